	.target	sm_90a

	.elftype	@"ET_EXEC"


//--------------------- .note.nv.tkinfo           --------------------------
	.section	.note.nv.tkinfo,"",@"SHT_NOTE"
	.sectionflags	@"SHF_NOTE_NV_TKINFO"
	.tkinfo
        /*0018*/ 	.word	0x00000002
        /*0030*/ 	.string	""
        /*0030*/ 	.string	"ptxas"
        /*0030*/ 	.string	"Cuda compilation tools, release 13.0, V13.0.88"
        /*0030*/ 	.string	"Build cuda_13.0.r13.0/compiler.36424714_0"
        /*0030*/ 	.string	"-arch sm_90a -m 64 "



//--------------------- .note.nv.cuinfo           --------------------------
	.section	.note.nv.cuinfo,"",@"SHT_NOTE"
	.sectionflags	@"SHF_NOTE_NV_CUINFO"
        /*0018*/ 	.short	0x0002
        /*001a*/ 	.short	0x005a
        /*001c*/ 	.short	0x0082
	.zero		2


//--------------------- .nv.info                  --------------------------
	.section	.nv.info,"",@"SHT_CUDA_INFO"
	.align	4


	//----- nvinfo : EIATTR_REGCOUNT
	.align		4
        /*0000*/ 	.byte	0x04, 0x2f
        /*0002*/ 	.short	(.L_15 - .L_14)
	.align		4
.L_14:
        /*0004*/ 	.word	index@(_ZN7cutlass13device_kernelINS_4gemm6kernel13GemmUniversalIN4cute5tupleIJiiiiEEENS1_10collective13CollectiveMmaINS1_34MainloopSm90TmaGmmaWarpSpecializedILi2ENS5_IJNS4_1CILi2EEENSA_ILi1EEESC_EEENS1_35KernelTmaWarpSpecializedCooperativeEEENS5_IJNSA_ILi192EEENSA_ILi512EEENSA_ILi64EEEEEENS_10bfloat16_tENS5_IJlSC_lEEESK_SL_NS4_8TiledMMAINS4_8MMA_AtomIJNS4_4SM904GMMA28MMA_64x256x16_F32BF16BF16_SSILNSP_5MajorE0ELSR_0ELNSP_7ScaleInE1ELSS_1EEEEEENS4_6LayoutISD_NS5_IJSC_NSA_ILi0EEESW_EEEEENS5_IJNS4_10UnderscoreESZ_SZ_EEEEENS4_13SM90_TMA_LOADENS4_14ComposedLayoutINS4_7SwizzleILi3ELi4ELi3EEENS4_18smem_ptr_flag_bitsILi16EEENSV_INS5_IJNSA_ILi8EEESI_EEENS5_IJSI_SC_EEEEEEEvNS4_8identityENS4_23SM90_TMA_LOAD_MULTICASTES1C_vS1D_EENS_8epilogue10collective6detail29Sm90TmaWarpSpecializedAdapterINS1H_15DefaultEpilogueISK_SL_SL_NS1G_6thread17LinearCombinationISK_Li1EffLNS1L_9ScaleType4KindE0ELNS_15FloatRoundStyleE2ESK_EENS1_15EpilogueDefaultEEEEEvvEEEEvNT_6ParamsE)
        /*0008*/ 	.word	0x000000a8


	//----- nvinfo : EIATTR_FRAME_SIZE
	.align		4
.L_15:
        /*000c*/ 	.byte	0x04, 0x11
        /*000e*/ 	.short	(.L_17 - .L_16)
	.align		4
.L_16:
        /*0010*/ 	.word	index@(_ZN7cutlass13device_kernelINS_4gemm6kernel13GemmUniversalIN4cute5tupleIJiiiiEEENS1_10collective13CollectiveMmaINS1_34MainloopSm90TmaGmmaWarpSpecializedILi2ENS5_IJNS4_1CILi2EEENSA_ILi1EEESC_EEENS1_35KernelTmaWarpSpecializedCooperativeEEENS5_IJNSA_ILi192EEENSA_ILi512EEENSA_ILi64EEEEEENS_10bfloat16_tENS5_IJlSC_lEEESK_SL_NS4_8TiledMMAINS4_8MMA_AtomIJNS4_4SM904GMMA28MMA_64x256x16_F32BF16BF16_SSILNSP_5MajorE0ELSR_0ELNSP_7ScaleInE1ELSS_1EEEEEENS4_6LayoutISD_NS5_IJSC_NSA_ILi0EEESW_EEEEENS5_IJNS4_10UnderscoreESZ_SZ_EEEEENS4_13SM90_TMA_LOADENS4_14ComposedLayoutINS4_7SwizzleILi3ELi4ELi3EEENS4_18smem_ptr_flag_bitsILi16EEENSV_INS5_IJNSA_ILi8EEESI_EEENS5_IJSI_SC_EEEEEEEvNS4_8identityENS4_23SM90_TMA_LOAD_MULTICASTES1C_vS1D_EENS_8epilogue10collective6detail29Sm90TmaWarpSpecializedAdapterINS1H_15DefaultEpilogueISK_SL_SL_NS1G_6thread17LinearCombinationISK_Li1EffLNS1L_9ScaleType4KindE0ELNS_15FloatRoundStyleE2ESK_EENS1_15EpilogueDefaultEEEEEvvEEEEvNT_6ParamsE)
        /*0014*/ 	.word	0x00001b00


	//----- nvinfo : EIATTR_MIN_STACK_SIZE
	.align		4
.L_17:
        /*0018*/ 	.byte	0x04, 0x12
        /*001a*/ 	.short	(.L_19 - .L_18)
	.align		4
.L_18:
        /*001c*/ 	.word	index@(_ZN7cutlass13device_kernelINS_4gemm6kernel13GemmUniversalIN4cute5tupleIJiiiiEEENS1_10collective13CollectiveMmaINS1_34MainloopSm90TmaGmmaWarpSpecializedILi2ENS5_IJNS4_1CILi2EEENSA_ILi1EEESC_EEENS1_35KernelTmaWarpSpecializedCooperativeEEENS5_IJNSA_ILi192EEENSA_ILi512EEENSA_ILi64EEEEEENS_10bfloat16_tENS5_IJlSC_lEEESK_SL_NS4_8TiledMMAINS4_8MMA_AtomIJNS4_4SM904GMMA28MMA_64x256x16_F32BF16BF16_SSILNSP_5MajorE0ELSR_0ELNSP_7ScaleInE1ELSS_1EEEEEENS4_6LayoutISD_NS5_IJSC_NSA_ILi0EEESW_EEEEENS5_IJNS4_10UnderscoreESZ_SZ_EEEEENS4_13SM90_TMA_LOADENS4_14ComposedLayoutINS4_7SwizzleILi3ELi4ELi3EEENS4_18smem_ptr_flag_bitsILi16EEENSV_INS5_IJNSA_ILi8EEESI_EEENS5_IJSI_SC_EEEEEEEvNS4_8identityENS4_23SM90_TMA_LOAD_MULTICASTES1C_vS1D_EENS_8epilogue10collective6detail29Sm90TmaWarpSpecializedAdapterINS1H_15DefaultEpilogueISK_SL_SL_NS1G_6thread17LinearCombinationISK_Li1EffLNS1L_9ScaleType4KindE0ELNS_15FloatRoundStyleE2ESK_EENS1_15EpilogueDefaultEEEEEvvEEEEvNT_6ParamsE)
        /*0020*/ 	.word	0x00001b00
.L_19:


//--------------------- .nv.compat                --------------------------
	.section	.nv.compat,"",@"SHT_CUDA_COMPAT_INFO"
	.align	4
        /*0000*/ 	.byte	0x02, 0x09, 0x01, 0x00, 0x02, 0x02, 0x04, 0x00, 0x02, 0x05, 0x05, 0x00, 0x03, 0x07, 0x01, 0x01
        /*0010*/ 	.byte	0x02, 0x03, 0x01, 0x00, 0x02, 0x06, 0x01, 0x00, 0x04, 0x0b, 0x08, 0x00, 0x00, 0x00, 0x00, 0x00
        /*0020*/ 	.byte	0x00, 0x00, 0x00, 0x00


//--------------------- .nv.info._ZN7cutlass13device_kernelINS_4gemm6kernel13GemmUniversalIN4cute5tupleIJiiiiEEENS1_10collective13CollectiveMmaINS1_34MainloopSm90TmaGmmaWarpSpecializedILi2ENS5_IJNS4_1CILi2EEENSA_ILi1EEESC_EEENS1_35KernelTmaWarpSpecializedCooperativeEEENS5_IJNSA_ILi192EEENSA_ILi512EEENSA_ILi64EEEEEENS_10bfloat16_tENS5_IJlSC_lEEESK_SL_NS4_8TiledMMAINS4_8MMA_AtomIJNS4_4SM904GMMA28MMA_64x256x16_F32BF16BF16_SSILNSP_5MajorE0ELSR_0ELNSP_7ScaleInE1ELSS_1EEEEEENS4_6LayoutISD_NS5_IJSC_NSA_ILi0EEESW_EEEEENS5_IJNS4_10UnderscoreESZ_SZ_EEEEENS4_13SM90_TMA_LOADENS4_14ComposedLayoutINS4_7SwizzleILi3ELi4ELi3EEENS4_18smem_ptr_flag_bitsILi16EEENSV_INS5_IJNSA_ILi8EEESI_EEENS5_IJSI_SC_EEEEEEEvNS4_8identityENS4_23SM90_TMA_LOAD_MULTICASTES1C_vS1D_EENS_8epilogue10collective6detail29Sm90TmaWarpSpecializedAdapterINS1H_15DefaultEpilogueISK_SL_SL_NS1G_6thread17LinearCombinationISK_Li1EffLNS1L_9ScaleType4KindE0ELNS_15FloatRoundStyleE2ESK_EENS1_15EpilogueDefaultEEEEEvvEEEEvNT_6ParamsE --------------------------
	.section	.nv.info._ZN7cutlass13device_kernelINS_4gemm6kernel13GemmUniversalIN4cute5tupleIJiiiiEEENS1_10collective13CollectiveMmaINS1_34MainloopSm90TmaGmmaWarpSpecializedILi2ENS5_IJNS4_1CILi2EEENSA_ILi1EEESC_EEENS1_35KernelTmaWarpSpecializedCooperativeEEENS5_IJNSA_ILi192EEENSA_ILi512EEENSA_ILi64EEEEEENS_10bfloat16_tENS5_IJlSC_lEEESK_SL_NS4_8TiledMMAINS4_8MMA_AtomIJNS4_4SM904GMMA28MMA_64x256x16_F32BF16BF16_SSILNSP_5MajorE0ELSR_0ELNSP_7ScaleInE1ELSS_1EEEEEENS4_6LayoutISD_NS5_IJSC_NSA_ILi0EEESW_EEEEENS5_IJNS4_10UnderscoreESZ_SZ_EEEEENS4_13SM90_TMA_LOADENS4_14ComposedLayoutINS4_7SwizzleILi3ELi4ELi3EEENS4_18smem_ptr_flag_bitsILi16EEENSV_INS5_IJNSA_ILi8EEESI_EEENS5_IJSI_SC_EEEEEEEvNS4_8identityENS4_23SM90_TMA_LOAD_MULTICASTES1C_vS1D_EENS_8epilogue10collective6detail29Sm90TmaWarpSpecializedAdapterINS1H_15DefaultEpilogueISK_SL_SL_NS1G_6thread17LinearCombinationISK_Li1EffLNS1L_9ScaleType4KindE0ELNS_15FloatRoundStyleE2ESK_EENS1_15EpilogueDefaultEEEEEvvEEEEvNT_6ParamsE,"",@"SHT_CUDA_INFO"
	.sectionflags	@""
	.align	4


	//----- nvinfo : EIATTR_CUDA_API_VERSION
	.align		4
        /*0000*/ 	.byte	0x04, 0x37
        /*0002*/ 	.short	(.L_21 - .L_20)
.L_20:
        /*0004*/ 	.word	0x00000082


	//----- nvinfo : EIATTR_KPARAM_INFO
	.align		4
.L_21:
        /*0008*/ 	.byte	0x04, 0x17
        /*000a*/ 	.short	(.L_23 - .L_22)
.L_22:
        /*000c*/ 	.word	0x00000000
        /*0010*/ 	.short	0x0000
        /*0012*/ 	.short	0x0070
        /*0014*/ 	.byte	0x00, 0xf0, 0x01, 0x10


	//----- nvinfo : EIATTR_SPARSE_MMA_MASK
	.align		4
.L_23:
        /*0018*/ 	.byte	0x03, 0x50
        /*001a*/ 	.short	0x0000


	//----- nvinfo : EIATTR_MAXREG_COUNT
	.align		4
        /*001c*/ 	.byte	0x03, 0x1b
        /*001e*/ 	.short	0x00a8


	//----- nvinfo : EIATTR_NUM_BARRIERS
	.align		4
        /*0020*/ 	.byte	0x02, 0x4c
        /*0022*/ 	.byte	0x01
	.zero		1


	//----- nvinfo : EIATTR_EXTERNS
	.align		4
        /*0024*/ 	.byte	0x04, 0x0f
        /*0026*/ 	.short	(.L_25 - .L_24)


	//   ....[0]....
	.align		4
.L_24:
        /*0028*/ 	.word	index@(__assertfail)


	//----- nvinfo : EIATTR_ANNOTATIONS
	.align		4
.L_25:
        /*002c*/ 	.byte	0x04, 0x55
        /*002e*/ 	.short	(.L_27 - .L_26)


	//   ....[0]....
.L_26:
        /*0030*/ 	.word	0x00000001
        /*0034*/ 	.byte	0x60, 0x07, 0x00, 0x00, 0x01, 0x00, 0x00, 0x00, 0xe0, 0x08, 0x00, 0x00, 0x01, 0x00, 0x00, 0x00
        /* <DEDUP_REMOVED lines=2802> */
        /*af64*/ 	.byte	0x50, 0xfa, 0x03, 0x00, 0x01, 0x00, 0x00, 0x00, 0x60, 0x00, 0x04, 0x00


	//----- nvinfo : EIATTR_MERCURY_ISA_VERSION
	.align		4
.L_27:
        /*af70*/ 	.byte	0x03, 0x5f
        /*af72*/ 	.short	0x0101


	//----- nvinfo : EIATTR_INT_WARP_WIDE_INSTR_OFFSETS
	.align		4
        /*af74*/ 	.byte	0x04, 0x31
        /*af76*/ 	.short	(.L_29 - .L_28)


	//   ....[0]....
.L_28:
        /*af78*/ 	.word	0x00000460


	//   ....[1]....
        /*af7c*/ 	.word	0x00000470


	//   ....[2]....
        /*af80*/ 	.word	0x00000650


	//   ....[3]....
        /*af84*/ 	.word	0x0001ad90


	//----- nvinfo : EIATTR_COOP_GROUP_MASK_REGIDS
	.align		4
.L_29:
        /*af88*/ 	.byte	0x04, 0x29
        /*af8a*/ 	.short	(.L_31 - .L_30)


	//   ....[0]....
.L_30:
        /*af8c*/ 	.word	0xffffffff


	//   ....[1]....
        /*af90*/ 	.word	0xffffffff


	//   ....[2]....
        /*af94*/ 	.word	0xffffffff


	//   ....[3]....
        /*af98*/ 	.word	0xffffffff


	//   ....[4]....
        /*af9c*/ 	.word	0xffffffff


	//   ....[5]....
        /*afa0*/ 	.word	0xffffffff


	//----- nvinfo : EIATTR_COOP_GROUP_INSTR_OFFSETS
	.align		4
.L_31:
        /*afa4*/ 	.byte	0x04, 0x28
        /*afa6*/ 	.short	(.L_33 - .L_32)


	//   ....[0]....
.L_32:
        /*afa8*/ 	.word	0x00000070


	//   ....[1]....
        /*afac*/ 	.word	0x00000080


	//   ....[2]....
        /*afb0*/ 	.word	0x00000140


	//   ....[3]....
        /*afb4*/ 	.word	0x000002a0


	//   ....[4]....
        /*afb8*/ 	.word	0x000007d0


	//   ....[5]....
        /*afbc*/ 	.word	0x00001280


	//----- nvinfo : EIATTR_REG_RECONFIG
	.align		4
.L_33:
        /*afc0*/ 	.byte	0x01, 0x54
	.zero		2


	//----- nvinfo : EIATTR_SYSCALL_OFFSETS
	.align		4
        /*afc4*/ 	.byte	0x04, 0x46
        /*afc6*/ 	.short	(.L_35 - .L_34)


	//   ....[0]....
.L_34:
        /*afc8*/ 	.word	0x00001430


	//----- nvinfo : EIATTR_MBARRIER_INSTR_OFFSETS
	.align		4
.L_35:
        /*afcc*/ 	.byte	0x04, 0x39
        /*afce*/ 	.short	(.L_37 - .L_36)


	//   ....[0]....
.L_36:
        /*afd0*/ 	.word	0x00000240
        /*afd4*/ 	.word	0x000000ff
        /*afd8*/ 	.word	0x00000000
        /*afdc*/ 	.short	0x0100
        /*afde*/ 	.byte	0x08
	.zero		1


	//   ....[1]....
        /*afe0*/ 	.word	0x00000250
        /*afe4*/ 	.word	0x000000ff
        /*afe8*/ 	.word	0x00000010
        /*afec*/ 	.short	0x0100
        /*afee*/ 	.byte	0x08
	.zero		1


	//   ....[2]....
        /*aff0*/ 	.word	0x00000260
        /*aff4*/ 	.word	0x000000ff
        /*aff8*/ 	.word	0x00000008
        /*affc*/ 	.short	0x0100
        /*affe*/ 	.byte	0x08
	.zero		1


	//   ....[3]....
        /*b000*/ 	.word	0x00000270
        /*b004*/ 	.word	0x000000ff
        /*b008*/ 	.word	0x00000018
        /*b00c*/ 	.short	0x0100
        /*b00e*/ 	.byte	0x08
	.zero		1


	//   ....[4]....
        /*b010*/ 	.word	0x000006d0
        /*b014*/ 	.word	0x000000ff
        /*b018*/ 	.word	0x00000030
        /*b01c*/ 	.short	0x0100
        /*b01e*/ 	.byte	0x06
	.zero		1


	//   ....[5]....
        /*b020*/ 	.word	0x00000770
        /*b024*/ 	.word	0x000000ff
        /*b028*/ 	.word	0x00000038
        /*b02c*/ 	.short	0x0100
        /*b02e*/ 	.byte	0x06
	.zero		1


	//   ....[6]....
        /*b030*/ 	.word	0x00001510
        /*b034*/ 	.word	0x00000004
        /*b038*/ 	.word	0x00000000
        /*b03c*/ 	.short	0x010a
        /*b03e*/ 	.byte	0x3f
	.zero		1


	//   ....[7]....
        /*b040*/ 	.word	0x00001550
        /*b044*/ 	.word	0x00000004
        /*b048*/ 	.word	0x00000000
        /*b04c*/ 	.short	0x010a
        /*b04e*/ 	.byte	0x3f
	.zero		1


	//   ....[8]....
        /*b050*/ 	.word	0x0000d330
        /*b054*/ 	.word	0x00000006
        /*b058*/ 	.word	0x00000000
        /*b05c*/ 	.short	0x010a
        /*b05e*/ 	.byte	0x3f
	.zero		1


	//   ....[9]....
        /*b060*/ 	.word	0x0000d370
        /*b064*/ 	.word	0x00000006
        /*b068*/ 	.word	0x00000000
        /*b06c*/ 	.short	0x010a
        /*b06e*/ 	.byte	0x3f
	.zero		1


	//   ....[10]....
        /*b070*/ 	.word	0x0001ac20
        /*b074*/ 	.word	0x00000006
        /*b078*/ 	.word	0x00000000
        /*b07c*/ 	.short	0x0101
        /*b07e*/ 	.byte	0x3f
	.zero		1


	//   ....[11]....
        /*b080*/ 	.word	0x0001ae10
        /*b084*/ 	.word	0x00000000
        /*b088*/ 	.word	0x00000000
        /*b08c*/ 	.short	0x0101
        /*b08e*/ 	.byte	0x3f
	.zero		1


	//   ....[12]....
        /*b090*/ 	.word	0x0003f5c0
        /*b094*/ 	.word	0x0000000f
        /*b098*/ 	.word	0x00000010
        /*b09c*/ 	.short	0x010a
        /*b09e*/ 	.byte	0x3f
	.zero		1


	//   ....[13]....
        /*b0a0*/ 	.word	0x0003f9c0
        /*b0a4*/ 	.word	0x00000002
        /*b0a8*/ 	.word	0x00000038
        /*b0ac*/ 	.short	0x0101
        /*b0ae*/ 	.byte	0x3f
	.zero		1


	//   ....[14]....
        /*b0b0*/ 	.word	0x00040110
        /*b0b4*/ 	.word	0x00000005
        /*b0b8*/ 	.word	0x00000000
        /*b0bc*/ 	.short	0x010a
        /*b0be*/ 	.byte	0x3f
	.zero		1


	//   ....[15]....
        /*b0c0*/ 	.word	0x000401a0
        /*b0c4*/ 	.word	0x00000003
        /*b0c8*/ 	.word	0x00000000
        /*b0cc*/ 	.short	0x010a
        /*b0ce*/ 	.byte	0x3f
	.zero		1


	//   ....[16]....
        /*b0d0*/ 	.word	0x00040200
        /*b0d4*/ 	.word	0x00000004
        /*b0d8*/ 	.word	0x00000000
        /*b0dc*/ 	.short	0x010a
        /*b0de*/ 	.byte	0x3f
	.zero		1


	//   ....[17]....
        /*b0e0*/ 	.word	0x00040250
        /*b0e4*/ 	.word	0x00000006
        /*b0e8*/ 	.word	0x00000000
        /*b0ec*/ 	.short	0x010a
        /*b0ee*/ 	.byte	0x3f
	.zero		1


	//   ....[18]....
        /*b0f0*/ 	.word	0x00040320
        /*b0f4*/ 	.word	0x0000000f
        /*b0f8*/ 	.word	0x00000010
        /*b0fc*/ 	.short	0x010a
        /*b0fe*/ 	.byte	0x3f
	.zero		1


	//   ....[19]....
        /*b100*/ 	.word	0x000403f0
        /*b104*/ 	.word	0x00000005
        /*b108*/ 	.word	0x00000000
        /*b10c*/ 	.short	0x010a
        /*b10e*/ 	.byte	0x3f
	.zero		1


	//----- nvinfo : EIATTR_NUM_MBARRIERS
	.align		4
.L_37:
        /*b110*/ 	.byte	0x03, 0x38
        /*b112*/ 	.short	0x0006


	//----- nvinfo : EIATTR_EXIT_INSTR_OFFSETS
	.align		4
        /*b114*/ 	.byte	0x04, 0x1c
        /*b116*/ 	.short	(.L_39 - .L_38)


	//   ....[0]....
.L_38:
        /*b118*/ 	.word	0x00000970


	//   ....[1]....
        /*b11c*/ 	.word	0x000011a0


	//   ....[2]....
        /*b120*/ 	.word	0x0003ec90


	//   ....[3]....
        /*b124*/ 	.word	0x0003f240


	//   ....[4]....
        /*b128*/ 	.word	0x000401f0


	//----- nvinfo : EIATTR_MAX_THREADS
	.align		4
.L_39:
        /*b12c*/ 	.byte	0x04, 0x05
        /*b12e*/ 	.short	(.L_41 - .L_40)
.L_40:
        /*b130*/ 	.word	0x00000180
        /*b134*/ 	.word	0x00000001
        /*b138*/ 	.word	0x00000001


	//----- nvinfo : EIATTR_CRS_STACK_SIZE
	.align		4
.L_41:
        /*b13c*/ 	.byte	0x04, 0x1e
        /*b13e*/ 	.short	(.L_43 - .L_42)
.L_42:
        /*b140*/ 	.word	0x00000000


	//----- nvinfo : EIATTR_CBANK_PARAM_SIZE
	.align		4
.L_43:
        /*b144*/ 	.byte	0x03, 0x19
        /*b146*/ 	.short	0x0470


	//----- nvinfo : EIATTR_PARAM_CBANK
	.align		4
        /*b148*/ 	.byte	0x04, 0x0a
        /*b14a*/ 	.short	(.L_45 - .L_44)
	.align		4
.L_44:
        /*b14c*/ 	.word	index@(.nv.constant0._ZN7cutlass13device_kernelINS_4gemm6kernel13GemmUniversalIN4cute5tupleIJiiiiEEENS1_10collective13CollectiveMmaINS1_34MainloopSm90TmaGmmaWarpSpecializedILi2ENS5_IJNS4_1CILi2EEENSA_ILi1EEESC_EEENS1_35KernelTmaWarpSpecializedCooperativeEEENS5_IJNSA_ILi192EEENSA_ILi512EEENSA_ILi64EEEEEENS_10bfloat16_tENS5_IJlSC_lEEESK_SL_NS4_8TiledMMAINS4_8MMA_AtomIJNS4_4SM904GMMA28MMA_64x256x16_F32BF16BF16_SSILNSP_5MajorE0ELSR_0ELNSP_7ScaleInE1ELSS_1EEEEEENS4_6LayoutISD_NS5_IJSC_NSA_ILi0EEESW_EEEEENS5_IJNS4_10UnderscoreESZ_SZ_EEEEENS4_13SM90_TMA_LOADENS4_14ComposedLayoutINS4_7SwizzleILi3ELi4ELi3EEENS4_18smem_ptr_flag_bitsILi16EEENSV_INS5_IJNSA_ILi8EEESI_EEENS5_IJSI_SC_EEEEEEEvNS4_8identityENS4_23SM90_TMA_LOAD_MULTICASTES1C_vS1D_EENS_8epilogue10collective6detail29Sm90TmaWarpSpecializedAdapterINS1H_15DefaultEpilogueISK_SL_SL_NS1G_6thread17LinearCombinationISK_Li1EffLNS1L_9ScaleType4KindE0ELNS_15FloatRoundStyleE2ESK_EENS1_15EpilogueDefaultEEEEEvvEEEEvNT_6ParamsE)
        /*b150*/ 	.short	0x0210
        /*b152*/ 	.short	0x0470


	//----- nvinfo : EIATTR_SW_WAR
	.align		4
.L_45:
        /*b154*/ 	.byte	0x04, 0x36
        /*b156*/ 	.short	(.L_47 - .L_46)
.L_46:
        /*b158*/ 	.word	0x00000008
.L_47:


//--------------------- .nv.callgraph             --------------------------
	.section	.nv.callgraph,"",@"SHT_CUDA_CALLGRAPH"
	.align	4
	.sectionentsize	8
	.align		4
        /*0000*/ 	.word	0x00000000
	.align		4
        /*0004*/ 	.word	0xffffffff
	.align		4
        /*0008*/ 	.word	index@(_ZN7cutlass13device_kernelINS_4gemm6kernel13GemmUniversalIN4cute5tupleIJiiiiEEENS1_10collective13CollectiveMmaINS1_34MainloopSm90TmaGmmaWarpSpecializedILi2ENS5_IJNS4_1CILi2EEENSA_ILi1EEESC_EEENS1_35KernelTmaWarpSpecializedCooperativeEEENS5_IJNSA_ILi192EEENSA_ILi512EEENSA_ILi64EEEEEENS_10bfloat16_tENS5_IJlSC_lEEESK_SL_NS4_8TiledMMAINS4_8MMA_AtomIJNS4_4SM904GMMA28MMA_64x256x16_F32BF16BF16_SSILNSP_5MajorE0ELSR_0ELNSP_7ScaleInE1ELSS_1EEEEEENS4_6LayoutISD_NS5_IJSC_NSA_ILi0EEESW_EEEEENS5_IJNS4_10UnderscoreESZ_SZ_EEEEENS4_13SM90_TMA_LOADENS4_14ComposedLayoutINS4_7SwizzleILi3ELi4ELi3EEENS4_18smem_ptr_flag_bitsILi16EEENSV_INS5_IJNSA_ILi8EEESI_EEENS5_IJSI_SC_EEEEEEEvNS4_8identityENS4_23SM90_TMA_LOAD_MULTICASTES1C_vS1D_EENS_8epilogue10collective6detail29Sm90TmaWarpSpecializedAdapterINS1H_15DefaultEpilogueISK_SL_SL_NS1G_6thread17LinearCombinationISK_Li1EffLNS1L_9ScaleType4KindE0ELNS_15FloatRoundStyleE2ESK_EENS1_15EpilogueDefaultEEEEEvvEEEEvNT_6ParamsE)
	.align		4
        /*000c*/ 	.word	index@(__assertfail)
	.align		4
        /*0010*/ 	.word	0x00000000
	.align		4
        /*0014*/ 	.word	0xfffffffe
	.align		4
        /*0018*/ 	.word	0x00000000
	.align		4
        /*001c*/ 	.word	0xfffffffd
	.align		4
        /*0020*/ 	.word	0x00000000
	.align		4
        /*0024*/ 	.word	0xfffffffc


//--------------------- .nv.constant4             --------------------------
	.section	.nv.constant4,"a",@progbits
	.align	8
	.align		8
.nv.constant4:
        /*0000*/ 	.dword	__assertfail
	.align		8
        /*0008*/ 	.dword	__unnamed_1
	.align		8
        /*0010*/ 	.dword	_ZN40_INTERNAL_961fa951_4_k_cu_c4c84b03_112834cuda3std3__45__cpo5beginE
	.align		8
        /*0018*/ 	.dword	_ZN40_INTERNAL_961fa951_4_k_cu_c4c84b03_112834cuda3std3__45__cpo3endE
	.align		8
        /*0020*/ 	.dword	_ZN40_INTERNAL_961fa951_4_k_cu_c4c84b03_112834cuda3std3__45__cpo6cbeginE
	.align		8
        /*0028*/ 	.dword	_ZN40_INTERNAL_961fa951_4_k_cu_c4c84b03_112834cuda3std3__45__cpo4cendE
	.align		8
        /*0030*/ 	.dword	_ZN40_INTERNAL_961fa951_4_k_cu_c4c84b03_112834cuda3std3__442_GLOBAL__N__961fa951_4_k_cu_c4c84b03_112836ignoreE
	.align		8
        /*0038*/ 	.dword	_ZN40_INTERNAL_961fa951_4_k_cu_c4c84b03_112834cuda3std3__419piecewise_constructE
	.align		8
        /*0040*/ 	.dword	_ZN40_INTERNAL_961fa951_4_k_cu_c4c84b03_112834cuda3std3__48in_placeE
	.align		8
        /*0048*/ 	.dword	_ZN40_INTERNAL_961fa951_4_k_cu_c4c84b03_112834cuda3std6ranges3__45__cpo4swapE
	.align		8
        /*0050*/ 	.dword	_ZN40_INTERNAL_961fa951_4_k_cu_c4c84b03_112834cuda3std6ranges3__45__cpo9iter_moveE
	.align		8
        /*0058*/ 	.dword	_ZN40_INTERNAL_961fa951_4_k_cu_c4c84b03_112834cute7productE
	.align		8
        /*0060*/ 	.dword	_ZN40_INTERNAL_961fa951_4_k_cu_c4c84b03_112834cute1_E
	.align		8
        /*0068*/ 	.dword	$str$22
	.align		8
        /*0070*/ 	.dword	$str$23


//--------------------- .text._ZN7cutlass13device_kernelINS_4gemm6kernel13GemmUniversalIN4cute5tupleIJiiiiEEENS1_10collective13CollectiveMmaINS1_34MainloopSm90TmaGmmaWarpSpecializedILi2ENS5_IJNS4_1CILi2EEENSA_ILi1EEESC_EEENS1_35KernelTmaWarpSpecializedCooperativeEEENS5_IJNSA_ILi192EEENSA_ILi512EEENSA_ILi64EEEEEENS_10bfloat16_tENS5_IJlSC_lEEESK_SL_NS4_8TiledMMAINS4_8MMA_AtomIJNS4_4SM904GMMA28MMA_64x256x16_F32BF16BF16_SSILNSP_5MajorE0ELSR_0ELNSP_7ScaleInE1ELSS_1EEEEEENS4_6LayoutISD_NS5_IJSC_NSA_ILi0EEESW_EEEEENS5_IJNS4_10UnderscoreESZ_SZ_EEEEENS4_13SM90_TMA_LOADENS4_14ComposedLayoutINS4_7SwizzleILi3ELi4ELi3EEENS4_18smem_ptr_flag_bitsILi16EEENSV_INS5_IJNSA_ILi8EEESI_EEENS5_IJSI_SC_EEEEEEEvNS4_8identityENS4_23SM90_TMA_LOAD_MULTICASTES1C_vS1D_EENS_8epilogue10collective6detail29Sm90TmaWarpSpecializedAdapterINS1H_15DefaultEpilogueISK_SL_SL_NS1G_6thread17LinearCombinationISK_Li1EffLNS1L_9ScaleType4KindE0ELNS_15FloatRoundStyleE2ESK_EENS1_15EpilogueDefaultEEEEEvvEEEEvNT_6ParamsE --------------------------
	.section	.text._ZN7cutlass13device_kernelINS_4gemm6kernel13GemmUniversalIN4cute5tupleIJiiiiEEENS1_10collective13CollectiveMmaINS1_34MainloopSm90TmaGmmaWarpSpecializedILi2ENS5_IJNS4_1CILi2EEENSA_ILi1EEESC_EEENS1_35KernelTmaWarpSpecializedCooperativeEEENS5_IJNSA_ILi192EEENSA_ILi512EEENSA_ILi64EEEEEENS_10bfloat16_tENS5_IJlSC_lEEESK_SL_NS4_8TiledMMAINS4_8MMA_AtomIJNS4_4SM904GMMA28MMA_64x256x16_F32BF16BF16_SSILNSP_5MajorE0ELSR_0ELNSP_7ScaleInE1ELSS_1EEEEEENS4_6LayoutISD_NS5_IJSC_NSA_ILi0EEESW_EEEEENS5_IJNS4_10UnderscoreESZ_SZ_EEEEENS4_13SM90_TMA_LOADENS4_14ComposedLayoutINS4_7SwizzleILi3ELi4ELi3EEENS4_18smem_ptr_flag_bitsILi16EEENSV_INS5_IJNSA_ILi8EEESI_EEENS5_IJSI_SC_EEEEEEEvNS4_8identityENS4_23SM90_TMA_LOAD_MULTICASTES1C_vS1D_EENS_8epilogue10collective6detail29Sm90TmaWarpSpecializedAdapterINS1H_15DefaultEpilogueISK_SL_SL_NS1G_6thread17LinearCombinationISK_Li1EffLNS1L_9ScaleType4KindE0ELNS_15FloatRoundStyleE2ESK_EENS1_15EpilogueDefaultEEEEEvvEEEEvNT_6ParamsE,"ax",@progbits
	.align	128
.text._ZN7cutlass13device_kernelINS_4gemm6kernel13GemmUniversalIN4cute5tupleIJiiiiEEENS1_10collective13CollectiveMmaINS1_34MainloopSm90TmaGmmaWarpSpecializedILi2ENS5_IJNS4_1CILi2EEENSA_ILi1EEESC_EEENS1_35KernelTmaWarpSpecializedCooperativeEEENS5_IJNSA_ILi192EEENSA_ILi512EEENSA_ILi64EEEEEENS_10bfloat16_tENS5_IJlSC_lEEESK_SL_NS4_8TiledMMAINS4_8MMA_AtomIJNS4_4SM904GMMA28MMA_64x256x16_F32BF16BF16_SSILNSP_5MajorE0ELSR_0ELNSP_7ScaleInE1ELSS_1EEEEEENS4_6LayoutISD_NS5_IJSC_NSA_ILi0EEESW_EEEEENS5_IJNS4_10UnderscoreESZ_SZ_EEEEENS4_13SM90_TMA_LOADENS4_14ComposedLayoutINS4_7SwizzleILi3ELi4ELi3EEENS4_18smem_ptr_flag_bitsILi16EEENSV_INS5_IJNSA_ILi8EEESI_EEENS5_IJSI_SC_EEEEEEEvNS4_8identityENS4_23SM90_TMA_LOAD_MULTICASTES1C_vS1D_EENS_8epilogue10collective6detail29Sm90TmaWarpSpecializedAdapterINS1H_15DefaultEpilogueISK_SL_SL_NS1G_6thread17LinearCombinationISK_Li1EffLNS1L_9ScaleType4KindE0ELNS_15FloatRoundStyleE2ESK_EENS1_15EpilogueDefaultEEEEEvvEEEEvNT_6ParamsE:
        .type           _ZN7cutlass13device_kernelINS_4gemm6kernel13GemmUniversalIN4cute5tupleIJiiiiEEENS1_10collective13CollectiveMmaINS1_34MainloopSm90TmaGmmaWarpSpecializedILi2ENS5_IJNS4_1CILi2EEENSA_ILi1EEESC_EEENS1_35KernelTmaWarpSpecializedCooperativeEEENS5_IJNSA_ILi192EEENSA_ILi512EEENSA_ILi64EEEEEENS_10bfloat16_tENS5_IJlSC_lEEESK_SL_NS4_8TiledMMAINS4_8MMA_AtomIJNS4_4SM904GMMA28MMA_64x256x16_F32BF16BF16_SSILNSP_5MajorE0ELSR_0ELNSP_7ScaleInE1ELSS_1EEEEEENS4_6LayoutISD_NS5_IJSC_NSA_ILi0EEESW_EEEEENS5_IJNS4_10UnderscoreESZ_SZ_EEEEENS4_13SM90_TMA_LOADENS4_14ComposedLayoutINS4_7SwizzleILi3ELi4ELi3EEENS4_18smem_ptr_flag_bitsILi16EEENSV_INS5_IJNSA_ILi8EEESI_EEENS5_IJSI_SC_EEEEEEEvNS4_8identityENS4_23SM90_TMA_LOAD_MULTICASTES1C_vS1D_EENS_8epilogue10collective6detail29Sm90TmaWarpSpecializedAdapterINS1H_15DefaultEpilogueISK_SL_SL_NS1G_6thread17LinearCombinationISK_Li1EffLNS1L_9ScaleType4KindE0ELNS_15FloatRoundStyleE2ESK_EENS1_15EpilogueDefaultEEEEEvvEEEEvNT_6ParamsE,@function
        .size           _ZN7cutlass13device_kernelINS_4gemm6kernel13GemmUniversalIN4cute5tupleIJiiiiEEENS1_10collective13CollectiveMmaINS1_34MainloopSm90TmaGmmaWarpSpecializedILi2ENS5_IJNS4_1CILi2EEENSA_ILi1EEESC_EEENS1_35KernelTmaWarpSpecializedCooperativeEEENS5_IJNSA_ILi192EEENSA_ILi512EEENSA_ILi64EEEEEENS_10bfloat16_tENS5_IJlSC_lEEESK_SL_NS4_8TiledMMAINS4_8MMA_AtomIJNS4_4SM904GMMA28MMA_64x256x16_F32BF16BF16_SSILNSP_5MajorE0ELSR_0ELNSP_7ScaleInE1ELSS_1EEEEEENS4_6LayoutISD_NS5_IJSC_NSA_ILi0EEESW_EEEEENS5_IJNS4_10UnderscoreESZ_SZ_EEEEENS4_13SM90_TMA_LOADENS4_14ComposedLayoutINS4_7SwizzleILi3ELi4ELi3EEENS4_18smem_ptr_flag_bitsILi16EEENSV_INS5_IJNSA_ILi8EEESI_EEENS5_IJSI_SC_EEEEEEEvNS4_8identityENS4_23SM90_TMA_LOAD_MULTICASTES1C_vS1D_EENS_8epilogue10collective6detail29Sm90TmaWarpSpecializedAdapterINS1H_15DefaultEpilogueISK_SL_SL_NS1G_6thread17LinearCombinationISK_Li1EffLNS1L_9ScaleType4KindE0ELNS_15FloatRoundStyleE2ESK_EENS1_15EpilogueDefaultEEEEEvvEEEEvNT_6ParamsE,(.L_x_1087 - _ZN7cutlass13device_kernelINS_4gemm6kernel13GemmUniversalIN4cute5tupleIJiiiiEEENS1_10collective13CollectiveMmaINS1_34MainloopSm90TmaGmmaWarpSpecializedILi2ENS5_IJNS4_1CILi2EEENSA_ILi1EEESC_EEENS1_35KernelTmaWarpSpecializedCooperativeEEENS5_IJNSA_ILi192EEENSA_ILi512EEENSA_ILi64EEEEEENS_10bfloat16_tENS5_IJlSC_lEEESK_SL_NS4_8TiledMMAINS4_8MMA_AtomIJNS4_4SM904GMMA28MMA_64x256x16_F32BF16BF16_SSILNSP_5MajorE0ELSR_0ELNSP_7ScaleInE1ELSS_1EEEEEENS4_6LayoutISD_NS5_IJSC_NSA_ILi0EEESW_EEEEENS5_IJNS4_10UnderscoreESZ_SZ_EEEEENS4_13SM90_TMA_LOADENS4_14ComposedLayoutINS4_7SwizzleILi3ELi4ELi3EEENS4_18smem_ptr_flag_bitsILi16EEENSV_INS5_IJNSA_ILi8EEESI_EEENS5_IJSI_SC_EEEEEEEvNS4_8identityENS4_23SM90_TMA_LOAD_MULTICASTES1C_vS1D_EENS_8epilogue10collective6detail29Sm90TmaWarpSpecializedAdapterINS1H_15DefaultEpilogueISK_SL_SL_NS1G_6thread17LinearCombinationISK_Li1EffLNS1L_9ScaleType4KindE0ELNS_15FloatRoundStyleE2ESK_EENS1_15EpilogueDefaultEEEEEvvEEEEvNT_6ParamsE)
        .other          _ZN7cutlass13device_kernelINS_4gemm6kernel13GemmUniversalIN4cute5tupleIJiiiiEEENS1_10collective13CollectiveMmaINS1_34MainloopSm90TmaGmmaWarpSpecializedILi2ENS5_IJNS4_1CILi2EEENSA_ILi1EEESC_EEENS1_35KernelTmaWarpSpecializedCooperativeEEENS5_IJNSA_ILi192EEENSA_ILi512EEENSA_ILi64EEEEEENS_10bfloat16_tENS5_IJlSC_lEEESK_SL_NS4_8TiledMMAINS4_8MMA_AtomIJNS4_4SM904GMMA28MMA_64x256x16_F32BF16BF16_SSILNSP_5MajorE0ELSR_0ELNSP_7ScaleInE1ELSS_1EEEEEENS4_6LayoutISD_NS5_IJSC_NSA_ILi0EEESW_EEEEENS5_IJNS4_10UnderscoreESZ_SZ_EEEEENS4_13SM90_TMA_LOADENS4_14ComposedLayoutINS4_7SwizzleILi3ELi4ELi3EEENS4_18smem_ptr_flag_bitsILi16EEENSV_INS5_IJNSA_ILi8EEESI_EEENS5_IJSI_SC_EEEEEEEvNS4_8identityENS4_23SM90_TMA_LOAD_MULTICASTES1C_vS1D_EENS_8epilogue10collective6detail29Sm90TmaWarpSpecializedAdapterINS1H_15DefaultEpilogueISK_SL_SL_NS1G_6thread17LinearCombinationISK_Li1EffLNS1L_9ScaleType4KindE0ELNS_15FloatRoundStyleE2ESK_EENS1_15EpilogueDefaultEEEEEvvEEEEvNT_6ParamsE,@"STO_CUDA_ENTRY STV_DEFAULT"
_ZN7cutlass13device_kernelINS_4gemm6kernel13GemmUniversalIN4cute5tupleIJiiiiEEENS1_10collective13CollectiveMmaINS1_34MainloopSm90TmaGmmaWarpSpecializedILi2ENS5_IJNS4_1CILi2EEENSA_ILi1EEESC_EEENS1_35KernelTmaWarpSpecializedCooperativeEEENS5_IJNSA_ILi192EEENSA_ILi512EEENSA_ILi64EEEEEENS_10bfloat16_tENS5_IJlSC_lEEESK_SL_NS4_8TiledMMAINS4_8MMA_AtomIJNS4_4SM904GMMA28MMA_64x256x16_F32BF16BF16_SSILNSP_5MajorE0ELSR_0ELNSP_7ScaleInE1ELSS_1EEEEEENS4_6LayoutISD_NS5_IJSC_NSA_ILi0EEESW_EEEEENS5_IJNS4_10UnderscoreESZ_SZ_EEEEENS4_13SM90_TMA_LOADENS4_14ComposedLayoutINS4_7SwizzleILi3ELi4ELi3EEENS4_18smem_ptr_flag_bitsILi16EEENSV_INS5_IJNSA_ILi8EEESI_EEENS5_IJSI_SC_EEEEEEEvNS4_8identityENS4_23SM90_TMA_LOAD_MULTICASTES1C_vS1D_EENS_8epilogue10collective6detail29Sm90TmaWarpSpecializedAdapterINS1H_15DefaultEpilogueISK_SL_SL_NS1G_6thread17LinearCombinationISK_Li1EffLNS1L_9ScaleType4KindE0ELNS_15FloatRoundStyleE2ESK_EENS1_15EpilogueDefaultEEEEEvvEEEEvNT_6ParamsE:
[----:B------:R-:W0:Y:S02]  /*0000*/  LDC R1, c[0x0][0x28] ;  /* 0x00000a00ff017b82 */ /* 0x000e240000000800 */
[----:B0-----:R-:W-:Y:S01]  /*0010*/  VIADD R1, R1, 0xffffe500 ;  /* 0xffffe50001017836 */ /* 0x001fe20000000000 */
[----:B------:R-:W0:Y:S01]  /*0020*/  S2R R6, SR_TID.X ;  /* 0x0000000000067919 */ /* 0x000e220000002100 */
[----:B------:R-:W-:Y:S01]  /*0030*/  ELECT P0, URZ, PT ;  /* 0x00000000003f782f */ /* 0x000fe20003800000 */
[----:B------:R-:W-:Y:S01]  /*0040*/  BSSY B0, `(.L_x_0) ;  /* 0x000000f000007945 */ /* 0x000fe20003800000 */
[--C-:B0-----:R-:W-:Y:S02]  /*0050*/  SHF.R.U32.HI R0, RZ, 0x5, R6.reuse ;  /* 0x00000005ff007819 */ /* 0x101fe40000011606 */
[----:B------:R-:W-:-:S03]  /*0060*/  SHF.R.U32.HI R3, RZ, 0x7, R6 ;  /* 0x00000007ff037819 */ /* 0x000fc60000011606 */
[----:B------:R-:W0:Y:S04]  /*0070*/  SHFL.IDX PT, R2, R0, RZ, 0x1f ;  /* 0x00001fff00027589 */ /* 0x000e2800000e0000 */
[----:B------:R1:W2:Y:S01]  /*0080*/  SHFL.IDX PT, R5, R3, RZ, 0x1f ;  /* 0x00001fff03057589 */ /* 0x0002a200000e0000 */
[----:B0-----:R-:W-:-:S13]  /*0090*/  ISETP.NE.OR P0, PT, R2, RZ, !P0 ;  /* 0x000000ff0200720c */ /* 0x001fda0004705670 */
[----:B-12---:R-:W-:Y:S05]  /*00a0*/  @P0 BRA `(.L_x_1) ;  /* 0x0000000000200947 */ /* 0x006fea0003800000 */
[----:B------:R-:W-:Y:S02]  /*00b0*/  ULDC.64 UR4, c[0x0][0x198] ;  /* 0x0000660000047ab9 */ /* 0x000fe40000000a00 */
[----:B------:R-:W-:Y:S02]  /*00c0*/  UIADD3 UR6, UP0, UR4, 0xf0, URZ ;  /* 0x000000f004067890 */ /* 0x000fe4000ff1e03f */
[----:B------:R-:W-:Y:S02]  /*00d0*/  UIADD3 UR4, UP1, UR4, 0x1f0, URZ ;  /* 0x000001f004047890 */ /* 0x000fe4000ff3e03f */
[----:B------:R-:W-:Y:S02]  /*00e0*/  UIADD3.X UR7, URZ, UR5, URZ, UP0, !UPT ;  /* 0x000000053f077290 */ /* 0x000fe400087fe43f */
[----:B------:R-:W-:-:S07]  /*00f0*/  UIADD3.X UR5, URZ, UR5, URZ, UP1, !UPT ;  /* 0x000000053f057290 */ /* 0x000fce0008ffe43f */
[----:B------:R0:W-:Y:S02]  /*0100*/  UTMACCTL.PF [UR6] ;  /* 0x00000000060079b9 */ /* 0x0001e40008040000 */
[----:B------:R0:W-:Y:S02]  /*0110*/  UTMACCTL.PF [UR4] ;  /* 0x00000000040079b9 */ /* 0x0001e40008040000 */
[----:B0-----:R-:W-:Y:S01]  /*0120*/  NOP ;  /* 0x0000000000007918 */ /* 0x001fe20000000000 */
.L_x_1:
[----:B------:R-:W-:Y:S05]  /*0130*/  BSYNC B0 ;  /* 0x0000000000007941 */ /* 0x000fea0003800000 */
.L_x_0:
[----:B------:R-:W0:Y:S02]  /*0140*/  SHFL.IDX PT, R3, R0, RZ, 0x1f ;  /* 0x00001fff00037589 */ /* 0x000e2400000e0000 */
[----:B0-----:R-:W-:-:S13]  /*0150*/  ISETP.NE.AND P0, PT, R3, RZ, PT ;  /* 0x000000ff0300720c */ /* 0x001fda0003f05270 */
[----:B------:R-:W-:Y:S05]  /*0160*/  @P0 BRA `(.L_x_2) ;  /* 0x0000000000480947 */ /* 0x000fea0003800000 */
[----:B------:R-:W0:Y:S01]  /*0170*/  S2UR UR8, SR_CgaCtaId ;  /* 0x00000000000879c3 */ /* 0x000e220000008800 */
[----:B------:R-:W-:Y:S01]  /*0180*/  UMOV UR4, 0x400 ;  /* 0x0000040000047882 */ /* 0x000fe20000000000 */
[----:B------:R-:W-:Y:S01]  /*0190*/  UMOV UR5, 0x1 ;  /* 0x0000000100057882 */ /* 0x000fe20000000000 */
[----:B------:R-:W-:Y:S01]  /*01a0*/  UMOV UR6, 0x4 ;  /* 0x0000000400067882 */ /* 0x000fe20000000000 */
[----:B------:R-:W-:Y:S01]  /*01b0*/  ELECT P0, URZ, PT ;  /* 0x00000000003f782f */ /* 0x000fe20003800000 */
[----:B------:R-:W-:-:S04]  /*01c0*/  UIADD3 UR6, -UR6, 0x100000, URZ ;  /* 0x0010000006067890 */ /* 0x000fc8000fffe13f */
[----:B------:R-:W-:Y:S02]  /*01d0*/  USHF.L.U32 UR7, UR6, 0xb, URZ ;  /* 0x0000000b06077899 */ /* 0x000fe4000800063f */
[----:B------:R-:W-:Y:S02]  /*01e0*/  USHF.L.U32 UR6, UR6, 0x1, URZ ;  /* 0x0000000106067899 */ /* 0x000fe4000800063f */
[----:B0-----:R-:W-:Y:S02]  /*01f0*/  ULEA UR8, UR8, UR4, 0x18 ;  /* 0x0000000408087291 */ /* 0x001fe4000f8ec03f */
[----:B------:R-:W-:-:S04]  /*0200*/  UIADD3 UR4, -UR5, 0x100000, URZ ;  /* 0x0010000005047890 */ /* 0x000fc8000fffe13f */
[----:B------:R-:W-:Y:S02]  /*0210*/  USHF.L.U32 UR5, UR4, 0xb, URZ ;  /* 0x0000000b04057899 */ /* 0x000fe4000800063f */
[----:B------:R-:W-:Y:S01]  /*0220*/  USHF.L.U32 UR4, UR4, 0x1, URZ ;  /* 0x0000000104047899 */ /* 0x000fe2000800063f */
[----:B------:R-:W0:Y:S11]  /*0230*/  FENCE.VIEW.ASYNC.S ;  /* 0x00000000000073c6 */ /* 0x000e360000000000 */
[----:B0-----:R0:W1:Y:S01]  /*0240*/  SYNCS.EXCH.64 URZ, [UR8], UR4 ;  /* 0x00000004083f75b2 */ /* 0x0010620008000100 */
[----:B------:R0:W2:Y:S01]  /*0250*/  SYNCS.EXCH.64 URZ, [UR8+0x10], UR6 ;  /* 0x00001006083f75b2 */ /* 0x0000a20008000100 */
[----:B------:R0:W3:Y:S01]  /*0260*/  SYNCS.EXCH.64 URZ, [UR8+0x8], UR4 ;  /* 0x00000804083f75b2 */ /* 0x0000e20008000100 */
[----:B------:R0:W4:Y:S01]  /*0270*/  SYNCS.EXCH.64 URZ, [UR8+0x18], UR6 ;  /* 0x00001806083f75b2 */ /* 0x0001220008000100 */
[----:B------:R-:W-:Y:S01]  /*0280*/  NOP ;  /* 0x0000000000007918 */ /* 0x000fe20000000000 */
.L_x_2:
[----:B------:R-:W-:Y:S01]  /*0290*/  SHF.R.S32.HI R4, RZ, 0x1f, R6 ;  /* 0x0000001fff047819 */ /* 0x000fe20000011406 */
[----:B------:R-:W5:Y:S01]  /*02a0*/  SHFL.IDX PT, R0, R0, RZ, 0x1f ;  /* 0x00001fff00007589 */ /* 0x000f6200000e0000 */
[----:B0-----:R-:W0:Y:S01]  /*02b0*/  S2UR UR8, SR_CTAID.X ;  /* 0x00000000000879c3 */ /* 0x001e220000002500 */
[----:B------:R-:W-:Y:S02]  /*02c0*/  ELECT P0, URZ, PT ;  /* 0x00000000003f782f */ /* 0x000fe40003800000 */
[----:B------:R-:W-:Y:S01]  /*02d0*/  LEA.HI R4, R4, R6, RZ, 0x7 ;  /* 0x0000000604047211 */ /* 0x000fe200078f38ff */
[----:B------:R-:W-:Y:S01]  /*02e0*/  ULDC UR4, c[0x0][0x150] ;  /* 0x0000540000047ab9 */ /* 0x000fe20000000800 */
[----:B------:R-:W-:Y:S01]  /*02f0*/  NOP ;  /* 0x0000000000007918 */ /* 0x000fe20000000000 */
[----:B------:R-:W-:Y:S01]  /*0300*/  NOP ;  /* 0x0000000000007918 */ /* 0x000fe20000000000 */
[----:B------:R-:W-:Y:S01]  /*0310*/  LOP3.LUT R4, R4, 0xffffff80, RZ, 0xc0, !PT ;  /* 0xffffff8004047812 */ /* 0x000fe200078ec0ff */
[----:B------:R-:W-:Y:S01]  /*0320*/  IMAD.MOV.U32 R19, RZ, RZ, 0x1 ;  /* 0x00000001ff137424 */ /* 0x000fe200078e00ff */
[----:B------:R-:W1:Y:S01]  /*0330*/  LDC R10, c[0x0][0x144] ;  /* 0x00005100ff0a7b82 */ /* 0x000e620000000800 */
[----:B------:R-:W-:-:S02]  /*0340*/  ISETP.NE.AND P3, PT, R5, RZ, PT ;  /* 0x000000ff0500720c */ /* 0x000fc40003f65270 */
[----:B------:R-:W-:Y:S01]  /*0350*/  IMAD.IADD R8, R6, 0x1, -R4 ;  /* 0x0000000106087824 */ /* 0x000fe200078e0a04 */
[----:B------:R-:W-:Y:S01]  /*0360*/  SHF.R.S32.HI R6, RZ, 0x1f, R3 ;  /* 0x0000001fff067819 */ /* 0x000fe20000011403 */
[----:B------:R-:W2:Y:S03]  /*0370*/  S2R R4, SR_CTAID.Y ;  /* 0x0000000000047919 */ /* 0x000ea60000002600 */
[----:B------:R-:W-:Y:S01]  /*0380*/  SHF.R.S32.HI R7, RZ, 0x1f, R8 ;  /* 0x0000001fff077819 */ /* 0x000fe20000011408 */
[----:B------:R-:W3:Y:S01]  /*0390*/  LDC R12, c[0x0][0x140] ;  /* 0x00005000ff0c7b82 */ /* 0x000ee20000000800 */
[----:B------:R-:W-:Y:S02]  /*03a0*/  LEA.HI R6, R6, R3, RZ, 0x2 ;  /* 0x0000000306067211 */ /* 0x000fe400078f10ff */
[----:B------:R-:W-:Y:S02]  /*03b0*/  LEA.HI R7, R7, R8, RZ, 0x3 ;  /* 0x0000000807077211 */ /* 0x000fe400078f18ff */
[----:B------:R-:W-:-:S02]  /*03c0*/  LOP3.LUT R6, R6, 0x3ffffffc, RZ, 0xc0, !PT ;  /* 0x3ffffffc06067812 */ /* 0x000fc400078ec0ff */
[----:B-----5:R-:W-:Y:S02]  /*03d0*/  ISETP.NE.OR P0, PT, R0, RZ, !P0 ;  /* 0x000000ff0000720c */ /* 0x020fe40004705670 */
[--C-:B------:R-:W-:Y:S01]  /*03e0*/  SHF.R.S32.HI R0, RZ, 0x3, R7.reuse ;  /* 0x00000003ff007819 */ /* 0x100fe20000011407 */
[----:B------:R-:W-:Y:S01]  /*03f0*/  IMAD.IADD R6, R3, 0x1, -R6 ;  /* 0x0000000103067824 */ /* 0x000fe200078e0a06 */
[----:B------:R-:W-:Y:S02]  /*0400*/  SHF.R.S32.HI R7, RZ, 0x1f, R7 ;  /* 0x0000001fff077819 */ /* 0x000fe40000011407 */
[----:B0-----:R-:W-:Y:S02]  /*0410*/  I2FP.F32.U32 R9, UR8 ;  /* 0x0000000800097c45 */ /* 0x001fe40008201000 */
[----:B------:R-:W-:-:S03]  /*0420*/  LEA.HI R7, R7, R0, RZ, 0x2 ;  /* 0x0000000007077211 */ /* 0x000fc600078f10ff */
[----:B------:R-:W-:Y:S01]  /*0430*/  FMUL R9, R9, UR4 ;  /* 0x0000000409097c20 */ /* 0x000fe20008400000 */
[----:B------:R-:W-:Y:S01]  /*0440*/  LOP3.LUT R7, R7, 0xfffffffc, RZ, 0xc0, !PT ;  /* 0xfffffffc07077812 */ /* 0x000fe200078ec0ff */
[----:B------:R-:W-:Y:S01]  /*0450*/  ULDC UR4, c[0x0][0x154] ;  /* 0x0000550000047ab9 */ /* 0x000fe20000000800 */
[----:B------:R-:W-:Y:S01]  /*0460*/  VOTEU.ALL UP0, P0 ;  /* 0x00000000003f7886 */ /* 0x000fe20000000000 */
[----:B------:R-:W-:Y:S02]  /*0470*/  VOTEU.ALL UP1, P0 ;  /* 0x00000000003f7886 */ /* 0x000fe40000020000 */
[----:B------:R-:W0:Y:S01]  /*0480*/  F2I.U32.TRUNC.NTZ R9, R9 ;  /* 0x0000000900097305 */ /* 0x000e22000020f000 */
[----:B------:R-:W-:Y:S01]  /*0490*/  IMAD.IADD R7, R0, 0x1, -R7 ;  /* 0x0000000100077824 */ /* 0x000fe200078e0a07 */
[----:B------:R-:W5:Y:S01]  /*04a0*/  @!UP0 S2UR UR7, SR_CgaCtaId ;  /* 0x00000000000789c3 */ /* 0x000f620000008800 */
[----:B------:R-:W-:Y:S01]  /*04b0*/  @!UP0 UMOV UR6, 0x400 ;  /* 0x0000040000068882 */ /* 0x000fe20000000000 */
[----:B--2---:R-:W-:Y:S01]  /*04c0*/  I2FP.F32.U32 R3, R4 ;  /* 0x0000000400037245 */ /* 0x004fe20000201000 */
[----:B------:R-:W-:Y:S01]  /*04d0*/  IMAD R165, R6, 0x4, R7 ;  /* 0x0000000406a57824 */ /* 0x000fe200078e0207 */
[----:B---3--:R-:W-:-:S03]  /*04e0*/  ISETP.EQ.U32.AND P2, PT, R12, 0x1, PT ;  /* 0x000000010c00780c */ /* 0x008fc60003f42070 */
[----:B------:R-:W-:Y:S01]  /*04f0*/  FMUL R11, R3, UR4 ;  /* 0x00000004030b7c20 */ /* 0x000fe20008400000 */
[----:B------:R-:W-:Y:S01]  /*0500*/  LEA.HI R0, R165, R165, RZ, 0x1 ;  /* 0x000000a5a5007211 */ /* 0x000fe200078f08ff */
[----:B------:R-:W2:Y:S01]  /*0510*/  LDC R7, c[0x0][0x148] ;  /* 0x00005200ff077b82 */ /* 0x000ea20000000800 */
[----:B------:R-:W-:Y:S01]  /*0520*/  SHF.R.S32.HI R3, RZ, 0x1f, R2 ;  /* 0x0000001fff037819 */ /* 0x000fe20000011402 */
[----:B------:R-:W-:Y:S01]  /*0530*/  UMOV UR4, 0x20 ;  /* 0x0000002000047882 */ /* 0x000fe20000000000 */
[----:B------:R-:W-:Y:S01]  /*0540*/  LOP3.LUT R0, R0, 0xfffffffe, RZ, 0xc0, !PT ;  /* 0xfffffffe00007812 */ /* 0x000fe200078ec0ff */
[----:B0-----:R-:W-:Y:S01]  /*0550*/  IMAD.MOV R13, RZ, RZ, -R9 ;  /* 0x000000ffff0d7224 */ /* 0x001fe200078e0a09 */
[----:B------:R-:W0:Y:S01]  /*0560*/  F2I.U32.TRUNC.NTZ R11, R11 ;  /* 0x0000000b000b7305 */ /* 0x000e22000020f000 */
[----:B------:R-:W-:Y:S01]  /*0570*/  LEA.HI R3, R3, R2, RZ, 0x2 ;  /* 0x0000000203037211 */ /* 0x000fe200078f10ff */
[----:B------:R-:W-:-:S04]  /*0580*/  @!UP0 UIADD3 UR4, -UR4, 0x100000, URZ ;  /* 0x0010000004048890 */ /* 0x000fc8000fffe13f */
[----:B------:R-:W-:Y:S02]  /*0590*/  @!UP0 USHF.L.U32 UR5, UR4, 0xb, URZ ;  /* 0x0000000b04058899 */ /* 0x000fe4000800063f */
[----:B------:R-:W-:Y:S01]  /*05a0*/  @!UP0 USHF.L.U32 UR4, UR4, 0x1, URZ ;  /* 0x0000000104048899 */ /* 0x000fe2000800063f */
[----:B-1----:R-:W-:Y:S02]  /*05b0*/  IMAD R6, R10, R13, UR8 ;  /* 0x000000080a067e24 */ /* 0x002fe4000f8e020d */
[----:B------:R-:W-:Y:S01]  /*05c0*/  IMAD.IADD R9, R165, 0x1, -R0 ;  /* 0x00000001a5097824 */ /* 0x000fe200078e0a00 */
[----:B------:R-:W-:Y:S01]  /*05d0*/  LOP3.LUT R3, R3, 0xfffffffc, RZ, 0xc0, !PT ;  /* 0xfffffffc03037812 */ /* 0x000fe200078ec0ff */
[----:B------:R-:W-:-:S03]  /*05e0*/  IMAD.SHL.U32 R10, R165, 0x4, RZ ;  /* 0x00000004a50a7824 */ /* 0x000fc600078e00ff */
[----:B------:R-:W-:Y:S01]  /*05f0*/  ISETP.NE.AND P4, PT, R9, R6, PT ;  /* 0x000000060900720c */ /* 0x000fe20003f85270 */
[----:B------:R-:W-:Y:S01]  /*0600*/  IMAD.IADD R0, R2, 0x1, -R3 ;  /* 0x0000000102007824 */ /* 0x000fe200078e0a03 */
[----:B------:R-:W-:Y:S01]  /*0610*/  LOP3.LUT R165, R165, 0xc, R10, 0x78, !PT ;  /* 0x0000000ca5a57812 */ /* 0x000fe200078e780a */
[----:B------:R-:W-:Y:S01]  /*0620*/  VIADD R10, R5, 0xffffffff ;  /* 0xffffffff050a7836 */ /* 0x000fe20000000000 */
[----:B-----5:R-:W-:Y:S01]  /*0630*/  @!UP0 ULEA UR6, UR7, UR6, 0x18 ;  /* 0x0000000607068291 */ /* 0x020fe2000f8ec03f */
[----:B0-----:R-:W-:Y:S01]  /*0640*/  IADD3 R14, -R11, RZ, RZ ;  /* 0x000000ff0b0e7210 */ /* 0x001fe20007ffe1ff */
[----:B------:R-:W-:Y:S01]  /*0650*/  VOTEU.ALL UP0, P0 ;  /* 0x00000000003f7886 */ /* 0x000fe20000000000 */
[----:B------:R-:W-:Y:S02]  /*0660*/  ISETP.NE.AND P1, PT, R0, 0x3, PT ;  /* 0x000000030000780c */ /* 0x000fe40003f25270 */
[----:B------:R-:W-:Y:S01]  /*0670*/  ISETP.GE.U32.AND P6, PT, R10, 0x2, PT ;  /* 0x000000020a00780c */ /* 0x000fe20003fc6070 */
[----:B--2---:R-:W-:Y:S01]  /*0680*/  IMAD R3, R7, R14, R4 ;  /* 0x0000000e07037224 */ /* 0x004fe200078e0204 */
[----:B------:R-:W-:-:S02]  /*0690*/  ISETP.EQ.OR P1, PT, R0, RZ, !P1 ;  /* 0x000000ff0000720c */ /* 0x000fc40004f22670 */
[----:B------:R-:W-:Y:S02]  /*06a0*/  @P4 LEA.HI R2, R165, R165, RZ, 0x1 ;  /* 0x000000a5a5024211 */ /* 0x000fe400078f08ff */
[----:B------:R-:W-:Y:S01]  /*06b0*/  ISETP.EQ.AND P1, PT, R5, RZ, P1 ;  /* 0x000000ff0500720c */ /* 0x000fe20000f22270 */
[----:B------:R-:W0:Y:S02]  /*06c0*/  FENCE.VIEW.ASYNC.S ;  /* 0x00000000000073c6 */ /* 0x000e240000000000 */
[----:B0-----:R0:W1:Y:S01]  /*06d0*/  @!UP0 SYNCS.EXCH.64 URZ, [UR6+0x30], UR4 ;  /* 0x00003004063f85b2 */ /* 0x0010620008000100 */
[----:B------:R-:W-:Y:S02]  /*06e0*/  @P4 SHF.R.S32.HI R2, RZ, 0x1, R2 ;  /* 0x00000001ff024819 */ /* 0x000fe40000011402 */
[----:B------:R-:W-:Y:S02]  /*06f0*/  LOP3.LUT P0, RZ, R8, 0x7, RZ, 0xc0, !PT ;  /* 0x0000000708ff7812 */ /* 0x000fe4000780c0ff */
[----:B------:R-:W-:-:S02]  /*0700*/  @P4 ISETP.NE.AND P5, PT, R2, R3, PT ;  /* 0x000000030200420c */ /* 0x000fc40003fa5270 */
[----:B------:R-:W-:Y:S02]  /*0710*/  SEL R2, RZ, 0x1, !P1 ;  /* 0x00000001ff027807 */ /* 0x000fe40004800000 */
[----:B------:R-:W-:Y:S02]  /*0720*/  ISETP.LT.U32.AND P0, PT, R165, 0x2, !P0 ;  /* 0x00000002a500780c */ /* 0x000fe40004701070 */
[----:B------:R-:W-:Y:S02]  /*0730*/  SEL R2, R2, 0x2, P6 ;  /* 0x0000000202027807 */ /* 0x000fe40003000000 */
[----:B------:R-:W-:Y:S02]  /*0740*/  SEL R8, RZ, 0x1, !P0 ;  /* 0x00000001ff087807 */ /* 0x000fe40004000000 */
[----:B------:R-:W-:Y:S01]  /*0750*/  @P4 SEL R19, RZ, 0x1, P5 ;  /* 0x00000001ff134807 */ /* 0x000fe20002800000 */
[----:B------:R0:W-:Y:S01]  /*0760*/  STL [R1+0x600], R2 ;  /* 0x0006000201007387 */ /* 0x0001e20000100800 */
[----:B------:R0:W2:Y:S01]  /*0770*/  @!UP1 SYNCS.EXCH.64 URZ, [UR6+0x38], UR4 ;  /* 0x00003804063f95b2 */ /* 0x0000a20008000100 */
[----:B------:R-:W-:Y:S01]  /*0780*/  NOP ;  /* 0x0000000000007918 */ /* 0x000fe20000000000 */
[----:B------:R-:W-:Y:S01]  /*0790*/  LOP3.LUT R19, R19, R8, RZ, 0xc0, !PT ;  /* 0x0000000813137212 */ /* 0x000fe200078ec0ff */
[----:B------:R-:W-:Y:S06]  /*07a0*/  @!P2 BRA `(.L_x_3) ;  /* 0x000000000008a947 */ /* 0x000fec0003800000 */
[----:B-12-4-:R-:W-:Y:S01]  /*07b0*/  UCGABAR_ARV ;  /* 0x00000000000079c7 */ /* 0x016fe20008000000 */
[----:B------:R-:W-:Y:S05]  /*07c0*/  BRA `(.L_x_4) ;  /* 0x0000000000047947 */ /* 0x000fea0003800000 */
.L_x_3:
[----:B-12-4-:R-:W-:Y:S01]  /*07d0*/  NOP ;  /* 0x0000000000007918 */ /* 0x016fe20000000000 */
.L_x_4:
[----:B0-----:R-:W0:Y:S01]  /*07e0*/  LDC R2, c[0x0][0x65c] ;  /* 0x00019700ff027b82 */ /* 0x001e220000000800 */
[----:B------:R-:W-:Y:S01]  /*07f0*/  IMAD.MOV.U32 R3, RZ, RZ, RZ ;  /* 0x000000ffff037224 */ /* 0x000fe200078e00ff */
[----:B------:R-:W-:Y:S02]  /*0800*/  LOP3.LUT R18, R18, 0xf7ffffff, RZ, 0xc0, !PT ;  /* 0xf7ffffff12127812 */ /* 0x000fe400078ec0ff */
[----:B0-----:R-:W-:Y:S01]  /*0810*/  ISETP.NE.AND P1, PT, R2, 0x1, PT ;  /* 0x000000010200780c */ /* 0x001fe20003f25270 */
[----:B------:R-:W-:-:S12]  /*0820*/  IMAD.U32 R2, RZ, RZ, UR8 ;  /* 0x00000008ff027e24 */ /* 0x000fd8000f8e00ff */
[----:B------:R-:W0:Y:S01]  /*0830*/  @P1 LDC R9, c[0x0][0x10] ;  /* 0x00000400ff091b82 */ /* 0x000e220000000800 */
[----:B------:R-:W-:Y:S01]  /*0840*/  @P1 IMAD.MOV.U32 R5, RZ, RZ, RZ ;  /* 0x000000ffff051224 */ /* 0x000fe200078e00ff */
[----:B------:R-:W-:Y:S01]  /*0850*/  @P1 LOP3.LUT R18, R18, 0x8000000, RZ, 0xfc, !PT ;  /* 0x0800000012121812 */ /* 0x000fe200078efcff */
[----:B------:R-:W-:-:S05]  /*0860*/  @P1 IMAD.MOV.U32 R13, RZ, RZ, RZ ;  /* 0x000000ffff0d1224 */ /* 0x000fca00078e00ff */
[----:B------:R-:W1:Y:S01]  /*0870*/  @!P1 LDC R11, c[0x0][0xc] ;  /* 0x00000300ff0b9b82 */ /* 0x000e620000000800 */
[----:B0-----:R-:W-:-:S04]  /*0880*/  @P1 IMAD.WIDE.U32 R8, R9, UR8, R4 ;  /* 0x0000000809081c25 */ /* 0x001fc8000f8e0004 */
[----:B------:R-:W-:Y:S02]  /*0890*/  @P1 IMAD.MOV.U32 R24, RZ, RZ, R8 ;  /* 0x000000ffff181224 */ /* 0x000fe400078e0008 */
[----:B------:R-:W-:Y:S02]  /*08a0*/  @P1 IMAD.IADD R25, R9, 0x1, R13 ;  /* 0x0000000109191824 */ /* 0x000fe400078e020d */
[----:B-1----:R-:W-:-:S04]  /*08b0*/  @!P1 IMAD.WIDE.U32 R2, R4, R11, R2 ;  /* 0x0000000b04029225 */ /* 0x002fc800078e0002 */
[----:B------:R-:W-:Y:S01]  /*08c0*/  @!P1 IMAD.MOV.U32 R24, RZ, RZ, R2 ;  /* 0x000000ffff189224 */ /* 0x000fe200078e0002 */
[----:B------:R-:W-:-:S04]  /*08d0*/  @!P1 MOV R25, R3 ;  /* 0x0000000300199202 */ /* 0x000fc80000000f00 */
[----:B------:R0:W-:Y:S04]  /*08e0*/  STL [R1+0x608], R24 ;  /* 0x0006081801007387 */ /* 0x0001e80000100800 */
[----:B------:R0:W-:Y:S01]  /*08f0*/  STL [R1+0x604], R25 ;  /* 0x0006041901007387 */ /* 0x0001e20000100800 */
[----:B------:R-:W-:Y:S05]  /*0900*/  @!P2 BRA `(.L_x_5) ;  /* 0x00000000000ca947 */ /* 0x000fea0003800000 */
[----:B------:R-:W-:Y:S01]  /*0910*/  UCGABAR_WAIT ;  /* 0x0000000000007dc7 */ /* 0x000fe20008000000 */
[----:B------:R-:W-:Y:S01]  /*0920*/  CCTL.IVALL ;  /* 0x00000000ff00798f */ /* 0x000fe20002000000 */
[----:B------:R-:W-:Y:S05]  /*0930*/  BRA `(.L_x_6) ;  /* 0x0000000000047947 */ /* 0x000fea0003800000 */
.L_x_5:
[----:B------:R-:W-:Y:S06]  /*0940*/  BAR.SYNC.DEFER_BLOCKING 0x0 ;  /* 0x0000000000007b1d */ /* 0x000fec0000010000 */
.L_x_6:
[----:B------:R-:W-:Y:S05]  /*0950*/  @!P3 BRA `(.L_x_7) ;  /* 0x000003e000d0b947 */ /* 0x000fea0003800000 */
[----:B------:R-:W-:-:S13]  /*0960*/  ISETP.GT.U32.AND P0, PT, R10, 0x1, PT ;  /* 0x000000010a00780c */ /* 0x000fda0003f04070 */
[----:B------:R-:W-:Y:S05]  /*0970*/  @P0 EXIT ;  /* 0x000000000000094d */ /* 0x000fea0003800000 */
[----:B------:R-:W-:Y:S01]  /*0980*/  ULDC.64 UR4, c[0x0][0x650] ;  /* 0x0001940000047ab9 */ /* 0x000fe20000000a00 */
[----:B------:R-:W-:Y:S01]  /*0990*/  PRMT R0, RZ, 0x7610, R0 ;  /* 0x00007610ff007816 */ /* 0x000fe20000000000 */
[----:B------:R-:W-:Y:S01]  /*09a0*/  IMAD.MOV.U32 R22, RZ, RZ, -0x1 ;  /* 0xffffffffff167424 */ /* 0x000fe200078e00ff */
[----:B------:R-:W-:Y:S01]  /*09b0*/  ISETP.GE.U32.AND P0, PT, R24, UR4, PT ;  /* 0x0000000418007c0c */ /* 0x000fe2000bf06070 */
[----:B------:R-:W-:Y:S02]  /*09c0*/  IMAD.MOV.U32 R23, RZ, RZ, -0x1 ;  /* 0xffffffffff177424 */ /* 0x000fe400078e00ff */
[----:B------:R-:W-:Y:S01]  /*09d0*/  IMAD.MOV.U32 R160, RZ, RZ, -0x1 ;  /* 0xffffffffffa07424 */ /* 0x000fe200078e00ff */
[----:B------:R-:W-:-:S13]  /*09e0*/  ISETP.GE.U32.AND.EX P0, PT, R25, UR5, PT, P0 ;  /* 0x0000000519007c0c */ /* 0x000fda000bf06100 */
[----:B------:R-:W-:Y:S05]  /*09f0*/  @P0 BRA `(.L_x_8) ;  /* 0x0000000400300947 */ /* 0x000fea0003800000 */
[----:B------:R-:W1:Y:S01]  /*0a00*/  LDC.64 R16, c[0x0][0x628] ;  /* 0x00018a00ff107b82 */ /* 0x000e620000000a00 */
[----:B------:R-:W-:Y:S02]  /*0a10*/  IMAD.MOV.U32 R2, RZ, RZ, R24 ;  /* 0x000000ffff027224 */ /* 0x000fe400078e0018 */
[----:B------:R-:W-:-:S05]  /*0a20*/  IMAD.MOV.U32 R3, RZ, RZ, R25 ;  /* 0x000000ffff037224 */ /* 0x000fca00078e0019 */
[----:B------:R-:W2:Y:S08]  /*0a30*/  LDC R0, c[0x0][0x630] ;  /* 0x00018c00ff007b82 */ /* 0x000eb00000000800 */
[----:B------:R-:W3:Y:S01]  /*0a40*/  LDC.64 R20, c[0x0][0x620] ;  /* 0x00018800ff147b82 */ /* 0x000ee20000000a00 */
[----:B-1----:R-:W-:-:S04]  /*0a50*/  ISETP.NE.U32.AND P0, PT, R16, RZ, PT ;  /* 0x000000ff1000720c */ /* 0x002fc80003f05070 */
[----:B------:R-:W-:-:S13]  /*0a60*/  ISETP.NE.AND.EX P0, PT, R17, RZ, PT, P0 ;  /* 0x000000ff1100720c */ /* 0x000fda0003f05300 */
[----:B--23--:R-:W-:Y:S05]  /*0a70*/  @!P0 BRA `(.L_x_9) ;  /* 0x0000000000288947 */ /* 0x00cfea0003800000 */
[----:B------:R-:W1:Y:S02]  /*0a80*/  LDC R11, c[0x0][0x634] ;  /* 0x00018d00ff0b7b82 */ /* 0x000e640000000800 */
[----:B-1----:R-:W-:-:S05]  /*0a90*/  IADD3 R11, P0, R24, R11, RZ ;  /* 0x0000000b180b7210 */ /* 0x002fca0007f1e0ff */
[----:B------:R-:W-:-:S04]  /*0aa0*/  IMAD.X R13, RZ, RZ, R25, P0 ;  /* 0x000000ffff0d7224 */ /* 0x000fc800000e0619 */
[----:B------:R-:W-:-:S04]  /*0ab0*/  IMAD.WIDE.U32 R2, R13, R16, RZ ;  /* 0x000000100d027225 */ /* 0x000fc800078e00ff */
[----:B------:R-:W-:-:S04]  /*0ac0*/  IMAD.WIDE.U32 R8, P0, R11, R17, R2 ;  /* 0x000000110b087225 */ /* 0x000fc80007800002 */
[----:B------:R-:W-:-:S04]  /*0ad0*/  IMAD.WIDE.U32 R2, R11, R16, RZ ;  /* 0x000000100b027225 */ /* 0x000fc800078e00ff */
[----:B------:R-:W-:Y:S01]  /*0ae0*/  IMAD.X R11, RZ, RZ, RZ, P0 ;  /* 0x000000ffff0b7224 */ /* 0x000fe200000e06ff */
[----:B------:R-:W-:Y:S01]  /*0af0*/  IADD3 RZ, P0, R3, R8, RZ ;  /* 0x0000000803ff7210 */ /* 0x000fe20007f1e0ff */
[----:B------:R-:W-:-:S04]  /*0b00*/  IMAD.MOV.U32 R10, RZ, RZ, R9 ;  /* 0x000000ffff0a7224 */ /* 0x000fc800078e0009 */
[----:B------:R-:W-:-:S08]  /*0b10*/  IMAD.WIDE.U32.X R2, R13, R17, R10, P0 ;  /* 0x000000110d027225 */ /* 0x000fd000000e040a */
.L_x_9:
[----:B------:R-:W1:Y:S01]  /*0b20*/  LDC.64 R16, c[0x0][0x640] ;  /* 0x00019000ff107b82 */ /* 0x000e620000000a00 */
[--C-:B------:R-:W-:Y:S01]  /*0b30*/  SHF.R.U64 R160, R2, R0, R3.reuse ;  /* 0x0000000002a07219 */ /* 0x100fe20000001203 */
[----:B------:R-:W-:Y:S01]  /*0b40*/  IMAD R23, R7, R14, R4 ;  /* 0x0000000e07177224 */ /* 0x000fe200078e0204 */
[----:B------:R-:W-:Y:S02]  /*0b50*/  SHF.R.U32.HI R0, RZ, R0, R3 ;  /* 0x00000000ff007219 */ /* 0x000fe40000011603 */
[----:B------:R-:W-:Y:S02]  /*0b60*/  IADD3 R5, P0, RZ, -R160, RZ ;  /* 0x800000a0ff057210 */ /* 0x000fe40007f1e0ff */
[----:B------:R-:W-:Y:S01]  /*0b70*/  MOV R2, R24 ;  /* 0x0000001800027202 */ /* 0x000fe20000000f00 */
[----:B------:R-:W2:Y:S02]  /*0b80*/  LDC R8, c[0x0][0x618] ;  /* 0x00018600ff087b82 */ /* 0x000ea40000000800 */
[----:B------:R-:W-:-:S04]  /*0b90*/  IMAD.X R3, RZ, RZ, ~R0, P0 ;  /* 0x000000ffff037224 */ /* 0x000fc800000e0e00 */
[-C--:B------:R-:W-:Y:S02]  /*0ba0*/  IMAD R0, R3, R20.reuse, RZ ;  /* 0x0000001403007224 */ /* 0x080fe400078e02ff */
[----:B------:R-:W0:Y:S01]  /*0bb0*/  LDC R12, c[0x0][0x608] ;  /* 0x00018200ff0c7b82 */ /* 0x000e220000000800 */
[----:B------:R-:W-:Y:S02]  /*0bc0*/  IMAD.MOV.U32 R3, RZ, RZ, R25 ;  /* 0x000000ffff037224 */ /* 0x000fe400078e0019 */
[----:B------:R-:W-:-:S05]  /*0bd0*/  IMAD.WIDE.U32 R2, R5, R20, R2 ;  /* 0x0000001405027225 */ /* 0x000fca00078e0002 */
[----:B------:R-:W3:Y:S01]  /*0be0*/  LDC R15, c[0x0][0x658] ;  /* 0x00019600ff0f7b82 */ /* 0x000ee20000000800 */
[----:B------:R-:W-:Y:S01]  /*0bf0*/  IMAD R5, R5, R21, R0 ;  /* 0x0000001505057224 */ /* 0x000fe200078e0200 */
[----:B-1----:R-:W-:Y:S01]  /*0c00*/  ISETP.NE.U32.AND P0, PT, R16, RZ, PT ;  /* 0x000000ff1000720c */ /* 0x002fe20003f05070 */
[----:B------:R-:W-:Y:S02]  /*0c10*/  IMAD.MOV.U32 R0, RZ, RZ, -0x1 ;  /* 0xffffffffff007424 */ /* 0x000fe400078e00ff */
[----:B------:R-:W-:Y:S01]  /*0c20*/  IMAD.IADD R3, R3, 0x1, R5 ;  /* 0x0000000103037824 */ /* 0x000fe200078e0205 */
[----:B------:R-:W-:Y:S02]  /*0c30*/  ISETP.NE.AND.EX P0, PT, R17, RZ, PT, P0 ;  /* 0x000000ff1100720c */ /* 0x000fe40003f05300 */
[----:B------:R-:W1:Y:S02]  /*0c40*/  LDC R13, c[0x0][0x600] ;  /* 0x00018000ff0d7b82 */ /* 0x000e640000000800 */
[----:B--2---:R-:W-:-:S02]  /*0c50*/  SHF.R.U64 R10, R2, R8, R3 ;  /* 0x00000008020a7219 */ /* 0x004fc40000001203 */
[----:B------:R-:W-:-:S04]  /*0c60*/  SHF.R.U32.HI R3, RZ, R8, R3 ;  /* 0x00000008ff037219 */ /* 0x000fc80000011603 */
[----:B------:R-:W2:Y:S01]  /*0c70*/  LDC R20, c[0x0][0x648] ;  /* 0x00019200ff147b82 */ /* 0x000ea20000000800 */
[-CC-:B0-----:R-:W-:Y:S02]  /*0c80*/  SHF.R.U64 R24, R10, R12.reuse, R3.reuse ;  /* 0x0000000c0a187219 */ /* 0x181fe40000001203 */
[----:B------:R-:W-:Y:S01]  /*0c90*/  SHF.R.U32.HI R2, RZ, R12, R3 ;  /* 0x0000000cff027219 */ /* 0x000fe20000011603 */
[----:B------:R-:W-:-:S04]  /*0ca0*/  IMAD.MOV.U32 R12, RZ, RZ, 0x1 ;  /* 0x00000001ff0c7424 */ /* 0x000fc800078e00ff */
[----:B------:R-:W0:Y:S01]  /*0cb0*/  LDC R21, c[0x0][0x638] ;  /* 0x00018e00ff157b82 */ /* 0x000e220000000800 */
[-CC-:B---3--:R-:W-:Y:S02]  /*0cc0*/  SHF.R.U64 R14, R24, R15.reuse, R2.reuse ;  /* 0x0000000f180e7219 */ /* 0x188fe40000001202 */
[-C--:B------:R-:W-:Y:S02]  /*0cd0*/  SHF.L.U32 R0, R0, R15.reuse, RZ ;  /* 0x0000000f00007219 */ /* 0x080fe400000006ff */
[----:B------:R-:W-:Y:S01]  /*0ce0*/  SHF.R.U32.HI R3, RZ, R15, R2 ;  /* 0x0000000fff037219 */ /* 0x000fe20000011602 */
[----:B------:R-:W-:Y:S01]  /*0cf0*/  IMAD.MOV.U32 R2, RZ, RZ, R14 ;  /* 0x000000ffff027224 */ /* 0x000fe200078e000e */
[----:B------:R-:W-:Y:S01]  /*0d00*/  LOP3.LUT R7, RZ, R0, RZ, 0x33, !PT ;  /* 0x00000000ff077212 */ /* 0x000fe200078e33ff */
[----:B------:R-:W3:Y:S01]  /*0d10*/  LDC R22, c[0x0][0x610] ;  /* 0x00018400ff167b82 */ /* 0x000ee20000000800 */
[----:B------:R-:W-:Y:S05]  /*0d20*/  @!P0 BRA `(.L_x_10) ;  /* 0x0000000000288947 */ /* 0x000fea0003800000 */
[----:B------:R-:W4:Y:S02]  /*0d30*/  LDC R9, c[0x0][0x64c] ;  /* 0x00019300ff097b82 */ /* 0x000f240000000800 */
[----:B----4-:R-:W-:-:S05]  /*0d40*/  IADD3 R9, P0, R14, R9, RZ ;  /* 0x000000090e097210 */ /* 0x010fca0007f1e0ff */
        /* <DEDUP_REMOVED lines=8> */
.L_x_10:
[----:B--2---:R-:W-:Y:S01]  /*0dd0*/  SHF.R.U64 R2, R2, R20, R3 ;  /* 0x0000001402027219 */ /* 0x004fe20000001203 */
[----:B-1----:R-:W-:Y:S01]  /*0de0*/  VIADD R3, R13, 0xffffffff ;  /* 0xffffffff0d037836 */ /* 0x002fe20000000000 */
[----:B------:R-:W-:Y:S02]  /*0df0*/  SHF.L.U32 R0, R12, R15, RZ ;  /* 0x0000000f0c007219 */ /* 0x000fe400000006ff */
[----:B------:R-:W-:Y:S02]  /*0e00*/  LOP3.LUT R7, R24, R7, RZ, 0xc0, !PT ;  /* 0x0000000718077212 */ /* 0x000fe400078ec0ff */
[----:B------:R-:W-:Y:S02]  /*0e10*/  IADD3 R4, -R2, RZ, RZ ;  /* 0x000000ff02047210 */ /* 0x000fe40007ffe1ff */
[----:B------:R-:W-:Y:S01]  /*0e20*/  SEL R6, R6, R23, !P1 ;  /* 0x0000001706067207 */ /* 0x000fe20004800000 */
[----:B------:R-:W-:Y:S01]  /*0e30*/  IMAD R7, R0, R2, R7 ;  /* 0x0000000200077224 */ /* 0x000fe200078e0207 */
[----:B------:R-:W-:Y:S01]  /*0e40*/  LOP3.LUT R3, R10, R3, RZ, 0xc0, !PT ;  /* 0x000000030a037212 */ /* 0x000fe200078ec0ff */
[----:B0-----:R-:W-:-:S02]  /*0e50*/  IMAD R0, R4, R21, R14 ;  /* 0x0000001504007224 */ /* 0x001fc400078e020e */
[----:B---3--:R-:W-:Y:S02]  /*0e60*/  IMAD R6, R7, R22, R6 ;  /* 0x0000001607067224 */ /* 0x008fe400078e0206 */
[----:B------:R-:W-:Y:S02]  /*0e70*/  IMAD.MOV.U32 R2, RZ, RZ, 0x1 ;  /* 0x00000001ff027424 */ /* 0x000fe400078e00ff */
[----:B------:R-:W-:-:S03]  /*0e80*/  IMAD R3, R0, R13, R3 ;  /* 0x0000000d00037224 */ /* 0x000fc600078e0203 */
[----:B------:R-:W-:Y:S02]  /*0e90*/  PRMT R0, R2, 0x7610, R0 ;  /* 0x0000761002007816 */ /* 0x000fe40000000000 */
[----:B------:R-:W-:Y:S02]  /*0ea0*/  SEL R23, R3, R6, !P1 ;  /* 0x0000000603177207 */ /* 0x000fe40004800000 */
[----:B------:R-:W-:-:S07]  /*0eb0*/  SEL R22, R6, R3, !P1 ;  /* 0x0000000306167207 */ /* 0x000fce0004800000 */
.L_x_8:
[----:B------:R-:W-:-:S08]  /*0ec0*/  NOP ;  /* 0x0000000000007918 */ /* 0x000fd00000000000 */
[----:B------:R-:W1:Y:S02]  /*0ed0*/  USETMAXREG.TRY_ALLOC.CTAPOOL UP0, 0xf0 ;  /* 0x000000f0000079c8 */ /* 0x000e640008000600 */
[----:B-1----:R-:W-:-:S13]  /*0ee0*/  PLOP3.LUT P0, PT, PT, PT, UP0, 0x80, 0x0 ;  /* 0x000000000000781c */ /* 0x002fda0003f0f008 */
[----:B------:R-:W-:Y:S05]  /*0ef0*/  @!P0 BRA `(.L_x_8) ;  /* 0xfffffffc00f08947 */ /* 0x000fea000383ffff */
[----:B------:R-:W-:Y:S01]  /*0f00*/  ULDC.64 UR4, c[0x0][0x598] ;  /* 0x0001660000047ab9 */ /* 0x000fe20000000a00 */
[----:B------:R-:W-:Y:S01]  /*0f10*/  ULDC.64 UR36, c[0x0][0x208] ;  /* 0x0000820000247ab9 */ /* 0x000fe20000000a00 */
[----:B------:R-:W-:-:S04]  /*0f20*/  ISETP.NE.U32.AND P0, PT, RZ, UR4, PT ;  /* 0x00000004ff007c0c */ /* 0x000fc8000bf05070 */
[----:B------:R-:W-:-:S13]  /*0f30*/  ISETP.NE.AND.EX P0, PT, RZ, UR5, PT, P0 ;  /* 0x00000005ff007c0c */ /* 0x000fda000bf05300 */
[----:B------:R-:W-:Y:S05]  /*0f40*/  @!P0 BRA `(.L_x_11) ;  /* 0x00000000001c8947 */ /* 0x000fea0003800000 */
[----:B------:R-:W1:Y:S02]  /*0f50*/  LDC.64 R2, c[0x0][0x598] ;  /* 0x00016600ff027b82 */ /* 0x000e640000000a00 */
[----:B-1----:R-:W2:Y:S02]  /*0f60*/  LDG.E.64 R2, desc[UR36][R2.64] ;  /* 0x0000002402027981 */ /* 0x002ea4000c1e1b00 */
[----:B--2---:R-:W-:-:S04]  /*0f70*/  ISETP.NE.U32.AND P0, PT, R2, RZ, PT ;  /* 0x000000ff0200720c */ /* 0x004fc80003f05070 */
[----:B------:R-:W-:-:S13]  /*0f80*/  ISETP.NE.AND.EX P0, PT, R3, RZ, PT, P0 ;  /* 0x000000ff0300720c */ /* 0x000fda0003f05300 */
[----:B------:R-:W-:Y:S05]  /*0f90*/  @!P0 BRA `(.L_x_11) ;  /* 0x0000000000088947 */ /* 0x000fea0003800000 */
[----:B------:R1:W5:Y:S01]  /*0fa0*/  LD.E R2, desc[UR36][R2.64] ;  /* 0x0000002402027980 */ /* 0x000362000c101900 */
[----:B------:R-:W-:Y:S05]  /*0fb0*/  BRA `(.L_x_12) ;  /* 0x0000000000247947 */ /* 0x000fea0003800000 */
.L_x_11:
[----:B------:R-:W-:Y:S02]  /*0fc0*/  ULDC.64 UR4, c[0x0][0x588] ;  /* 0x0001620000047ab9 */ /* 0x000fe40000000a00 */
[----:B------:R-:W-:-:S04]  /*0fd0*/  ISETP.NE.U32.AND P0, PT, RZ, UR4, PT ;  /* 0x00000004ff007c0c */ /* 0x000fc8000bf05070 */
[----:B------:R-:W-:-:S13]  /*0fe0*/  ISETP.NE.AND.EX P0, PT, RZ, UR5, PT, P0 ;  /* 0x00000005ff007c0c */ /* 0x000fda000bf05300 */
[----:B------:R-:W-:Y:S05]  /*0ff0*/  @!P0 BRA `(.L_x_13) ;  /* 0x00000000000c8947 */ /* 0x000fea0003800000 */
[----:B------:R-:W1:Y:S02]  /*1000*/  LDC.64 R2, c[0x0][0x588] ;  /* 0x00016200ff027b82 */ /* 0x000e640000000a00 */
[----:B-1----:R2:W5:Y:S01]  /*1010*/  LDG.E R2, desc[UR36][R2.64] ;  /* 0x0000002402027981 */ /* 0x002562000c1e1900 */
[----:B------:R-:W-:Y:S05]  /*1020*/  BRA `(.L_x_12) ;  /* 0x0000000000087947 */ /* 0x000fea0003800000 */
.L_x_13:
[----:B------:R-:W-:Y:S02]  /*1030*/  ULDC UR4, c[0x0][0x580] ;  /* 0x0001600000047ab9 */ /* 0x000fe40000000800 */
[----:B------:R-:W-:-:S07]  /*1040*/  IMAD.U32 R2, RZ, RZ, UR4 ;  /* 0x00000004ff027e24 */ /* 0x000fce000f8e00ff */
.L_x_12:
[----:B------:R-:W-:Y:S02]  /*1050*/  ULDC.64 UR4, c[0x0][0x5a0] ;  /* 0x0001680000047ab9 */ /* 0x000fe40000000a00 */
[----:B------:R-:W-:-:S04]  /*1060*/  ISETP.NE.U32.AND P0, PT, RZ, UR4, PT ;  /* 0x00000004ff007c0c */ /* 0x000fc8000bf05070 */
[----:B------:R-:W-:-:S13]  /*1070*/  ISETP.NE.AND.EX P0, PT, RZ, UR5, PT, P0 ;  /* 0x00000005ff007c0c */ /* 0x000fda000bf05300 */
[----:B------:R-:W-:Y:S05]  /*1080*/  @!P0 BRA `(.L_x_14) ;  /* 0x00000000001c8947 */ /* 0x000fea0003800000 */
[----:B------:R-:W3:Y:S02]  /*1090*/  LDC.64 R4, c[0x0][0x5a0] ;  /* 0x00016800ff047b82 */ /* 0x000ee40000000a00 */
[----:B---3--:R-:W3:Y:S02]  /*10a0*/  LDG.E.64 R4, desc[UR36][R4.64] ;  /* 0x0000002404047981 */ /* 0x008ee4000c1e1b00 */
[----:B---3--:R-:W-:-:S04]  /*10b0*/  ISETP.NE.U32.AND P0, PT, R4, RZ, PT ;  /* 0x000000ff0400720c */ /* 0x008fc80003f05070 */
[----:B------:R-:W-:-:S13]  /*10c0*/  ISETP.NE.AND.EX P0, PT, R5, RZ, PT, P0 ;  /* 0x000000ff0500720c */ /* 0x000fda0003f05300 */
[----:B------:R-:W-:Y:S05]  /*10d0*/  @!P0 BRA `(.L_x_14) ;  /* 0x0000000000088947 */ /* 0x000fea0003800000 */
[----:B------:R3:W5:Y:S01]  /*10e0*/  LD.E R16, desc[UR36][R4.64] ;  /* 0x0000002404107980 */ /* 0x000762000c101900 */
[----:B------:R-:W-:Y:S05]  /*10f0*/  BRA `(.L_x_15) ;  /* 0x0000000000247947 */ /* 0x000fea0003800000 */
.L_x_14:
[----:B------:R-:W-:Y:S02]  /*1100*/  ULDC.64 UR4, c[0x0][0x590] ;  /* 0x0001640000047ab9 */ /* 0x000fe40000000a00 */
[----:B------:R-:W-:-:S04]  /*1110*/  ISETP.NE.U32.AND P0, PT, RZ, UR4, PT ;  /* 0x00000004ff007c0c */ /* 0x000fc8000bf05070 */
[----:B------:R-:W-:-:S13]  /*1120*/  ISETP.NE.AND.EX P0, PT, RZ, UR5, PT, P0 ;  /* 0x00000005ff007c0c */ /* 0x000fda000bf05300 */
[----:B------:R-:W-:Y:S05]  /*1130*/  @!P0 BRA `(.L_x_16) ;  /* 0x00000000000c8947 */ /* 0x000fea0003800000 */
[----:B------:R-:W3:Y:S02]  /*1140*/  LDC.64 R16, c[0x0][0x590] ;  /* 0x00016400ff107b82 */ /* 0x000ee40000000a00 */
[----:B---3--:R4:W5:Y:S01]  /*1150*/  LDG.E R16, desc[UR36][R16.64] ;  /* 0x0000002410107981 */ /* 0x008962000c1e1900 */
[----:B------:R-:W-:Y:S05]  /*1160*/  BRA `(.L_x_15) ;  /* 0x0000000000087947 */ /* 0x000fea0003800000 */
.L_x_16:
[----:B------:R-:W-:Y:S02]  /*1170*/  ULDC UR4, c[0x0][0x584] ;  /* 0x0001610000047ab9 */ /* 0x000fe40000000800 */
[----:B------:R-:W-:-:S07]  /*1180*/  IMAD.U32 R16, RZ, RZ, UR4 ;  /* 0x00000004ff107e24 */ /* 0x000fce000f8e00ff */
.L_x_15:
[----:B------:R-:W-:-:S13]  /*1190*/  LOP3.LUT P0, RZ, R0, 0xff, RZ, 0xc0, !PT ;  /* 0x000000ff00ff7812 */ /* 0x000fda000780c0ff */
[----:B------:R-:W-:Y:S05]  /*11a0*/  @!P0 EXIT ;  /* 0x000000000000894d */ /* 0x000fea0003800000 */
[----:B------:R-:W-:Y:S01]  /*11b0*/  ULDC UR4, c[0x0][0x28c] ;  /* 0x0000a30000047ab9 */ /* 0x000fe20000000800 */
[----:B------:R-:W-:Y:S01]  /*11c0*/  UMOV UR38, URZ ;  /* 0x0000003f00267c82 */ /* 0x000fe20008000000 */
[----:B------:R-:W-:Y:S01]  /*11d0*/  UIADD3 UR4, UR4, 0x3f, URZ ;  /* 0x0000003f04047890 */ /* 0x000fe2000fffe03f */
[----:B------:R-:W-:-:S03]  /*11e0*/  UMOV UR39, URZ ;  /* 0x0000003f00277c82 */ /* 0x000fc60008000000 */
[----:B------:R-:W-:-:S04]  /*11f0*/  USHF.R.S32.HI UR5, URZ, 0x1f, UR4 ;  /* 0x0000001f3f057899 */ /* 0x000fc80008011404 */
[----:B------:R-:W-:-:S04]  /*1200*/  ULEA.HI UR5, UR5, UR4, URZ, 0x6 ;  /* 0x0000000405057291 */ /* 0x000fc8000f8f303f */
[----:B------:R-:W-:-:S12]  /*1210*/  USHF.R.S32.HI UR40, URZ, 0x6, UR5 ;  /* 0x000000063f287899 */ /* 0x000fd80008011405 */
.L_x_1056:
[----:B------:R-:W0:Y:S01]  /*1220*/  S2R R0, SR_TID.X ;  /* 0x0000000000007919 */ /* 0x000e220000002100 */
[----:B-1----:R-:W1:Y:S01]  /*1230*/  S2UR UR7, SR_CgaCtaId ;  /* 0x00000000000779c3 */ /* 0x002e620000008800 */
[----:B------:R-:W-:Y:S02]  /*1240*/  UMOV UR6, 0x400 ;  /* 0x0000040000067882 */ /* 0x000fe40000000000 */
[----:B-1----:R-:W-:Y:S01]  /*1250*/  ULEA UR6, UR7, UR6, 0x18 ;  /* 0x0000000607067291 */ /* 0x002fe2000f8ec03f */
[----:B0-----:R-:W-:-:S04]  /*1260*/  LOP3.LUT R0, R0, 0x80, RZ, 0xc0, !PT ;  /* 0x0000008000007812 */ /* 0x001fc800078ec0ff */
[----:B------:R-:W-:-:S06]  /*1270*/  SHF.R.U32.HI R0, RZ, 0x7, R0 ;  /* 0x00000007ff007819 */ /* 0x000fcc0000011600 */
[----:B------:R-:W0:Y:S02]  /*1280*/  SHFL.IDX PT, R0, R0, RZ, 0x1f ;  /* 0x00001fff00007589 */ /* 0x000e2400000e0000 */
[----:B0-----:R-:W-:-:S13]  /*1290*/  R2UR UR4, R0 ;  /* 0x00000000000472ca */ /* 0x001fda00000e0000 */
[----:B------:R-:W-:-:S04]  /*12a0*/  ULEA.HI UR5, UR4, UR4, URZ, 0x1 ;  /* 0x0000000404057291 */ /* 0x000fc8000f8f083f */
[----:B------:R-:W-:-:S04]  /*12b0*/  ULOP3.LUT UR5, UR5, 0x7fffe, URZ, 0xc0, !UPT ;  /* 0x0007fffe05057892 */ /* 0x000fc8000f8ec03f */
[----:B------:R-:W-:-:S03]  /*12c0*/  UIADD3 UR5, UR4, -UR5, URZ ;  /* 0x8000000504057290 */ /* 0x000fc6000fffe03f */
[----:B------:R-:W-:Y:S01]  /*12d0*/  ULDC UR4, c[0x0][0x28c] ;  /* 0x0000a30000047ab9 */ /* 0x000fe20000000800 */
[----:B------:R-:W-:Y:S01]  /*12e0*/  ULEA UR5, UR5, UR6, 0xd ;  /* 0x0000000605057291 */ /* 0x000fe2000f8e683f */
[----:B------:R-:W-:-:S03]  /*12f0*/  ISETP.LT.AND P0, PT, RZ, UR4, PT ;  /* 0x00000004ff007c0c */ /* 0x000fc6000bf01270 */
[----:B------:R-:W-:-:S04]  /*1300*/  UIADD3 UR5, UR5, 0x100, URZ ;  /* 0x0000010005057890 */ /* 0x000fc8000fffe03f */
[----:B------:R-:W-:-:S04]  /*1310*/  USHF.R.U32.HI UR5, URZ, 0x4, UR5 ;  /* 0x000000043f057899 */ /* 0x000fc80008011605 */
[----:B------:R-:W-:Y:S02]  /*1320*/  ULOP3.LUT UR41, UR5, 0x3fff, URZ, 0xc0, !UPT ;  /* 0x00003fff05297892 */ /* 0x000fe4000f8ec03f */
[----:B---345:R-:W-:Y:S10]  /*1330*/  @P0 BRA `(.L_x_17) ;  /* 0x0000000000400947 */ /* 0x038ff40003800000 */
[----:B------:R-:W-:Y:S01]  /*1340*/  MOV R0, 0x0 ;  /* 0x0000000000007802 */ /* 0x000fe20000000f00 */
[----:B------:R-:W-:Y:S01]  /*1350*/  ULDC.64 UR4, c[0x4][0x68] ;  /* 0x01001a0000047ab9 */ /* 0x000fe20000000a00 */
[----:B------:R-:W-:Y:S01]  /*1360*/  ULDC.64 UR6, c[0x4][0x8] ;  /* 0x0100020000067ab9 */ /* 0x000fe20000000a00 */
[----:B---3--:R-:W-:Y:S01]  /*1370*/  IMAD.U32 R4, RZ, RZ, UR4 ;  /* 0x00000004ff047e24 */ /* 0x008fe2000f8e00ff */
[----:B------:R0:W1:Y:S01]  /*1380*/  LDC.64 R14, c[0x4][R0] ;  /* 0x01000000000e7b82 */ /* 0x0000620000000a00 */
[----:B------:R-:W-:Y:S01]  /*1390*/  IMAD.U32 R5, RZ, RZ, UR5 ;  /* 0x00000005ff057e24 */ /* 0x000fe2000f8e00ff */
[----:B------:R-:W-:Y:S01]  /*13a0*/  ULDC.64 UR4, c[0x4][0x70] ;  /* 0x01001c0000047ab9 */ /* 0x000fe20000000a00 */
[----:B------:R-:W-:Y:S01]  /*13b0*/  IMAD.U32 R10, RZ, RZ, UR6 ;  /* 0x00000006ff0a7e24 */ /* 0x000fe2000f8e00ff */
[----:B------:R-:W-:Y:S01]  /*13c0*/  MOV R8, 0x1e1 ;  /* 0x000001e100087802 */ /* 0x000fe20000000f00 */
[----:B------:R-:W-:Y:S02]  /*13d0*/  IMAD.U32 R6, RZ, RZ, UR4 ;  /* 0x00000004ff067e24 */ /* 0x000fe4000f8e00ff */
[----:B------:R-:W-:-:S02]  /*13e0*/  IMAD.U32 R7, RZ, RZ, UR5 ;  /* 0x00000005ff077e24 */ /* 0x000fc4000f8e00ff */
[----:B------:R-:W-:Y:S02]  /*13f0*/  IMAD.U32 R11, RZ, RZ, UR7 ;  /* 0x00000007ff0b7e24 */ /* 0x000fe4000f8e00ff */
[----:B------:R-:W-:Y:S02]  /*1400*/  IMAD.MOV.U32 R12, RZ, RZ, 0x1 ;  /* 0x00000001ff0c7424 */ /* 0x000fe400078e00ff */
[----:B0-----:R-:W-:-:S07]  /*1410*/  IMAD.MOV.U32 R13, RZ, RZ, RZ ;  /* 0x000000ffff0d7224 */ /* 0x001fce00078e00ff */
[----:B------:R-:W-:-:S07]  /*1420*/  LEPC R20, `(.L_x_17) ;  /* 0x000000001014794e */ /* 0x000fce0000000000 */
[----:B-12-45:R-:W-:Y:S05]  /*1430*/  CALL.ABS.NOINC R14 ;  /* 0x000000000e007343 */ /* 0x036fea0003c00000 */
.L_x_17:
[----:B------:R-:W2:Y:S02]  /*1440*/  LDL R20, [R1+0x600] ;  /* 0x0006000001147983 */ /* 0x000ea40000100800 */
[----:B--2---:R-:W-:-:S04]  /*1450*/  LOP3.LUT R0, R20, 0x1, RZ, 0xfc, !PT ;  /* 0x0000000114007812 */ /* 0x004fc800078efcff */
[----:B------:R-:W-:-:S13]  /*1460*/  ISETP.NE.AND P0, PT, R0, 0x3, PT ;  /* 0x000000030000780c */ /* 0x000fda0003f05270 */
[----:B------:R-:W-:Y:S05]  /*1470*/  @!P0 BRA `(.L_x_18) ;  /* 0x0000000000048947 */ /* 0x000fea0003800000 */
[----:B------:R-:W-:Y:S01]  /*1480*/  BPT.TRAP 0x1 ;  /* 0x000000040000795c */ /* 0x000fe20000300000 */
.L_x_18:
[----:B------:R-:W0:Y:S01]  /*1490*/  S2UR UR5, SR_CgaCtaId ;  /* 0x00000000000579c3 */ /* 0x000e220000008800 */
[----:B------:R-:W-:Y:S01]  /*14a0*/  UMOV UR4, 0x400 ;  /* 0x0000040000047882 */ /* 0x000fe20000000000 */
[----:B------:R-:W-:Y:S02]  /*14b0*/  IMAD.U32 R3, RZ, RZ, UR38 ;  /* 0x00000026ff037e24 */ /* 0x000fe4000f8e00ff */
[----:B---3--:R-:W-:-:S03]  /*14c0*/  IMAD.U32 R5, RZ, RZ, UR39 ;  /* 0x00000027ff057e24 */ /* 0x008fc6000f8e00ff */
[----:B------:R-:W-:Y:S01]  /*14d0*/  SHF.L.U32 R3, R3, 0x1f, RZ ;  /* 0x0000001f03037819 */ /* 0x000fe200000006ff */
[----:B0-----:R-:W-:-:S06]  /*14e0*/  ULEA UR4, UR5, UR4, 0x18 ;  /* 0x0000000405047291 */ /* 0x001fcc000f8ec03f */
[----:B------:R-:W-:-:S04]  /*14f0*/  IMAD.U32 R0, RZ, RZ, UR4 ;  /* 0x00000004ff007e24 */ /* 0x000fc8000f8e00ff */
[----:B------:R-:W-:-:S04]  /*1500*/  IMAD R4, R5, 0x8, R0 ;  /* 0x0000000805047824 */ /* 0x000fc800078e0200 */
[----:B------:R0:W1:Y:S01]  /*1510*/  SYNCS.PHASECHK.TRANS64.TRYWAIT P1, [R4+URZ], R3 ;  /* 0x00000003040075a7 */ /* 0x000062000802017f */
[----:B------:R-:W-:Y:S05]  /*1520*/  @!P0 BRA `(.L_x_19) ;  /* 0x0000000000048947 */ /* 0x000fea0003800000 */
[----:B------:R-:W-:Y:S01]  /*1530*/  BPT.TRAP 0x1 ;  /* 0x000000040000795c */ /* 0x000fe20000300000 */
.L_x_19:
[----:B-1----:R-:W-:Y:S05]  /*1540*/  @P1 BRA `(.L_x_20) ;  /* 0x0000000000081947 */ /* 0x002fea0003800000 */
[----:B------:R-:W1:Y:S02]  /*1550*/  SYNCS.PHASECHK.TRANS64.TRYWAIT P1, [R4+URZ], R3 ;  /* 0x00000003040075a7 */ /* 0x000e64000802017f */
[----:B-1----:R-:W-:Y:S05]  /*1560*/  @!P1 BRA `(.L_x_21) ;  /* 0x000003ec00249947 */ /* 0x002fea0003800000 */
.L_x_20:
[----:B------:R-:W-:-:S04]  /*1570*/  UISETP.LT.AND UP0, UPT, UR40, 0x1, UPT ;  /* 0x000000012800788c */ /* 0x000fc8000bf01270 */
[----:B------:R-:W-:-:S06]  /*1580*/  USEL UR4, UR40, 0x1, UP0 ;  /* 0x0000000128047887 */ /* 0x000fcc0008000000 */
[----:B------:R-:W-:Y:S01]  /*1590*/  IMAD.U32 R5, RZ, RZ, UR4 ;  /* 0x00000004ff057e24 */ /* 0x000fe2000f8e00ff */
[----:B------:R-:W-:Y:S05]  /*15a0*/  WARPSYNC.ALL ;  /* 0x0000000000007948 */ /* 0x000fea0003800000 */
[----:B------:R-:W-:-:S04]  /*15b0*/  IADD3 R5, -R5, UR40, RZ ;  /* 0x0000002805057c10 */ /* 0x000fc8000fffe1ff */
[----:B------:R-:W-:Y:S02]  /*15c0*/  ISETP.GE.AND P1, PT, R5, 0x1, PT ;  /* 0x000000010500780c */ /* 0x000fe40003f26270 */
[----:B------:R-:W-:Y:S01]  /*15d0*/  R2UR UR4, R0 ;  /* 0x00000000000472ca */ /* 0x000fe200000e0000 */
[----:B------:R-:W-:Y:S01]  /*15e0*/  WARPGROUP.ARRIVE ;  /* 0x00000000000079c5 */ /* 0x000fe20000000000 */
[----:B------:R-:W-:Y:S01]  /*15f0*/  UMOV UR9, 0x40000040 ;  /* 0x4000004000097882 */ /* 0x000fe20000000000 */
[----:B------:R-:W-:Y:S01]  /*1600*/  UMOV UR11, 0x40000040 ;  /* 0x40000040000b7882 */ /* 0x000fe20000000000 */
[----:B------:R-:W-:Y:S01]  /*1610*/  STL [R1+0xcf4], R165 ;  /* 0x000cf4a501007387 */ /* 0x000fe20000100800 */
[----:B------:R-:W-:Y:S01]  /*1620*/  UMOV UR13, UR9 ;  /* 0x00000009000d7c82 */ /* 0x000fe20008000000 */
[----:B------:R-:W-:Y:S02]  /*1630*/  UMOV UR15, 0x40000040 ;  /* 0x40000040000f7882 */ /* 0x000fe40000000000 */
[----:B------:R-:W-:Y:S04]  /*1640*/  STL [R1+0xcf0], R160 ;  /* 0x000cf0a001007387 */ /* 0x000fe80000100800 */
[----:B------:R-:W-:Y:S01]  /*1650*/  STL [R1+0x6e4], R23 ;  /* 0x0006e41701007387 */ /* 0x000fe20000100800 */
[----:B------:R-:W-:-:S03]  /*1660*/  UIADD3 UR4, UR4, 0xc100, URZ ;  /* 0x0000c10004047890 */ /* 0x000fc6000fffe03f */
[----:B------:R-:W-:Y:S01]  /*1670*/  STL [R1+0x6e0], R22 ;  /* 0x0006e01601007387 */ /* 0x000fe20000100800 */
[----:B------:R-:W-:-:S03]  /*1680*/  USHF.R.U32.HI UR4, URZ, 0x4, UR4 ;  /* 0x000000043f047899 */ /* 0x000fc60008011604 */
[----:B------:R-:W-:Y:S01]  /*1690*/  STL [R1+0x6dc], R19 ;  /* 0x0006dc1301007387 */ /* 0x000fe20000100800 */
[----:B------:R-:W-:Y:S02]  /*16a0*/  ULOP3.LUT UR5, UR4, 0x3fff, URZ, 0xc0, !UPT ;  /* 0x00003fff04057892 */ /* 0x000fe4000f8ec03f */
[----:B------:R-:W-:Y:S01]  /*16b0*/  ULOP3.LUT UR4, UR41, 0x10000, URZ, 0xfc, !UPT ;  /* 0x0001000029047892 */ /* 0x000fe2000f8efc3f */
[----:B------:R-:W-:Y:S01]  /*16c0*/  STL [R1+0x6d8], R18 ;  /* 0x0006d81201007387 */ /* 0x000fe20000100800 */
[----:B------:R-:W-:Y:S02]  /*16d0*/  ULOP3.LUT UR5, UR5, 0x10000, URZ, 0xfc, !UPT ;  /* 0x0001000005057892 */ /* 0x000fe4000f8efc3f */
[----:B------:R-:W-:Y:S01]  /*16e0*/  UIMAD UR8, UR39, 0x600, UR4 ;  /* 0x00000600270878a4 */ /* 0x000fe2000f8e0204 */
[----:B------:R-:W-:Y:S01]  /*16f0*/  STL [R1+0x6d4], R17 ;  /* 0x0006d41101007387 */ /* 0x000fe20000100800 */
[----:B------:R-:W-:-:S03]  /*1700*/  ULEA UR6, UR39, UR5, 0xc ;  /* 0x0000000527067291 */ /* 0x000fc6000f8e603f */
[----:B-----5:R-:W-:Y:S01]  /*1710*/  STL [R1+0x6d0], R16 ;  /* 0x0006d01001007387 */ /* 0x020fe20000100800 */
[----:B------:R-:W-:Y:S01]  /*1720*/  UIADD3 UR14, UR6, 0x800, URZ ;  /* 0x00000800060e7890 */ /* 0x000fe2000fffe03f */
[----:B------:R-:W-:Y:S02]  /*1730*/  UMOV UR12, UR8 ;  /* 0x00000008000c7c82 */ /* 0x000fe40008000000 */
[----:B------:R-:W-:Y:S01]  /*1740*/  UMOV UR10, UR6 ;  /* 0x00000006000a7c82 */ /* 0x000fe20008000000 */
[----:B------:R2:W-:Y:S01]  /*1750*/  STL [R1+0x6cc], R5 ;  /* 0x0006cc0501007387 */ /* 0x0005e20000100800 */
[----:B------:R-:W-:Y:S03]  /*1760*/  HGMMA.64x256x16.F32.BF16 R24, gdesc[UR8], RZ, !UPT, gsb0 ;  /* 0x03e00000081879f0 */ /* 0x000fe6000c0018ff */
[----:B------:R3:W-:Y:S04]  /*1770*/  STL [R1+0x6c8], R2 ;  /* 0x0006c80201007387 */ /* 0x0007e80000100800 */
[----:B------:R3:W-:Y:S01]  /*1780*/  STL [R1+0x6e8], R0 ;  /* 0x0006e80001007387 */ /* 0x0007e20000100800 */
[----:B------:R-:W-:-:S03]  /*1790*/  WARPGROUP.DEPBAR.LE gsb0, 0x0 ;  /* 0x00008000000079c5 */ /* 0x000fc60000010000 */
[----:B------:R-:W-:Y:S01]  /*17a0*/  STL.64 [R1+0x400], R24 ;  /* 0x0004001801007387 */ /* 0x000fe20000100a00 */
[----:B------:R-:W-:Y:S01]  /*17b0*/  IMAD.MOV.U32 R235, RZ, RZ, R45 ;  /* 0x000000ffffeb7224 */ /* 0x000fe200078e002d */
[----:B------:R-:W-:Y:S01]  /*17c0*/  MOV R233, R47 ;  /* 0x0000002f00e97202 */ /* 0x000fe20000000f00 */
[----:B------:R-:W-:Y:S01]  /*17d0*/  IMAD.MOV.U32 R234, RZ, RZ, R46 ;  /* 0x000000ffffea7224 */ /* 0x000fe200078e002e */
        /* <DEDUP_REMOVED lines=36> */
[----:B--2---:R-:W-:Y:S01]  /*1a20*/  MOV R5, R147 ;  /* 0x0000009300057202 */ /* 0x004fe20000000f00 */
[----:B------:R-:W-:Y:S01]  /*1a30*/  IMAD.MOV.U32 R152, RZ, RZ, R68 ;  /* 0x000000ffff987224 */ /* 0x000fe200078e0044 */
[----:B------:R2:W-:Y:S01]  /*1a40*/  STL [R1+0x450], R44 ;  /* 0x0004502c01007387 */ /* 0x0005e20000100800 */
[----:B------:R-:W-:-:S02]  /*1a50*/  IMAD.MOV.U32 R153, RZ, RZ, R69 ;  /* 0x000000ffff997224 */ /* 0x000fc400078e0045 */
[----:B------:R-:W-:Y:S02]  /*1a60*/  IMAD.MOV.U32 R154, RZ, RZ, R70 ;  /* 0x000000ffff9a7224 */ /* 0x000fe400078e0046 */
[----:B------:R-:W-:Y:S02]  /*1a70*/  IMAD.MOV.U32 R155, RZ, RZ, R71 ;  /* 0x000000ffff9b7224 */ /* 0x000fe400078e0047 */
[----:B------:R-:W-:Y:S02]  /*1a80*/  IMAD.MOV.U32 R156, RZ, RZ, R72 ;  /* 0x000000ffff9c7224 */ /* 0x000fe400078e0048 */
[----:B------:R-:W-:Y:S02]  /*1a90*/  IMAD.MOV.U32 R157, RZ, RZ, R73 ;  /* 0x000000ffff9d7224 */ /* 0x000fe400078e0049 */
[----:B------:R-:W-:Y:S02]  /*1aa0*/  IMAD.MOV.U32 R158, RZ, RZ, R74 ;  /* 0x000000ffff9e7224 */ /* 0x000fe400078e004a */
        /* <DEDUP_REMOVED lines=54> */
[----:B----4-:R-:W-:-:S02]  /*1e10*/  IMAD.MOV.U32 R17, RZ, RZ, R135 ;  /* 0x000000ffff117224 */ /* 0x010fc400078e0087 */
        /* <DEDUP_REMOVED lines=10> */
[----:B01----:R-:W-:Y:S02]  /*1ec0*/  IMAD.MOV.U32 R4, RZ, RZ, R148 ;  /* 0x000000ffff047224 */ /* 0x003fe400078e0094 */
[----:B------:R-:W-:-:S02]  /*1ed0*/  IMAD.MOV.U32 R3, RZ, RZ, R149 ;  /* 0x000000ffff037224 */ /* 0x000fc400078e0095 */
[----:B---3--:R-:W-:Y:S02]  /*1ee0*/  IMAD.MOV.U32 R2, RZ, RZ, R150 ;  /* 0x000000ffff027224 */ /* 0x008fe400078e0096 */
[----:B------:R-:W-:Y:S02]  /*1ef0*/  IMAD.MOV.U32 R0, RZ, RZ, R151 ;  /* 0x000000ffff007224 */ /* 0x000fe400078e0097 */
[----:B--2---:R-:W-:-:S06]  /*1f00*/  WARPGROUP.ARRIVE ;  /* 0x00000000000079c5 */ /* 0x004fcc0000000000 */
[----:B------:R-:W-:Y:S01]  /*1f10*/  HGMMA.64x256x16.F32.BF16 R24, gdesc[UR12], RZ, !UPT, gsb0 ;  /* 0x03e000000c1879f0 */ /* 0x000fe2000c0018ff */
[----:B------:R-:W-:Y:S01]  /*1f20*/  UIADD3 UR12, UR8, 0x400, URZ ;  /* 0x00000400080c7890 */ /* 0x000fe2000fffe03f */
[----:B------:R-:W-:Y:S01]  /*1f30*/  UMOV UR13, 0x40000040 ;  /* 0x40000040000d7882 */ /* 0x000fe20000000000 */
[----:B------:R-:W-:Y:S02]  /*1f40*/  WARPGROUP.DEPBAR.LE gsb0, 0x0 ;  /* 0x00008000000079c5 */ /* 0x000fe40000010000 */
[----:B------:R-:W-:Y:S04]  /*1f50*/  STL.64 [R1], R24 ;  /* 0x0000001801007387 */ /* 0x000fe80000100a00 */
[----:B------:R-:W-:Y:S04]  /*1f60*/  STL.64 [R1+0x8], R26 ;  /* 0x0000081a01007387 */ /* 0x000fe80000100a00 */
        /* <DEDUP_REMOVED lines=61> */
[----:B------:R0:W-:Y:S02]  /*2340*/  STL.64 [R1+0x1f8], R150 ;  /* 0x0001f89601007387 */ /* 0x0001e40000100a00 */
[----:B0-----:R-:W-:-:S06]  /*2350*/  WARPGROUP.ARRIVE ;  /* 0x00000000000079c5 */ /* 0x001fcc0000000000 */
[----:B------:R-:W-:Y:S03]  /*2360*/  HGMMA.64x256x16.F32.BF16 R24, gdesc[UR12], RZ, !UPT, gsb0 ;  /* 0x03e000000c1879f0 */ /* 0x000fe6000c0018ff */
[----:B------:R-:W-:Y:S02]  /*2370*/  WARPGROUP.DEPBAR.LE gsb0, 0x0 ;  /* 0x00008000000079c5 */ /* 0x000fe40000010000 */
        /* <DEDUP_REMOVED lines=63> */
[----:B------:R0:W-:Y:S04]  /*2770*/  STL.64 [R1+0x10f8], R24 ;  /* 0x0010f81801007387 */ /* 0x0001e80000100a00 */
[----:B0-----:R-:W2:Y:S04]  /*2780*/  LDL.LU.64 R24, [R1] ;  /* 0x0000000001187983 */ /* 0x001ea80000300a00 */
[----:B------:R-:W3:Y:S04]  /*2790*/  LDL.LU.64 R26, [R1+0x8] ;  /* 0x00000800011a7983 */ /* 0x000ee80000300a00 */
[----:B------:R-:W4:Y:S04]  /*27a0*/  LDL.LU.64 R28, [R1+0x10] ;  /* 0x00001000011c7983 */ /* 0x000f280000300a00 */
[----:B------:R-:W2:Y:S04]  /*27b0*/  LDL.LU.64 R30, [R1+0x18] ;  /* 0x00001800011e7983 */ /* 0x000ea80000300a00 */
        /* <DEDUP_REMOVED lines=60> */
[----:B--2---:R-:W-:Y:S04]  /*2b80*/  STL.64 [R1+0x14f0], R150 ;  /* 0x0014f09601007387 */ /* 0x004fe80000100a00 */
[----:B----4-:R-:W-:Y:S04]  /*2b90*/  STL.64 [R1+0x14e8], R148 ;  /* 0x0014e89401007387 */ /* 0x010fe80000100a00 */
[----:B---3--:R-:W-:Y:S04]  /*2ba0*/  STL.64 [R1+0x14e0], R146 ;  /* 0x0014e09201007387 */ /* 0x008fe80000100a00 */
        /* <DEDUP_REMOVED lines=19> */
[----:B0-----:R-:W2:Y:S04]  /*2ce0*/  LDL.LU R108, [R1+0x400] ;  /* 0x00040000016c7983 */ /* 0x001ea80000300800 */
[----:B------:R-:W2:Y:S04]  /*2cf0*/  LDL.LU R109, [R1+0x404] ;  /* 0x00040400016d7983 */ /* 0x000ea80000300800 */
[----:B------:R-:W3:Y:S04]  /*2d00*/  LDL.LU R110, [R1+0x408] ;  /* 0x00040800016e7983 */ /* 0x000ee80000300800 */
[----:B------:R-:W3:Y:S04]  /*2d10*/  LDL.LU R111, [R1+0x40c] ;  /* 0x00040c00016f7983 */ /* 0x000ee80000300800 */
[----:B------:R-:W4:Y:S04]  /*2d20*/  LDL.LU R112, [R1+0x410] ;  /* 0x0004100001707983 */ /* 0x000f280000300800 */
[----:B------:R-:W4:Y:S04]  /*2d30*/  LDL.LU R113, [R1+0x414] ;  /* 0x0004140001717983 */ /* 0x000f280000300800 */
[----:B------:R-:W2:Y:S04]  /*2d40*/  LDL.LU R114, [R1+0x418] ;  /* 0x0004180001727983 */ /* 0x000ea80000300800 */
        /* <DEDUP_REMOVED lines=13> */
[----:B------:R-:W3:Y:S01]  /*2e20*/  LDL.LU R128, [R1+0x450] ;  /* 0x0004500001807983 */ /* 0x000ee20000300800 */
[----:B------:R-:W-:Y:S01]  /*2e30*/  IMAD.MOV.U32 R129, RZ, RZ, R235 ;  /* 0x000000ffff817224 */ /* 0x000fe200078e00eb */
[----:B------:R-:W-:Y:S01]  /*2e40*/  MOV R235, R0 ;  /* 0x0000000000eb7202 */ /* 0x000fe20000000f00 */
[----:B------:R-:W-:Y:S01]  /*2e50*/  IMAD.MOV.U32 R130, RZ, RZ, R234 ;  /* 0x000000ffff827224 */ /* 0x000fe200078e00ea */
[----:B------:R-:W-:Y:S01]  /*2e60*/  MOV R134, R230 ;  /* 0x000000e600867202 */ /* 0x000fe20000000f00 */
[----:B------:R-:W-:Y:S01]  /*2e70*/  IMAD.MOV.U32 R131, RZ, RZ, R233 ;  /* 0x000000ffff837224 */ /* 0x000fe200078e00e9 */
[----:B------:R-:W-:Y:S01]  /*2e80*/  MOV R144, R220 ;  /* 0x000000dc00907202 */ /* 0x000fe20000000f00 */
[----:B------:R-:W-:Y:S01]  /*2e90*/  IMAD.MOV.U32 R132, RZ, RZ, R232 ;  /* 0x000000ffff847224 */ /* 0x000fe200078e00e8 */
[----:B------:R-:W-:Y:S01]  /*2ea0*/  UMOV UR14, UR10 ;  /* 0x0000000a000e7c82 */ /* 0x000fe20008000000 */
[----:B------:R-:W-:Y:S01]  /*2eb0*/  IMAD.MOV.U32 R234, RZ, RZ, R2 ;  /* 0x000000ffffea7224 */ /* 0x000fe200078e0002 */
[----:B------:R-:W-:Y:S01]  /*2ec0*/  UMOV UR15, UR11 ;  /* 0x0000000b000f7c82 */ /* 0x000fe20008000000 */
[----:B------:R-:W-:-:S02]  /*2ed0*/  IMAD.MOV.U32 R133, RZ, RZ, R231 ;  /* 0x000000ffff857224 */ /* 0x000fc400078e00e7 */
[----:B------:R-:W-:Y:S01]  /*2ee0*/  IMAD.MOV.U32 R232, RZ, RZ, R4 ;  /* 0x000000ffffe87224 */ /* 0x000fe200078e0004 */
[----:B------:R0:W-:Y:S01]  /*2ef0*/  STL.64 [R1+0x16f0], R234 ;  /* 0x0016f0ea01007387 */ /* 0x0001e20000100a00 */
[----:B------:R-:W-:Y:S02]  /*2f00*/  IMAD.MOV.U32 R233, RZ, RZ, R3 ;  /* 0x000000ffffe97224 */ /* 0x000fe400078e0003 */
[----:B------:R-:W-:Y:S02]  /*2f10*/  IMAD.MOV.U32 R135, RZ, RZ, R229 ;  /* 0x000000ffff877224 */ /* 0x000fe400078e00e5 */
[----:B------:R-:W-:Y:S01]  /*2f20*/  IMAD.MOV.U32 R136, RZ, RZ, R228 ;  /* 0x000000ffff887224 */ /* 0x000fe200078e00e4 */
[----:B------:R1:W-:Y:S01]  /*2f30*/  STL.64 [R1+0x16e8], R232 ;  /* 0x0016e8e801007387 */ /* 0x0003e20000100a00 */
[----:B------:R-:W-:Y:S02]  /*2f40*/  IMAD.MOV.U32 R230, RZ, RZ, R6 ;  /* 0x000000ffffe67224 */ /* 0x000fe400078e0006 */
[----:B------:R-:W-:-:S02]  /*2f50*/  IMAD.MOV.U32 R231, RZ, RZ, R5 ;  /* 0x000000ffffe77224 */ /* 0x000fc400078e0005 */
[----:B------:R-:W-:Y:S02]  /*2f60*/  IMAD.MOV.U32 R137, RZ, RZ, R227 ;  /* 0x000000ffff897224 */ /* 0x000fe400078e00e3 */
[----:B------:R-:W-:Y:S01]  /*2f70*/  IMAD.MOV.U32 R138, RZ, RZ, R226 ;  /* 0x000000ffff8a7224 */ /* 0x000fe200078e00e2 */
[----:B------:R-:W-:Y:S01]  /*2f80*/  STL.64 [R1+0x16e0], R230 ;  /* 0x0016e0e601007387 */ /* 0x000fe20000100a00 */
[----:B------:R-:W-:Y:S02]  /*2f90*/  IMAD.MOV.U32 R228, RZ, RZ, R8 ;  /* 0x000000ffffe47224 */ /* 0x000fe400078e0008 */
[----:B------:R-:W-:Y:S02]  /*2fa0*/  IMAD.MOV.U32 R229, RZ, RZ, R7 ;  /* 0x000000ffffe57224 */ /* 0x000fe400078e0007 */
[----:B------:R-:W-:Y:S01]  /*2fb0*/  IMAD.MOV.U32 R139, RZ, RZ, R225 ;  /* 0x000000ffff8b7224 */ /* 0x000fe200078e00e1 */
[----:B------:R-:W-:Y:S01]  /*2fc0*/  MOV R225, R11 ;  /* 0x0000000b00e17202 */ /* 0x000fe20000000f00 */
[----:B------:R-:W-:Y:S01]  /*2fd0*/  IMAD.MOV.U32 R140, RZ, RZ, R224 ;  /* 0x000000ffff8c7224 */ /* 0x000fe200078e00e0 */
[----:B------:R-:W-:Y:S01]  /*2fe0*/  STL.64 [R1+0x16d8], R228 ;  /* 0x0016d8e401007387 */ /* 0x000fe20000100a00 */
[----:B------:R-:W-:-:S02]  /*2ff0*/  IMAD.MOV.U32 R226, RZ, RZ, R10 ;  /* 0x000000ffffe27224 */ /* 0x000fc400078e000a */
[----:B------:R-:W-:Y:S02]  /*3000*/  IMAD.MOV.U32 R227, RZ, RZ, R9 ;  /* 0x000000ffffe37224 */ /* 0x000fe400078e0009 */
[----:B------:R-:W-:Y:S02]  /*3010*/  IMAD.MOV.U32 R141, RZ, RZ, R223 ;  /* 0x000000ffff8d7224 */ /* 0x000fe400078e00df */
[----:B------:R-:W-:Y:S01]  /*3020*/  IMAD.MOV.U32 R142, RZ, RZ, R222 ;  /* 0x000000ffff8e7224 */ /* 0x000fe200078e00de */
[----:B------:R-:W-:Y:S01]  /*3030*/  STL.64 [R1+0x16d0], R226 ;  /* 0x0016d0e201007387 */ /* 0x000fe20000100a00 */
[----:B------:R-:W-:Y:S02]  /*3040*/  IMAD.MOV.U32 R224, RZ, RZ, R12 ;  /* 0x000000ffffe07224 */ /* 0x000fe400078e000c */
[----:B------:R-:W-:Y:S02]  /*3050*/  IMAD.MOV.U32 R143, RZ, RZ, R221 ;  /* 0x000000ffff8f7224 */ /* 0x000fe400078e00dd */
[----:B------:R-:W-:Y:S01]  /*3060*/  IMAD.MOV.U32 R222, RZ, RZ, R14 ;  /* 0x000000ffffde7224 */ /* 0x000fe200078e000e */
[----:B------:R-:W-:Y:S01]  /*3070*/  STL.64 [R1+0x16c8], R224 ;  /* 0x0016c8e001007387 */ /* 0x000fe20000100a00 */
[----:B------:R-:W-:-:S02]  /*3080*/  IMAD.MOV.U32 R223, RZ, RZ, R13 ;  /* 0x000000ffffdf7224 */ /* 0x000fc400078e000d */
[----:B------:R-:W-:Y:S02]  /*3090*/  IMAD.MOV.U32 R145, RZ, RZ, R219 ;  /* 0x000000ffff917224 */ /* 0x000fe400078e00db */
[----:B------:R-:W-:Y:S01]  /*30a0*/  IMAD.MOV.U32 R146, RZ, RZ, R218 ;  /* 0x000000ffff927224 */ /* 0x000fe200078e00da */
[----:B------:R-:W-:Y:S01]  /*30b0*/  STL.64 [R1+0x16c0], R222 ;  /* 0x0016c0de01007387 */ /* 0x000fe20000100a00 */
[----:B------:R-:W-:Y:S02]  /*30c0*/  IMAD.MOV.U32 R220, RZ, RZ, R16 ;  /* 0x000000ffffdc7224 */ /* 0x000fe400078e0010 */
[----:B------:R-:W-:Y:S02]  /*30d0*/  IMAD.MOV.U32 R221, RZ, RZ, R15 ;  /* 0x000000ffffdd7224 */ /* 0x000fe400078e000f */
[----:B------:R-:W-:Y:S02]  /*30e0*/  IMAD.MOV.U32 R147, RZ, RZ, R217 ;  /* 0x000000ffff937224 */ /* 0x000fe400078e00d9 */
[----:B------:R-:W-:Y:S01]  /*30f0*/  IMAD.MOV.U32 R148, RZ, RZ, R216 ;  /* 0x000000ffff947224 */ /* 0x000fe200078e00d8 */
[----:B------:R-:W-:Y:S01]  /*3100*/  STL.64 [R1+0x16b8], R220 ;  /* 0x0016b8dc01007387 */ /* 0x000fe20000100a00 */
[----:B------:R-:W-:-:S02]  /*3110*/  IMAD.MOV.U32 R218, RZ, RZ, R18 ;  /* 0x000000ffffda7224 */ /* 0x000fc400078e0012 */
[----:B------:R-:W-:Y:S02]  /*3120*/  IMAD.MOV.U32 R219, RZ, RZ, R17 ;  /* 0x000000ffffdb7224 */ /* 0x000fe400078e0011 */
[----:B------:R-:W-:Y:S01]  /*3130*/  IMAD.MOV.U32 R149, RZ, RZ, R215 ;  /* 0x000000ffff957224 */ /* 0x000fe200078e00d7 */
[----:B------:R-:W-:Y:S01]  /*3140*/  MOV R215, R21 ;  /* 0x0000001500d77202 */ /* 0x000fe20000000f00 */
[----:B------:R-:W-:Y:S01]  /*3150*/  IMAD.MOV.U32 R150, RZ, RZ, R214 ;  /* 0x000000ffff967224 */ /* 0x000fe200078e00d6 */
[----:B------:R-:W-:Y:S01]  /*3160*/  STL.64 [R1+0x16b0], R218 ;  /* 0x0016b0da01007387 */ /* 0x000fe20000100a00 */
[----:B------:R-:W-:Y:S02]  /*3170*/  IMAD.MOV.U32 R216, RZ, RZ, R20 ;  /* 0x000000ffffd87224 */ /* 0x000fe400078e0014 */
[----:B------:R-:W-:Y:S02]  /*3180*/  IMAD.MOV.U32 R217, RZ, RZ, R19 ;  /* 0x000000ffffd97224 */ /* 0x000fe400078e0013 */
[----:B------:R-:W-:-:S02]  /*3190*/  IMAD.MOV.U32 R151, RZ, RZ, R213 ;  /* 0x000000ffff977224 */ /* 0x000fc400078e00d5 */
[----:B------:R-:W-:Y:S01]  /*31a0*/  IMAD.MOV.U32 R214, RZ, RZ, R22 ;  /* 0x000000ffffd67224 */ /* 0x000fe200078e0016 */
[----:B------:R-:W-:Y:S01]  /*31b0*/  STL.64 [R1+0x16a8], R216 ;  /* 0x0016a8d801007387 */ /* 0x000fe20000100a00 */
[----:B------:R-:W-:-:S03]  /*31c0*/  IMAD.MOV.U32 R213, RZ, RZ, R23 ;  /* 0x000000ffffd57224 */ /* 0x000fc600078e0017 */
        /* <DEDUP_REMOVED lines=43> */
[----:B---3--:R-:W-:Y:S04]  /*3480*/  STL.64 [R1+0x1548], R128 ;  /* 0x0015488001007387 */ /* 0x008fe80000100a00 */
[----:B--2---:R-:W-:Y:S04]  /*3490*/  STL.64 [R1+0x1540], R126 ;  /* 0x0015407e01007387 */ /* 0x004fe80000100a00 */
[----:B----4-:R-:W-:Y:S04]  /*34a0*/  STL.64 [R1+0x1538], R124 ;  /* 0x0015387c01007387 */ /* 0x010fe80000100a00 */
        /* <DEDUP_REMOVED lines=50> */
[----:B0-----:R-:W3:Y:S04]  /*37d0*/  LDL.LU.64 R234, [R1+0x16f0] ;  /* 0x0016f00001ea7983 */ /* 0x001ee80000300a00 */
[----:B-1----:R-:W3:Y:S01]  /*37e0*/  LDL.LU.64 R232, [R1+0x16e8] ;  /* 0x0016e80001e87983 */ /* 0x002ee20000300a00 */
[----:B--2---:R-:W-:-:S06]  /*37f0*/  WARPGROUP.ARRIVE ;  /* 0x00000000000079c5 */ /* 0x004fcc0000000000 */
        /* <DEDUP_REMOVED lines=66> */
[----:B------:R-:W3:Y:S04]  /*3c20*/  LDL.LU.64 R230, [R1+0x16e0] ;  /* 0x0016e00001e67983 */ /* 0x000ee80000300a00 */
        /* <DEDUP_REMOVED lines=39> */
[----:B0-----:R-:W3:Y:S04]  /*3ea0*/  LDL.LU.64 R150, [R1+0x15a0] ;  /* 0x0015a00001967983 */ /* 0x001ee80000300a00 */
        /* <DEDUP_REMOVED lines=20> */
[----:B------:R-:W3:Y:S01]  /*3ff0*/  LDL.LU.64 R108, [R1+0x14f8] ;  /* 0x0014f800016c7983 */ /* 0x000ee20000300a00 */
[----:B------:R-:W-:-:S02]  /*4000*/  UIADD3 UR12, UR8, 0x2, URZ ;  /* 0x00000002080c7890 */ /* 0x000fc4000fffe03f */
[----:B------:R-:W-:Y:S01]  /*4010*/  UIADD3 UR14, UR6, 0x2, URZ ;  /* 0x00000002060e7890 */ /* 0x000fe2000fffe03f */
[----:B------:R-:W-:Y:S01]  /*4020*/  UMOV UR13, 0x40000040 ;  /* 0x40000040000d7882 */ /* 0x000fe20000000000 */
[----:B------:R-:W-:Y:S01]  /*4030*/  UMOV UR15, 0x40000040 ;  /* 0x40000040000f7882 */ /* 0x000fe20000000000 */
[----:B---3--:R-:W-:-:S06]  /*4040*/  WARPGROUP.ARRIVE ;  /* 0x00000000000079c5 */ /* 0x008fcc0000000000 */
[----:B------:R-:W-:Y:S03]  /*4050*/  HGMMA.64x256x16.F32.BF16 R108, gdesc[UR12], R108, gsb0 ;  /* 0x03e000000c6c79f0 */ /* 0x000fe6000800186c */
        /* <DEDUP_REMOVED lines=65> */
[----:B0-----:R-:W2:Y:S04]  /*4470*/  LDL.LU.64 R150, [R1+0x14f0] ;  /* 0x0014f00001967983 */ /* 0x001ea80000300a00 */
[----:B------:R-:W2:Y:S04]  /*4480*/  LDL.LU.64 R148, [R1+0x14e8] ;  /* 0x0014e80001947983 */ /* 0x000ea80000300a00 */
        /* <DEDUP_REMOVED lines=61> */
[----:B------:R-:W2:Y:S01]  /*4860*/  LDL.LU.64 R24, [R1+0x12f8] ;  /* 0x0012f80001187983 */ /* 0x000ea20000300a00 */
[----:B------:R-:W-:Y:S01]  /*4870*/  UIADD3 UR18, UR6, 0x802, URZ ;  /* 0x0000080206127890 */ /* 0x000fe2000fffe03f */
[----:B------:R-:W-:Y:S01]  /*4880*/  UMOV UR16, UR12 ;  /* 0x0000000c00107c82 */ /* 0x000fe20008000000 */
[----:B------:R-:W-:Y:S01]  /*4890*/  UMOV UR17, UR13 ;  /* 0x0000000d00117c82 */ /* 0x000fe20008000000 */
[----:B------:R-:W-:Y:S01]  /*48a0*/  UMOV UR19, 0x40000040 ;  /* 0x4000004000137882 */ /* 0x000fe20000000000 */
[----:B--2---:R-:W-:-:S06]  /*48b0*/  WARPGROUP.ARRIVE ;  /* 0x00000000000079c5 */ /* 0x004fcc0000000000 */
[----:B------:R-:W-:Y:S03]  /*48c0*/  HGMMA.64x256x16.F32.BF16 R24, gdesc[UR16], R24, gsb0 ;  /* 0x03e00000101879f0 */ /* 0x000fe60008001818 */
[----:B------:R-:W-:Y:S02]  /*48d0*/  WARPGROUP.DEPBAR.LE gsb0, 0x0 ;  /* 0x00008000000079c5 */ /* 0x000fe40000010000 */
[----:B------:R-:W-:Y:S04]  /*48e0*/  STL.64 [R1], R24 ;  /* 0x0000001801007387 */ /* 0x000fe80000100a00 */
[----:B------:R-:W-:Y:S04]  /*48f0*/  STL.64 [R1+0x8], R26 ;  /* 0x0000081a01007387 */ /* 0x000fe80000100a00 */
[----:B------:R-:W-:Y:S04]  /*4900*/  STL.64 [R1+0x10], R28 ;  /* 0x0000101c01007387 */ /* 0x000fe80000100a00 */
[----:B------:R-:W-:Y:S04]  /*4910*/  STL.64 [R1+0x18], R30 ;  /* 0x0000181e01007387 */ /* 0x000fe80000100a00 */
[----:B------:R-:W-:Y:S04]  /*4920*/  STL.64 [R1+0x20], R32 ;  /* 0x0000202001007387 */ /* 0x000fe80000100a00 */
[----:B------:R-:W-:Y:S04]  /*4930*/  STL.64 [R1+0x28], R34 ;  /* 0x0000282201007387 */ /* 0x000fe80000100a00 */
[----:B------:R-:W-:Y:S01]  /*4940*/  STL.64 [R1+0x30], R36 ;  /* 0x0000302401007387 */ /* 0x000fe20000100a00 */
[----:B------:R-:W-:-:S03]  /*4950*/  IMAD.MOV.U32 R2, RZ, RZ, R150 ;  /* 0x000000ffff027224 */ /* 0x000fc600078e0096 */
[----:B------:R-:W-:Y:S01]  /*4960*/  STL.64 [R1+0x38], R38 ;  /* 0x0000382601007387 */ /* 0x000fe20000100a00 */
[----:B------:R-:W-:-:S03]  /*4970*/  IMAD.MOV.U32 R0, RZ, RZ, R151 ;  /* 0x000000ffff007224 */ /* 0x000fc600078e0097 */
[----:B------:R-:W-:Y:S01]  /*4980*/  STL.64 [R1+0x40], R40 ;  /* 0x0000402801007387 */ /* 0x000fe20000100a00 */
[----:B------:R-:W-:-:S03]  /*4990*/  IMAD.MOV.U32 R4, RZ, RZ, R148 ;  /* 0x000000ffff047224 */ /* 0x000fc600078e0094 */
[----:B------:R-:W-:Y:S01]  /*49a0*/  STL.64 [R1+0x48], R42 ;  /* 0x0000482a01007387 */ /* 0x000fe20000100a00 */
[----:B------:R-:W-:-:S03]  /*49b0*/  IMAD.MOV.U32 R3, RZ, RZ, R149 ;  /* 0x000000ffff037224 */ /* 0x000fc600078e0095 */
[----:B------:R0:W-:Y:S01]  /*49c0*/  STL [R1+0x50], R44 ;  /* 0x0000502c01007387 */ /* 0x0001e20000100800 */
[----:B------:R-:W-:Y:S01]  /*49d0*/  IMAD.MOV.U32 R6, RZ, RZ, R146 ;  /* 0x000000ffff067224 */ /* 0x000fe200078e0092 */
[----:B------:R-:W-:Y:S01]  /*49e0*/  MOV R8, R144 ;  /* 0x0000009000087202 */ /* 0x000fe20000000f00 */
[----:B------:R-:W-:Y:S01]  /*49f0*/  IMAD.MOV.U32 R5, RZ, RZ, R147 ;  /* 0x000000ffff057224 */ /* 0x000fe200078e0093 */
[----:B------:R-:W2:Y:S01]  /*4a00*/  LDL.LU.64 R150, [R1+0x12f0] ;  /* 0x0012f00001967983 */ /* 0x000ea20000300a00 */
[----:B------:R-:W-:-:S03]  /*4a10*/  IMAD.MOV.U32 R7, RZ, RZ, R145 ;  /* 0x000000ffff077224 */ /* 0x000fc600078e0091 */
[----:B------:R-:W2:Y:S01]  /*4a20*/  LDL.LU.64 R148, [R1+0x12e8] ;  /* 0x0012e80001947983 */ /* 0x000ea20000300a00 */
[----:B------:R-:W-:Y:S02]  /*4a30*/  IMAD.MOV.U32 R10, RZ, RZ, R142 ;  /* 0x000000ffff0a7224 */ /* 0x000fe400078e008e */
[----:B------:R-:W-:Y:S01]  /*4a40*/  IMAD.MOV.U32 R9, RZ, RZ, R143 ;  /* 0x000000ffff097224 */ /* 0x000fe200078e008f */
[----:B------:R-:W2:Y:S01]  /*4a50*/  LDL.LU.64 R146, [R1+0x12e0] ;  /* 0x0012e00001927983 */ /* 0x000ea20000300a00 */
[----:B------:R-:W-:Y:S02]  /*4a60*/  IMAD.MOV.U32 R12, RZ, RZ, R140 ;  /* 0x000000ffff0c7224 */ /* 0x000fe400078e008c */
[----:B------:R-:W-:Y:S01]  /*4a70*/  IMAD.MOV.U32 R11, RZ, RZ, R141 ;  /* 0x000000ffff0b7224 */ /* 0x000fe200078e008d */
[----:B------:R-:W2:Y:S01]  /*4a80*/  LDL.LU.64 R144, [R1+0x12d8] ;  /* 0x0012d80001907983 */ /* 0x000ea20000300a00 */
[----:B------:R-:W-:Y:S02]  /*4a90*/  IMAD.MOV.U32 R14, RZ, RZ, R138 ;  /* 0x000000ffff0e7224 */ /* 0x000fe400078e008a */
[----:B------:R-:W-:Y:S01]  /*4aa0*/  IMAD.MOV.U32 R13, RZ, RZ, R139 ;  /* 0x000000ffff0d7224 */ /* 0x000fe200078e008b */
[----:B------:R-:W2:Y:S01]  /*4ab0*/  LDL.LU.64 R142, [R1+0x12d0] ;  /* 0x0012d000018e7983 */ /* 0x000ea20000300a00 */
        /* <DEDUP_REMOVED lines=12> */
[----:B-1----:R-:W-:Y:S02]  /*4b80*/  IMAD.MOV.U32 R152, RZ, RZ, R128 ;  /* 0x000000ffff987224 */ /* 0x002fe400078e0080 */
[----:B------:R-:W-:Y:S01]  /*4b90*/  IMAD.MOV.U32 R23, RZ, RZ, R129 ;  /* 0x000000ffff177224 */ /* 0x000fe200078e0081 */
[----:B------:R-:W2:Y:S01]  /*4ba0*/  LDL.LU.64 R132, [R1+0x12a8] ;  /* 0x0012a80001847983 */ /* 0x000ea20000300a00 */
[----:B------:R-:W-:Y:S01]  /*4bb0*/  IMAD.MOV.U32 R154, RZ, RZ, R126 ;  /* 0x000000ffff9a7224 */ /* 0x000fe200078e007e */
[----:B---3--:R-:W-:Y:S01]  /*4bc0*/  MOV R156, R124 ;  /* 0x0000007c009c7202 */ /* 0x008fe20000000f00 */
[----:B------:R-:W-:Y:S01]  /*4bd0*/  IMAD.MOV.U32 R153, RZ, RZ, R127 ;  /* 0x000000ffff997224 */ /* 0x000fe200078e007f */
[----:B------:R-:W2:Y:S01]  /*4be0*/  LDL.LU.64 R130, [R1+0x12a0] ;  /* 0x0012a00001827983 */ /* 0x000ea20000300a00 */
[----:B------:R-:W-:-:S03]  /*4bf0*/  IMAD.MOV.U32 R155, RZ, RZ, R125 ;  /* 0x000000ffff9b7224 */ /* 0x000fc600078e007d */
[----:B------:R-:W2:Y:S01]  /*4c00*/  LDL.LU.64 R128, [R1+0x1298] ;  /* 0x0012980001807983 */ /* 0x000ea20000300a00 */
[----:B----4-:R-:W-:Y:S02]  /*4c10*/  IMAD.MOV.U32 R158, RZ, RZ, R122 ;  /* 0x000000ffff9e7224 */ /* 0x010fe400078e007a */
        /* <DEDUP_REMOVED lines=113> */
[----:B------:R-:W-:-:S02]  /*5330*/  IMAD.MOV.U32 R234, RZ, RZ, R46 ;  /* 0x000000ffffea7224 */ /* 0x000fc400078e002e */
[----:B------:R-:W-:Y:S01]  /*5340*/  IMAD.MOV.U32 R233, RZ, RZ, R47 ;  /* 0x000000ffffe97224 */ /* 0x000fe200078e002f */
[----:B------:R-:W2:Y:S01]  /*5350*/  LDL.LU.64 R50, [R1+0x1160] ;  /* 0x0011600001327983 */ /* 0x000ea20000300a00 */
[----:B------:R-:W-:-:S03]  /*5360*/  IMAD.MOV.U32 R235, RZ, RZ, R45 ;  /* 0x000000ffffeb7224 */ /* 0x000fc600078e002d */
[----:B------:R-:W2:Y:S04]  /*5370*/  LDL.LU.64 R48, [R1+0x1158] ;  /* 0x0011580001307983 */ /* 0x000ea80000300a00 */
[----:B------:R-:W2:Y:S04]  /*5380*/  LDL.LU.64 R46, [R1+0x1150] ;  /* 0x00115000012e7983 */ /* 0x000ea80000300a00 */
        /* <DEDUP_REMOVED lines=12> */
[----:B------:R-:W-:Y:S01]  /*5450*/  UMOV UR17, 0x40000040 ;  /* 0x4000004000117882 */ /* 0x000fe20000000000 */
[----:B--2---:R-:W-:-:S07]  /*5460*/  WARPGROUP.ARRIVE ;  /* 0x00000000000079c5 */ /* 0x004fce0000000000 */
        /* <DEDUP_REMOVED lines=193> */
[----:B------:R-:W2:Y:S01]  /*6080*/  LDL.LU R151, [R1+0x3fc] ;  /* 0x0003fc0001977983 */ /* 0x000ea20000300800 */
[----:B------:R-:W-:Y:S01]  /*6090*/  UMOV UR12, UR16 ;  /* 0x00000010000c7c82 */ /* 0x000fe20008000000 */
[----:B------:R-:W-:Y:S01]  /*60a0*/  UMOV UR13, UR17 ;  /* 0x00000011000d7c82 */ /* 0x000fe20008000000 */
[----:B--2---:R-:W-:-:S06]  /*60b0*/  WARPGROUP.ARRIVE ;  /* 0x00000000000079c5 */ /* 0x004fcc0000000000 */
[----:B------:R-:W-:Y:S03]  /*60c0*/  HGMMA.64x256x16.F32.BF16 R24, gdesc[UR12], R24, gsb0 ;  /* 0x03e000000c1879f0 */ /* 0x000fe60008001818 */
[----:B------:R-:W-:Y:S02]  /*60d0*/  WARPGROUP.DEPBAR.LE gsb0, 0x0 ;  /* 0x00008000000079c5 */ /* 0x000fe40000010000 */
        /* <DEDUP_REMOVED lines=64> */
[----:B0-----:R-:W4:Y:S04]  /*64e0*/  LDL.LU R24, [R1] ;  /* 0x0000000001187983 */ /* 0x001f280000300800 */
[----:B------:R-:W4:Y:S04]  /*64f0*/  LDL.LU R25, [R1+0x4] ;  /* 0x0000040001197983 */ /* 0x000f280000300800 */
[----:B-1----:R-:W4:Y:S04]  /*6500*/  LDL.LU R26, [R1+0x8] ;  /* 0x00000800011a7983 */ /* 0x002f280000300800 */
[----:B------:R-:W4:Y:S04]  /*6510*/  LDL.LU R27, [R1+0xc] ;  /* 0x00000c00011b7983 */ /* 0x000f280000300800 */
[----:B--2---:R-:W2:Y:S04]  /*6520*/  LDL.LU R28, [R1+0x10] ;  /* 0x00001000011c7983 */ /* 0x004ea80000300800 */
[----:B------:R-:W2:Y:S04]  /*6530*/  LDL.LU R29, [R1+0x14] ;  /* 0x00001400011d7983 */ /* 0x000ea80000300800 */
[----:B---3--:R-:W3:Y:S04]  /*6540*/  LDL.LU R30, [R1+0x18] ;  /* 0x00001800011e7983 */ /* 0x008ee80000300800 */
[----:B------:R-:W3:Y:S04]  /*6550*/  LDL.LU R31, [R1+0x1c] ;  /* 0x00001c00011f7983 */ /* 0x000ee80000300800 */
[----:B----4-:R-:W4:Y:S04]  /*6560*/  LDL.LU R32, [R1+0x20] ;  /* 0x0000200001207983 */ /* 0x010f280000300800 */
        /* <DEDUP_REMOVED lines=11> */
[----:B------:R-:W4:Y:S01]  /*6620*/  LDL.LU R44, [R1+0x50] ;  /* 0x00005000012c7983 */ /* 0x000f220000300800 */
[----:B------:R-:W-:-:S02]  /*6630*/  IMAD.MOV.U32 R150, RZ, RZ, R2 ;  /* 0x000000ffff967224 */ /* 0x000fc400078e0002 */
[----:B------:R-:W-:Y:S01]  /*6640*/  IMAD.MOV.U32 R151, RZ, RZ, R0 ;  /* 0x000000ffff977224 */ /* 0x000fe200078e0000 */
[----:B------:R-:W-:Y:S01]  /*6650*/  MOV R147, R5 ;  /* 0x0000000500937202 */ /* 0x000fe20000000f00 */
[----:B------:R-:W-:Y:S02]  /*6660*/  IMAD.MOV.U32 R148, RZ, RZ, R4 ;  /* 0x000000ffff947224 */ /* 0x000fe400078e0004 */
[----:B------:R-:W-:Y:S02]  /*6670*/  IMAD.MOV.U32 R149, RZ, RZ, R3 ;  /* 0x000000ffff957224 */ /* 0x000fe400078e0003 */
[----:B------:R-:W-:Y:S02]  /*6680*/  IMAD.MOV.U32 R146, RZ, RZ, R6 ;  /* 0x000000ffff927224 */ /* 0x000fe400078e0006 */
[----:B------:R-:W-:Y:S02]  /*6690*/  IMAD.MOV.U32 R144, RZ, RZ, R8 ;  /* 0x000000ffff907224 */ /* 0x000fe400078e0008 */
[----:B------:R-:W-:Y:S01]  /*66a0*/  IMAD.MOV.U32 R145, RZ, RZ, R7 ;  /* 0x000000ffff917224 */ /* 0x000fe200078e0007 */
[----:B------:R-:W-:Y:S01]  /*66b0*/  STL.64 [R1+0x10f0], R150 ;  /* 0x0010f09601007387 */ /* 0x000fe20000100a00 */
[----:B------:R-:W-:-:S02]  /*66c0*/  IMAD.MOV.U32 R142, RZ, RZ, R10 ;  /* 0x000000ffff8e7224 */ /* 0x000fc400078e000a */
[----:B------:R-:W-:Y:S01]  /*66d0*/  IMAD.MOV.U32 R143, RZ, RZ, R9 ;  /* 0x000000ffff8f7224 */ /* 0x000fe200078e0009 */
[----:B------:R-:W-:Y:S01]  /*66e0*/  STL.64 [R1+0x10e8], R148 ;  /* 0x0010e89401007387 */ /* 0x000fe20000100a00 */
[----:B------:R-:W-:Y:S02]  /*66f0*/  IMAD.MOV.U32 R140, RZ, RZ, R12 ;  /* 0x000000ffff8c7224 */ /* 0x000fe400078e000c */
[----:B------:R-:W-:Y:S01]  /*6700*/  IMAD.MOV.U32 R141, RZ, RZ, R11 ;  /* 0x000000ffff8d7224 */ /* 0x000fe200078e000b */
[----:B------:R-:W-:Y:S01]  /*6710*/  MOV R137, R15 ;  /* 0x0000000f00897202 */ /* 0x000fe20000000f00 */
[----:B------:R-:W-:Y:S01]  /*6720*/  IMAD.MOV.U32 R138, RZ, RZ, R14 ;  /* 0x000000ffff8a7224 */ /* 0x000fe200078e000e */
[----:B------:R-:W-:Y:S01]  /*6730*/  STL.64 [R1+0x10e0], R146 ;  /* 0x0010e09201007387 */ /* 0x000fe20000100a00 */
        /* <DEDUP_REMOVED lines=8> */
[----:B------:R-:W-:Y:S01]  /*67c0*/  STL.64 [R1+0x10c8], R140 ;  /* 0x0010c88c01007387 */ /* 0x000fe20000100a00 */
[----:B------:R-:W-:Y:S02]  /*67d0*/  IMAD.MOV.U32 R130, RZ, RZ, R22 ;  /* 0x000000ffff827224 */ /* 0x000fe400078e0016 */
[----:B------:R-:W-:Y:S01]  /*67e0*/  IMAD.MOV.U32 R131, RZ, RZ, R21 ;  /* 0x000000ffff837224 */ /* 0x000fe200078e0015 */
[----:B------:R-:W-:Y:S01]  /*67f0*/  STL.64 [R1+0x10c0], R138 ;  /* 0x0010c08a01007387 */ /* 0x000fe20000100a00 */
[----:B------:R-:W-:Y:S01]  /*6800*/  IMAD.MOV.U32 R128, RZ, RZ, R152 ;  /* 0x000000ffff807224 */ /* 0x000fe200078e0098 */
[----:B------:R-:W-:Y:S01]  /*6810*/  MOV R127, R153 ;  /* 0x00000099007f7202 */ /* 0x000fe20000000f00 */
        /* <DEDUP_REMOVED lines=60> */
[----:B------:R-:W-:-:S03]  /*6be0*/  IMAD.MOV.U32 R86, RZ, RZ, R194 ;  /* 0x000000ffff567224 */ /* 0x000fc600078e00c2 */
[----:B------:R-:W-:Y:S01]  /*6bf0*/  STL.64 [R1+0x1020], R98 ;  /* 0x0010206201007387 */ /* 0x000fe20000100a00 */
[----:B------:R-:W-:Y:S02]  /*6c00*/  IMAD.MOV.U32 R84, RZ, RZ, R196 ;  /* 0x000000ffff547224 */ /* 0x000fe400078e00c4 */
        /* <DEDUP_REMOVED lines=66> */
[----:B----4-:R-:W-:Y:S04]  /*7030*/  STL.64 [R1+0xf48], R44 ;  /* 0x000f482c01007387 */ /* 0x010fe80000100a00 */
[----:B---3--:R-:W-:Y:S04]  /*7040*/  STL.64 [R1+0xf40], R42 ;  /* 0x000f402a01007387 */ /* 0x008fe80000100a00 */
[----:B--2---:R-:W-:Y:S04]  /*7050*/  STL.64 [R1+0xf38], R40 ;  /* 0x000f382801007387 */ /* 0x004fe80000100a00 */
        /* <DEDUP_REMOVED lines=72> */
[----:B------:R-:W-:-:S02]  /*74e0*/  UIADD3 UR12, UR8, 0x4, URZ ;  /* 0x00000004080c7890 */ /* 0x000fc4000fffe03f */
[----:B------:R-:W-:Y:S01]  /*74f0*/  UIADD3 UR14, UR6, 0x4, URZ ;  /* 0x00000004060e7890 */ /* 0x000fe2000fffe03f */
[----:B------:R-:W-:Y:S01]  /*7500*/  UMOV UR13, 0x40000040 ;  /* 0x40000040000d7882 */ /* 0x000fe20000000000 */
[----:B------:R-:W-:Y:S01]  /*7510*/  UMOV UR15, 0x40000040 ;  /* 0x40000040000f7882 */ /* 0x000fe20000000000 */
[----:B--2---:R-:W-:-:S06]  /*7520*/  WARPGROUP.ARRIVE ;  /* 0x00000000000079c5 */ /* 0x004fcc0000000000 */
        /* <DEDUP_REMOVED lines=8> */
[----:B------:R-:W-:Y:S01]  /*75b0*/  STL.64 [R1+0x430], R36 ;  /* 0x0004302401007387 */ /* 0x000fe20000100a00 */
[----:B------:R-:W-:-:S03]  /*75c0*/  MOV R2, R150 ;  /* 0x0000009600027202 */ /* 0x000fc60000000f00 */
[----:B------:R-:W-:Y:S01]  /*75d0*/  STL.64 [R1+0x438], R38 ;  /* 0x0004382601007387 */ /* 0x000fe20000100a00 */
[----:B------:R-:W-:-:S03]  /*75e0*/  IMAD.MOV.U32 R0, RZ, RZ, R151 ;  /* 0x000000ffff007224 */ /* 0x000fc600078e0097 */
[----:B------:R-:W-:Y:S01]  /*75f0*/  STL.64 [R1+0x440], R40 ;  /* 0x0004402801007387 */ /* 0x000fe20000100a00 */
[----:B------:R-:W-:-:S03]  /*7600*/  IMAD.MOV.U32 R4, RZ, RZ, R148 ;  /* 0x000000ffff047224 */ /* 0x000fc600078e0094 */
[----:B------:R-:W-:Y:S01]  /*7610*/  STL.64 [R1+0x448], R42 ;  /* 0x0004482a01007387 */ /* 0x000fe20000100a00 */
[----:B------:R-:W-:-:S03]  /*7620*/  IMAD.MOV.U32 R3, RZ, RZ, R149 ;  /* 0x000000ffff037224 */ /* 0x000fc600078e0095 */
[----:B------:R0:W-:Y:S01]  /*7630*/  STL [R1+0x450], R44 ;  /* 0x0004502c01007387 */ /* 0x0001e20000100800 */
        /* <DEDUP_REMOVED lines=371> */
[----:B0-----:R-:W2:Y:S04]  /*8d70*/  LDL.LU R24, [R1] ;  /* 0x0000000001187983 */ /* 0x001ea80000300800 */
        /* <DEDUP_REMOVED lines=212> */
[----:B------:R-:W-:-:S02]  /*9ac0*/  IMAD.MOV.U32 R150, RZ, RZ, R2 ;  /* 0x000000ffff967224 */ /* 0x000fc400078e0002 */
[----:B------:R-:W-:Y:S02]  /*9ad0*/  IMAD.MOV.U32 R151, RZ, RZ, R0 ;  /* 0x000000ffff977224 */ /* 0x000fe400078e0000 */
[----:B------:R-:W-:Y:S02]  /*9ae0*/  IMAD.MOV.U32 R148, RZ, RZ, R4 ;  /* 0x000000ffff947224 */ /* 0x000fe400078e0004 */
[----:B------:R-:W-:Y:S02]  /*9af0*/  IMAD.MOV.U32 R149, RZ, RZ, R3 ;  /* 0x000000ffff957224 */ /* 0x000fe400078e0003 */
[----:B------:R-:W-:Y:S02]  /*9b00*/  IMAD.MOV.U32 R45, RZ, RZ, R165 ;  /* 0x000000ffff2d7224 */ /* 0x000fe400078e00a5 */
[----:B------:R-:W-:Y:S01]  /*9b10*/  IMAD.MOV.U32 R146, RZ, RZ, R6 ;  /* 0x000000ffff927224 */ /* 0x000fe200078e0006 */
[----:B------:R-:W4:Y:S01]  /*9b20*/  LDL.LU R165, [R1+0xcf4] ;  /* 0x000cf40001a57983 */ /* 0x000f220000300800 */
[----:B------:R-:W-:Y:S01]  /*9b30*/  IMAD.MOV.U32 R147, RZ, RZ, R5 ;  /* 0x000000ffff937224 */ /* 0x000fe200078e0005 */
[----:B------:R-:W-:Y:S01]  /*9b40*/  MOV R143, R9 ;  /* 0x00000009008f7202 */ /* 0x000fe20000000f00 */
[----:B------:R-:W-:-:S02]  /*9b50*/  IMAD.MOV.U32 R46, RZ, RZ, R160 ;  /* 0x000000ffff2e7224 */ /* 0x000fc400078e00a0 */
[----:B------:R-:W-:Y:S01]  /*9b60*/  IMAD.MOV.U32 R144, RZ, RZ, R8 ;  /* 0x000000ffff907224 */ /* 0x000fe200078e0008 */
[----:B------:R-:W4:Y:S01]  /*9b70*/  LDL.LU R160, [R1+0xcf0] ;  /* 0x000cf00001a07983 */ /* 0x000f220000300800 */
        /* <DEDUP_REMOVED lines=225> */
[----:B------:R-:W-:Y:S01]  /*a990*/  UMOV UR12, UR16 ;  /* 0x00000010000c7c82 */ /* 0x000fe20008000000 */
[----:B------:R-:W-:Y:S01]  /*a9a0*/  UMOV UR13, UR17 ;  /* 0x00000011000d7c82 */ /* 0x000fe20008000000 */
        /* <DEDUP_REMOVED lines=15> */
[----:B------:R-:W-:Y:S01]  /*aaa0*/  MOV R7, R148 ;  /* 0x0000009400077202 */ /* 0x000fe20000000f00 */
[----:B------:R-:W-:Y:S02]  /*aab0*/  IMAD.MOV.U32 R6, RZ, RZ, R149 ;  /* 0x000000ffff067224 */ /* 0x000fe400078e0095 */
[----:B------:R-:W-:Y:S01]  /*aac0*/  STL.64 [R1+0x250], R44 ;  /* 0x0002502c01007387 */ /* 0x000fe20000100a00 */
[----:B------:R-:W-:-:S03]  /*aad0*/  IMAD.MOV.U32 R9, RZ, RZ, R146 ;  /* 0x000000ffff097224 */ /* 0x000fc600078e0092 */
[----:B------:R0:W-:Y:S01]  /*aae0*/  STL [R1+0x258], R46 ;  /* 0x0002582e01007387 */ /* 0x0001e20000100800 */
        /* <DEDUP_REMOVED lines=438> */
[----:B------:R-:W-:Y:S04]  /*c650*/  STL [R1+0x6c4], R165 ;  /* 0x0006c4a501007387 */ /* 0x000fe80000100800 */
[----:B------:R-:W-:Y:S01]  /*c660*/  STL [R1+0x6c0], R160 ;  /* 0x0006c0a001007387 */ /* 0x000fe20000100800 */
        /* <DEDUP_REMOVED lines=48> */
[----:B------:R-:W-:Y:S01]  /*c970*/  IMAD.MOV.U32 R140, RZ, RZ, R235 ;  /* 0x000000ffff8c7224 */ /* 0x000fe200078e00eb */
[----:B------:R-:W-:Y:S01]  /*c980*/  MOV R147, R228 ;  /* 0x000000e400937202 */ /* 0x000fe20000000f00 */
[----:B------:R-:W-:Y:S01]  /*c990*/  IMAD.MOV.U32 R141, RZ, RZ, R234 ;  /* 0x000000ffff8d7224 */ /* 0x000fe200078e00ea */
[----:B------:R-:W-:Y:S01]  /*c9a0*/  MOV R137, R16 ;  /* 0x0000001000897202 */ /* 0x000fe20000000f00 */
[----:B------:R-:W-:Y:S01]  /*c9b0*/  IMAD.MOV.U32 R142, RZ, RZ, R233 ;  /* 0x000000ffff8e7224 */ /* 0x000fe200078e00e9 */
[----:B------:R-:W-:Y:S01]  /*c9c0*/  MOV R235, R3 ;  /* 0x0000000300eb7202 */ /* 0x000fe20000000f00 */
[----:B------:R-:W-:-:S02]  /*c9d0*/  IMAD.MOV.U32 R143, RZ, RZ, R232 ;  /* 0x000000ffff8f7224 */ /* 0x000fc400078e00e8 */
[----:B------:R-:W-:Y:S02]  /*c9e0*/  IMAD.MOV.U32 R144, RZ, RZ, R231 ;  /* 0x000000ffff907224 */ /* 0x000fe400078e00e7 */
[----:B------:R-:W-:Y:S02]  /*c9f0*/  IMAD.MOV.U32 R145, RZ, RZ, R230 ;  /* 0x000000ffff917224 */ /* 0x000fe400078e00e6 */
[----:B------:R-:W-:Y:S02]  /*ca00*/  IMAD.MOV.U32 R146, RZ, RZ, R229 ;  /* 0x000000ffff927224 */ /* 0x000fe400078e00e5 */
[----:B------:R-:W-:Y:S02]  /*ca10*/  IMAD.MOV.U32 R148, RZ, RZ, R227 ;  /* 0x000000ffff947224 */ /* 0x000fe400078e00e3 */
[----:B------:R-:W-:Y:S02]  /*ca20*/  IMAD.MOV.U32 R149, RZ, RZ, R226 ;  /* 0x000000ffff957224 */ /* 0x000fe400078e00e2 */
[----:B------:R-:W-:Y:S01]  /*ca30*/  IMAD.MOV.U32 R150, RZ, RZ, R225 ;  /* 0x000000ffff967224 */ /* 0x000fe200078e00e1 */
[----:B------:R-:W-:Y:S01]  /*ca40*/  MOV R225, R14 ;  /* 0x0000000e00e17202 */ /* 0x000fe20000000f00 */
[----:B------:R-:W-:-:S02]  /*ca50*/  IMAD.MOV.U32 R151, RZ, RZ, R224 ;  /* 0x000000ffff977224 */ /* 0x000fc400078e00e0 */
[----:B------:R-:W-:Y:S02]  /*ca60*/  IMAD.MOV.U32 R160, RZ, RZ, R223 ;  /* 0x000000ffffa07224 */ /* 0x000fe400078e00df */
[----:B------:R-:W-:Y:S02]  /*ca70*/  IMAD.MOV.U32 R165, RZ, RZ, R222 ;  /* 0x000000ffffa57224 */ /* 0x000fe400078e00de */
[----:B------:R-:W-:Y:S02]  /*ca80*/  IMAD.MOV.U32 R131, RZ, RZ, R0 ;  /* 0x000000ffff837224 */ /* 0x000fe400078e0000 */
[----:B------:R-:W-:Y:S01]  /*ca90*/  IMAD.MOV.U32 R132, RZ, RZ, R23 ;  /* 0x000000ffff847224 */ /* 0x000fe200078e0017 */
[----:B------:R-:W-:Y:S01]  /*caa0*/  UMOV UR10, UR14 ;  /* 0x0000000e000a7c82 */ /* 0x000fe20008000000 */
[----:B------:R-:W-:Y:S01]  /*cab0*/  IMAD.MOV.U32 R133, RZ, RZ, R22 ;  /* 0x000000ffff857224 */ /* 0x000fe200078e0016 */
[----:B------:R-:W-:Y:S01]  /*cac0*/  UMOV UR11, UR15 ;  /* 0x0000000f000b7c82 */ /* 0x000fe20008000000 */
[----:B------:R-:W-:Y:S01]  /*cad0*/  IMAD.MOV.U32 R134, RZ, RZ, R19 ;  /* 0x000000ffff867224 */ /* 0x000fe200078e0013 */
[----:B------:R0:W5:Y:S01]  /*cae0*/  LDL.LU R0, [R1+0x6e8] ;  /* 0x0006e80001007983 */ /* 0x0001620000300800 */
[----:B------:R-:W-:-:S02]  /*caf0*/  IMAD.MOV.U32 R135, RZ, RZ, R18 ;  /* 0x000000ffff877224 */ /* 0x000fc400078e0012 */
[----:B------:R-:W-:Y:S01]  /*cb00*/  IMAD.MOV.U32 R136, RZ, RZ, R17 ;  /* 0x000000ffff887224 */ /* 0x000fe200078e0011 */
[----:B------:R0:W5:Y:S01]  /*cb10*/  LDL.LU R23, [R1+0x6e4] ;  /* 0x0006e40001177983 */ /* 0x0001620000300800 */
[----:B------:R-:W-:Y:S02]  /*cb20*/  IMAD.MOV.U32 R138, RZ, RZ, R5 ;  /* 0x000000ffff8a7224 */ /* 0x000fe400078e0005 */
[----:B------:R-:W-:Y:S01]  /*cb30*/  IMAD.MOV.U32 R139, RZ, RZ, R2 ;  /* 0x000000ffff8b7224 */ /* 0x000fe200078e0002 */
[----:B------:R0:W5:Y:S01]  /*cb40*/  LDL.LU R22, [R1+0x6e0] ;  /* 0x0006e00001167983 */ /* 0x0001620000300800 */
[----:B------:R-:W-:Y:S02]  /*cb50*/  IMAD.MOV.U32 R222, RZ, RZ, R21 ;  /* 0x000000ffffde7224 */ /* 0x000fe400078e0015 */
        /* <DEDUP_REMOVED lines=16> */
[----:B------:R0:W5:Y:S05]  /*cc60*/  LDL.LU R2, [R1+0x6c8] ;  /* 0x0006c80001027983 */ /* 0x00016a0000300800 */
        /* <DEDUP_REMOVED lines=67> */
[----:B-1----:R0:W5:Y:S04]  /*d0a0*/  LDL.LU R165, [R1+0x6c4] ;  /* 0x0006c40001a57983 */ /* 0x0021680000300800 */
[----:B------:R0:W5:Y:S04]  /*d0b0*/  LDL.LU R160, [R1+0x6c0] ;  /* 0x0006c00001a07983 */ /* 0x0001680000300800 */
[----:B------:R0:W5:Y:S04]  /*d0c0*/  LDL.LU.64 R150, [R1+0x6b8] ;  /* 0x0006b80001967983 */ /* 0x0001680000300a00 */
        /* <DEDUP_REMOVED lines=20> */
[----:B------:R0:W5:Y:S01]  /*d210*/  LDL.LU.64 R108, [R1+0x610] ;  /* 0x00061000016c7983 */ /* 0x0001620000300a00 */
[----:B------:R-:W-:Y:S05]  /*d220*/  @!P1 BRA `(.L_x_22) ;  /* 0x000000d800b89947 */ /* 0x000fea0003800000 */
[----:B------:R-:W-:Y:S02]  /*d230*/  UIADD3 UR6, UR39, 0x1, URZ ;  /* 0x0000000127067890 */ /* 0x000fe4000fffe03f */
[----:B------:R-:W-:Y:S02]  /*d240*/  IMAD.U32 R3, RZ, RZ, UR39 ;  /* 0x00000027ff037e24 */ /* 0x000fe4000f8e00ff */
[----:B------:R-:W-:-:S04]  /*d250*/  UISETP.NE.AND UP0, UPT, UR6, 0x2, UPT ;  /* 0x000000020600788c */ /* 0x000fc8000bf05270 */
[----:B------:R-:W-:Y:S02]  /*d260*/  USEL UR7, URZ, 0x1, UP0 ;  /* 0x000000013f077887 */ /* 0x000fe40008000000 */
[----:B------:R-:W-:Y:S02]  /*d270*/  USEL UR6, UR6, URZ, UP0 ;  /* 0x0000003f06067287 */ /* 0x000fe40008000000 */
[----:B------:R-:W-:-:S06]  /*d280*/  ULOP3.LUT UR7, UR38, UR7, URZ, 0x3c, !UPT ;  /* 0x0000000726077292 */ /* 0x000fcc000f8e3c3f */
[----:B------:R-:W-:-:S07]  /*d290*/  IMAD.U32 R4, RZ, RZ, UR7 ;  /* 0x00000007ff047e24 */ /* 0x000fce000f8e00ff */
.L_x_29:
[----:B------:R-:W-:Y:S05]  /*d2a0*/  @!P0 BRA `(.L_x_23) ;  /* 0x0000000000048947 */ /* 0x000fea0003800000 */
[----:B------:R-:W-:Y:S01]  /*d2b0*/  BPT.TRAP 0x1 ;  /* 0x000000040000795c */ /* 0x000fe20000300000 */
.L_x_23:
[----:B------:R-:W1:Y:S01]  /*d2c0*/  S2UR UR8, SR_CgaCtaId ;  /* 0x00000000000879c3 */ /* 0x000e620000008800 */
[----:B------:R-:W-:Y:S01]  /*d2d0*/  UMOV UR7, 0x400 ;  /* 0x0000040000077882 */ /* 0x000fe20000000000 */
[----:B------:R-:W-:Y:S01]  /*d2e0*/  IMAD.U32 R6, RZ, RZ, UR6 ;  /* 0x00000006ff067e24 */ /* 0x000fe2000f8e00ff */
[----:B------:R-:W-:Y:S01]  /*d2f0*/  SHF.L.U32 R7, R4, 0x1f, RZ ;  /* 0x0000001f04077819 */ /* 0x000fe200000006ff */
[----:B-1----:R-:W-:-:S06]  /*d300*/  ULEA UR7, UR8, UR7, 0x18 ;  /* 0x0000000708077291 */ /* 0x002fcc000f8ec03f */
[----:B-----5:R-:W-:-:S04]  /*d310*/  IMAD.U32 R0, RZ, RZ, UR7 ;  /* 0x00000007ff007e24 */ /* 0x020fc8000f8e00ff */
[----:B------:R-:W-:-:S04]  /*d320*/  IMAD R6, R6, 0x8, R0 ;  /* 0x0000000806067824 */ /* 0x000fc800078e0200 */
[----:B------:R1:W2:Y:S01]  /*d330*/  SYNCS.PHASECHK.TRANS64.TRYWAIT P1, [R6+URZ], R7 ;  /* 0x00000007060075a7 */ /* 0x0002a2000802017f */
[----:B------:R-:W-:Y:S05]  /*d340*/  @!P0 BRA `(.L_x_24) ;  /* 0x0000000000048947 */ /* 0x000fea0003800000 */
[----:B------:R-:W-:Y:S01]  /*d350*/  BPT.TRAP 0x1 ;  /* 0x000000040000795c */ /* 0x000fe20000300000 */
.L_x_24:
[----:B--2---:R-:W-:Y:S05]  /*d360*/  @P1 BRA `(.L_x_25) ;  /* 0x0000000000081947 */ /* 0x004fea0003800000 */
[----:B------:R-:W2:Y:S02]  /*d370*/  SYNCS.PHASECHK.TRANS64.TRYWAIT P1, [R6+URZ], R7 ;  /* 0x00000007060075a7 */ /* 0x000ea4000802017f */
[----:B--2---:R-:W-:Y:S05]  /*d380*/  @!P1 BRA `(.L_x_26) ;  /* 0x0000032c00b09947 */ /* 0x004fea0003800000 */
.L_x_25:
        /* <DEDUP_REMOVED lines=64> */
[----:B---3--:R-:W3:Y:S04]  /*d790*/  LDL.LU.64 R24, [R1] ;  /* 0x0000000001187983 */ /* 0x008ee80000300a00 */
        /* <DEDUP_REMOVED lines=127> */
[----:B--2---:R-:W2:Y:S04]  /*df90*/  LDL.LU.64 R24, [R1+0x400] ;  /* 0x0004000001187983 */ /* 0x004ea80000300a00 */
        /* <DEDUP_REMOVED lines=63> */
[----:B------:R-:W-:-:S02]  /*e390*/  UIMAD UR10, UR6, 0x600, UR4 ;  /* 0x00000600060a78a4 */ /* 0x000fc4000f8e0204 */
[----:B------:R-:W-:Y:S01]  /*e3a0*/  ULEA UR8, UR6, UR5, 0xc ;  /* 0x0000000506087291 */ /* 0x000fe2000f8e603f */
[----:B------:R-:W-:Y:S01]  /*e3b0*/  STL [R1+0xcfc], R165 ;  /* 0x000cfca501007387 */ /* 0x000fe20000100800 */
[----:B------:R-:W-:Y:S01]  /*e3c0*/  UMOV UR13, 0x40000040 ;  /* 0x40000040000d7882 */ /* 0x000fe20000000000 */
[----:B------:R-:W-:Y:S02]  /*e3d0*/  UMOV UR15, 0x40000040 ;  /* 0x40000040000f7882 */ /* 0x000fe40000000000 */
[----:B------:R-:W-:Y:S01]  /*e3e0*/  UMOV UR12, UR10 ;  /* 0x0000000a000c7c82 */ /* 0x000fe20008000000 */
[----:B------:R-:W-:Y:S01]  /*e3f0*/  STL [R1+0xcf8], R160 ;  /* 0x000cf8a001007387 */ /* 0x000fe20000100800 */
[----:B------:R-:W-:-:S03]  /*e400*/  UMOV UR14, UR8 ;  /* 0x00000008000e7c82 */ /* 0x000fc60008000000 */
[----:B------:R-:W-:Y:S04]  /*e410*/  STL [R1+0x6f0], R23 ;  /* 0x0006f01701007387 */ /* 0x000fe80000100800 */
        /* <DEDUP_REMOVED lines=8> */
[----:B------:R3:W-:Y:S04]  /*e4a0*/  STL [R1+0x6cc], R2 ;  /* 0x0006cc0201007387 */ /* 0x0007e80000100800 */
[----:B------:R4:W-:Y:S01]  /*e4b0*/  STL [R1+0x6c8], R0 ;  /* 0x0006c80001007387 */ /* 0x0009e20000100800 */
[----:B--2---:R-:W-:-:S06]  /*e4c0*/  WARPGROUP.ARRIVE ;  /* 0x00000000000079c5 */ /* 0x004fcc0000000000 */
[----:B------:R-:W-:Y:S03]  /*e4d0*/  HGMMA.64x256x16.F32.BF16 R24, gdesc[UR12], R24, gsb0 ;  /* 0x03e000000c1879f0 */ /* 0x000fe60008001818 */
[----:B------:R-:W-:Y:S02]  /*e4e0*/  WARPGROUP.DEPBAR.LE gsb0, 0x0 ;  /* 0x00008000000079c5 */ /* 0x000fe40000010000 */
[----:B------:R-:W-:Y:S01]  /*e4f0*/  STL.64 [R1+0x400], R24 ;  /* 0x0004001801007387 */ /* 0x000fe20000100a00 */
[----:B---3--:R-:W-:Y:S01]  /*e500*/  IMAD.MOV.U32 R2, RZ, RZ, R150 ;  /* 0x000000ffff027224 */ /* 0x008fe200078e0096 */
[----:B------:R-:W-:Y:S01]  /*e510*/  MOV R3, R149 ;  /* 0x0000009500037202 */ /* 0x000fe20000000f00 */
[----:B----4-:R-:W-:Y:S01]  /*e520*/  IMAD.MOV.U32 R0, RZ, RZ, R151 ;  /* 0x000000ffff007224 */ /* 0x010fe200078e0097 */
[----:B------:R-:W-:Y:S01]  /*e530*/  STL.64 [R1+0x408], R26 ;  /* 0x0004081a01007387 */ /* 0x000fe20000100a00 */
[----:B------:R-:W-:Y:S01]  /*e540*/  IMAD.MOV.U32 R4, RZ, RZ, R148 ;  /* 0x000000ffff047224 */ /* 0x000fe200078e0094 */
[----:B------:R-:W-:Y:S01]  /*e550*/  MOV R13, R139 ;  /* 0x0000008b000d7202 */ /* 0x000fe20000000f00 */
[----:B-1----:R-:W-:Y:S01]  /*e560*/  IMAD.MOV.U32 R6, RZ, RZ, R146 ;  /* 0x000000ffff067224 */ /* 0x002fe200078e0092 */
[----:B------:R-:W-:Y:S01]  /*e570*/  STL.64 [R1+0x410], R28 ;  /* 0x0004101c01007387 */ /* 0x000fe20000100a00 */
[----:B------:R-:W-:Y:S01]  /*e580*/  IMAD.MOV.U32 R5, RZ, RZ, R147 ;  /* 0x000000ffff057224 */ /* 0x000fe200078e0093 */
[----:B------:R-:W-:Y:S01]  /*e590*/  MOV R23, R129 ;  /* 0x0000008100177202 */ /* 0x000fe20000000f00 */
[----:B------:R-:W-:Y:S01]  /*e5a0*/  IMAD.MOV.U32 R8, RZ, RZ, R144 ;  /* 0x000000ffff087224 */ /* 0x000fe200078e0090 */
[----:B------:R-:W-:Y:S01]  /*e5b0*/  STL.64 [R1+0x418], R30 ;  /* 0x0004181e01007387 */ /* 0x000fe20000100a00 */
[----:B------:R-:W-:Y:S01]  /*e5c0*/  IMAD.MOV.U32 R7, RZ, RZ, R145 ;  /* 0x000000ffff077224 */ /* 0x000fe200078e0091 */
[----:B0-----:R-:W-:Y:S01]  /*e5d0*/  MOV R203, R119 ;  /* 0x0000007700cb7202 */ /* 0x001fe20000000f00 */
        /* <DEDUP_REMOVED lines=25> */
[----:B------:R0:W-:Y:S01]  /*e770*/  STL [R1+0x450], R44 ;  /* 0x0004502c01007387 */ /* 0x0001e20000100800 */
[----:B------:R-:W-:Y:S01]  /*e780*/  IMAD.MOV.U32 R212, RZ, RZ, R128 ;  /* 0x000000ffffd47224 */ /* 0x000fe200078e0080 */
[----:B------:R-:W-:Y:S01]  /*e790*/  MOV R231, R49 ;  /* 0x0000003100e77202 */ /* 0x000fe20000000f00 */
[----:B------:R-:W-:Y:S01]  /*e7a0*/  IMAD.MOV.U32 R210, RZ, RZ, R126 ;  /* 0x000000ffffd27224 */ /* 0x000fe200078e007e */
[----:B------:R-:W2:Y:S01]  /*e7b0*/  LDL.LU.64 R150, [R1+0x1af8] ;  /* 0x001af80001967983 */ /* 0x000ea20000300a00 */
[----:B------:R-:W-:-:S02]  /*e7c0*/  IMAD.MOV.U32 R211, RZ, RZ, R127 ;  /* 0x000000ffffd37224 */ /* 0x000fc400078e007f */
        /* <DEDUP_REMOVED lines=460> */
[----:B------:R-:W-:-:S02]  /*10490*/  IMAD.MOV.U32 R231, RZ, RZ, R5 ;  /* 0x000000ffffe77224 */ /* 0x000fc400078e0005 */
[----:B------:R-:W-:Y:S01]  /*104a0*/  IMAD.MOV.U32 R137, RZ, RZ, R227 ;  /* 0x000000ffff897224 */ /* 0x000fe200078e00e3 */
[----:B------:R-:W-:Y:S01]  /*104b0*/  MOV R227, R9 ;  /* 0x0000000900e37202 */ /* 0x000fe20000000f00 */
[----:B------:R-:W-:Y:S02]  /*104c0*/  IMAD.MOV.U32 R138, RZ, RZ, R226 ;  /* 0x000000ffff8a7224 */ /* 0x000fe400078e00e2 */
[----:B------:R-:W-:Y:S02]  /*104d0*/  IMAD.MOV.U32 R228, RZ, RZ, R8 ;  /* 0x000000ffffe47224 */ /* 0x000fe400078e0008 */
[----:B------:R-:W-:Y:S01]  /*104e0*/  IMAD.MOV.U32 R229, RZ, RZ, R7 ;  /* 0x000000ffffe57224 */ /* 0x000fe200078e0007 */
[----:B------:R-:W-:Y:S01]  /*104f0*/  STL.64 [R1+0x16f8], R234 ;  /* 0x0016f8ea01007387 */ /* 0x000fe20000100a00 */
[----:B------:R-:W-:Y:S02]  /*10500*/  IMAD.MOV.U32 R139, RZ, RZ, R225 ;  /* 0x000000ffff8b7224 */ /* 0x000fe400078e00e1 */
[----:B------:R-:W-:-:S02]  /*10510*/  IMAD.MOV.U32 R140, RZ, RZ, R224 ;  /* 0x000000ffff8c7224 */ /* 0x000fc400078e00e0 */
[----:B------:R-:W-:Y:S01]  /*10520*/  IMAD.MOV.U32 R226, RZ, RZ, R10 ;  /* 0x000000ffffe27224 */ /* 0x000fe200078e000a */
[----:B------:R-:W-:Y:S01]  /*10530*/  STL.64 [R1+0x16f0], R232 ;  /* 0x0016f0e801007387 */ /* 0x000fe20000100a00 */
[----:B------:R-:W-:Y:S02]  /*10540*/  IMAD.MOV.U32 R141, RZ, RZ, R223 ;  /* 0x000000ffff8d7224 */ /* 0x000fe400078e00df */
        /* <DEDUP_REMOVED lines=12> */
[----:B------:R-:W-:Y:S01]  /*10610*/  IMAD.MOV.U32 R221, RZ, RZ, R15 ;  /* 0x000000ffffdd7224 */ /* 0x000fe200078e000f */
[----:B------:R-:W-:Y:S01]  /*10620*/  STL.64 [R1+0x16d8], R226 ;  /* 0x0016d8e201007387 */ /* 0x000fe20000100a00 */
[----:B------:R-:W-:Y:S01]  /*10630*/  IMAD.MOV.U32 R147, RZ, RZ, R217 ;  /* 0x000000ffff937224 */ /* 0x000fe200078e00d9 */
[----:B------:R-:W-:Y:S01]  /*10640*/  MOV R217, R19 ;  /* 0x0000001300d97202 */ /* 0x000fe20000000f00 */
        /* <DEDUP_REMOVED lines=134> */
[----:B------:R-:W-:-:S02]  /*10eb0*/  UMOV UR19, UR15 ;  /* 0x0000000f00137c82 */ /* 0x000fc40008000000 */
        /* <DEDUP_REMOVED lines=33> */
[----:B--2---:R-:W-:-:S06]  /*110d0*/  WARPGROUP.ARRIVE ;  /* 0x00000000000079c5 */ /* 0x004fcc0000000000 */
[----:B------:R-:W-:Y:S01]  /*110e0*/  HGMMA.64x256x16.F32.BF16 R108, gdesc[UR16], R108, gsb0 ;  /* 0x03e00000106c79f0 */ /* 0x000fe2000800186c */
        /* <DEDUP_REMOVED lines=9> */
[----:B------:R-:W-:-:S03]  /*11180*/  WARPGROUP.DEPBAR.LE gsb0, 0x0 ;  /* 0x00008000000079c5 */ /* 0x000fc60000010000 */
        /* <DEDUP_REMOVED lines=283> */
[----:B------:R-:W-:Y:S01]  /*12340*/  IMAD.MOV.U32 R3, RZ, RZ, R149 ;  /* 0x000000ffff037224 */ /* 0x000fe200078e0095 */
[----:B------:R-:W-:Y:S02]  /*12350*/  MOV R6, R146 ;  /* 0x0000009200067202 */ /* 0x000fe40000000f00 */
        /* <DEDUP_REMOVED lines=27> */
[----:B-1----:R-:W-:Y:S01]  /*12510*/  IMAD.MOV.U32 R152, RZ, RZ, R128 ;  /* 0x000000ffff987224 */ /* 0x002fe200078e0080 */
[----:B------:R-:W-:Y:S01]  /*12520*/  MOV R154, R126 ;  /* 0x0000007e009a7202 */ /* 0x000fe20000000f00 */
[----:B------:R-:W-:Y:S01]  /*12530*/  IMAD.MOV.U32 R23, RZ, RZ, R129 ;  /* 0x000000ffff177224 */ /* 0x000fe200078e0081 */
[----:B------:R-:W2:Y:S01]  /*12540*/  LDL.LU.64 R132, [R1+0x12b0] ;  /* 0x0012b00001847983 */ /* 0x000ea20000300a00 */
[----:B------:R-:W-:-:S03]  /*12550*/  IMAD.MOV.U32 R153, RZ, RZ, R127 ;  /* 0x000000ffff997224 */ /* 0x000fc600078e007f */
[----:B------:R-:W2:Y:S01]  /*12560*/  LDL.LU.64 R130, [R1+0x12a8] ;  /* 0x0012a80001827983 */ /* 0x000ea20000300a00 */
[----:B---3--:R-:W-:Y:S02]  /*12570*/  IMAD.MOV.U32 R156, RZ, RZ, R124 ;  /* 0x000000ffff9c7224 */ /* 0x008fe400078e007c */
[----:B------:R-:W-:Y:S01]  /*12580*/  IMAD.MOV.U32 R155, RZ, RZ, R125 ;  /* 0x000000ffff9b7224 */ /* 0x000fe200078e007d */
[----:B------:R-:W2:Y:S01]  /*12590*/  LDL.LU.64 R128, [R1+0x12a0] ;  /* 0x0012a00001807983 */ /* 0x000ea20000300a00 */
[----:B----4-:R-:W-:Y:S02]  /*125a0*/  IMAD.MOV.U32 R158, RZ, RZ, R122 ;  /* 0x000000ffff9e7224 */ /* 0x010fe400078e007a */
        /* <DEDUP_REMOVED lines=417> */
[----:B------:R-:W-:Y:S01]  /*13fc0*/  IMAD.MOV.U32 R150, RZ, RZ, R2 ;  /* 0x000000ffff967224 */ /* 0x000fe200078e0002 */
[----:B------:R-:W-:Y:S01]  /*13fd0*/  MOV R149, R3 ;  /* 0x0000000300957202 */ /* 0x000fe20000000f00 */
[----:B------:R-:W-:-:S02]  /*13fe0*/  IMAD.MOV.U32 R151, RZ, RZ, R0 ;  /* 0x000000ffff977224 */ /* 0x000fc400078e0000 */
        /* <DEDUP_REMOVED lines=8> */
[----:B------:R-:W-:Y:S01]  /*14070*/  MOV R139, R13 ;  /* 0x0000000d008b7202 */ /* 0x000fe20000000f00 */
        /* <DEDUP_REMOVED lines=830> */
[----:B------:R-:W-:Y:S01]  /*17460*/  IMAD.MOV.U32 R151, RZ, RZ, R0 ;  /* 0x000000ffff977224 */ /* 0x000fe200078e0000 */
[----:B------:R-:W-:Y:S01]  /*17470*/  MOV R45, R165 ;  /* 0x000000a5002d7202 */ /* 0x000fe20000000f00 */
[----:B------:R-:W-:Y:S01]  /*17480*/  IMAD.MOV.U32 R148, RZ, RZ, R4 ;  /* 0x000000ffff947224 */ /* 0x000fe200078e0004 */
[----:B------:R-:W4:Y:S01]  /*17490*/  LDL.LU R165, [R1+0xcfc] ;  /* 0x000cfc0001a57983 */ /* 0x000f220000300800 */
[----:B------:R-:W-:Y:S01]  /*174a0*/  IMAD.MOV.U32 R149, RZ, RZ, R3 ;  /* 0x000000ffff957224 */ /* 0x000fe200078e0003 */
[----:B------:R-:W-:Y:S01]  /*174b0*/  MOV R145, R7 ;  /* 0x0000000700917202 */ /* 0x000fe20000000f00 */
[----:B------:R-:W-:Y:S02]  /*174c0*/  IMAD.MOV.U32 R146, RZ, RZ, R6 ;  /* 0x000000ffff927224 */ /* 0x000fe400078e0006 */
[----:B------:R-:W-:Y:S02]  /*174d0*/  IMAD.MOV.U32 R147, RZ, RZ, R5 ;  /* 0x000000ffff937224 */ /* 0x000fe400078e0005 */
        /* <DEDUP_REMOVED lines=685> */
[----:B------:R-:W-:-:S02]  /*19fb0*/  UMOV UR11, UR19 ;  /* 0x00000013000b7c82 */ /* 0x000fc40008000000 */
        /* <DEDUP_REMOVED lines=60> */
[----:B------:R-:W-:Y:S01]  /*1a380*/  IMAD.MOV.U32 R148, RZ, RZ, R229 ;  /* 0x000000ffff947224 */ /* 0x000fe200078e00e5 */
[----:B------:R-:W-:Y:S01]  /*1a390*/  MOV R229, R12 ;  /* 0x0000000c00e57202 */ /* 0x000fe20000000f00 */
[----:B------:R-:W-:Y:S02]  /*1a3a0*/  IMAD.MOV.U32 R150, RZ, RZ, R227 ;  /* 0x000000ffff967224 */ /* 0x000fe400078e00e3 */
        /* <DEDUP_REMOVED lines=34> */
[----:B------:R-:W-:-:S03]  /*1a5d0*/  IMAD.MOV.U32 R235, RZ, RZ, R6 ;  /* 0x000000ffffeb7224 */ /* 0x000fc600078e0006 */
[----:B------:R0:W5:Y:S04]  /*1a5e0*/  LDL.LU R2, [R1+0x6cc] ;  /* 0x0006cc0001027983 */ /* 0x0001680000300800 */
[----:B------:R0:W5:Y:S01]  /*1a5f0*/  LDL.LU R0, [R1+0x6c8] ;  /* 0x0006c80001007983 */ /* 0x0001620000300800 */
        /* <DEDUP_REMOVED lines=92> */
[----:B------:R-:W-:Y:S01]  /*1abc0*/  BPT.TRAP 0x1 ;  /* 0x000000040000795c */ /* 0x000fe20000300000 */
.L_x_27:
[----:B------:R-:W2:Y:S01]  /*1abd0*/  LDL R7, [R1+0x600] ;  /* 0x0006000001077983 */ /* 0x000ea20000100800 */
[----:B-----5:R-:W-:-:S13]  /*1abe0*/  ISETP.NE.AND P1, PT, R19, RZ, PT ;  /* 0x000000ff1300720c */ /* 0x020fda0003f25270 */
[----:B------:R-:W-:-:S04]  /*1abf0*/  @P1 IMAD R6, R3, 0x8, R0 ;  /* 0x0000000803061824 */ /* 0x000fc800078e0200 */
[----:B------:R-:W-:-:S05]  /*1ac00*/  @P1 VIADD R6, R6, 0x10 ;  /* 0x0000001006061836 */ /* 0x000fca0000000000 */
[----:B------:R-:W-:-:S04]  /*1ac10*/  @P1 PRMT R6, R165, 0x654, R6 ;  /* 0x00000654a5061816 */ /* 0x000fc80000000006 */
[----:B------:R1:W-:Y:S01]  /*1ac20*/  @P1 SYNCS.ARRIVE.TRANS64.RED.A1T0 RZ, [R6+URZ], RZ ;  /* 0x000000ff06ff19a7 */ /* 0x0003e2000810043f */
[----:B--2---:R-:W-:-:S13]  /*1ac30*/  ISETP.GT.U32.AND P1, PT, R7, 0x1, PT ;  /* 0x000000010700780c */ /* 0x004fda0003f24070 */
[----:B-1----:R-:W-:Y:S05]  /*1ac40*/  @P1 BRA `(.L_x_28) ;  /* 0x0000000000041947 */ /* 0x002fea0003800000 */
[----:B------:R-:W-:Y:S01]  /*1ac50*/  BPT.TRAP 0x1 ;  /* 0x000000040000795c */ /* 0x000fe20000300000 */
.L_x_28:
[----:B------:R-:W-:Y:S01]  /*1ac60*/  UIADD3 UR6, UR6, 0x1, URZ ;  /* 0x0000000106067890 */ /* 0x000fe2000fffe03f */
[----:B------:R-:W-:Y:S01]  /*1ac70*/  ISETP.GT.AND P2, PT, R5, 0x1, PT ;  /* 0x000000010500780c */ /* 0x000fe20003f44270 */
[----:B------:R-:W-:Y:S01]  /*1ac80*/  VIADD R3, R3, 0x1 ;  /* 0x0000000103037836 */ /* 0x000fe20000000000 */
[----:B------:R-:W-:Y:S01]  /*1ac90*/  IADD3 R5, R5, -0x1, RZ ;  /* 0xffffffff05057810 */ /* 0x000fe20007ffe0ff */
[----:B------:R-:W-:-:S03]  /*1aca0*/  UISETP.NE.AND UP0, UPT, UR6, 0x2, UPT ;  /* 0x000000020600788c */ /* 0x000fc6000bf05270 */
[C---:B------:R-:W-:Y:S01]  /*1acb0*/  ISETP.NE.AND P1, PT, R3.reuse, 0x2, PT ;  /* 0x000000020300780c */ /* 0x040fe20003f25270 */
[----:B------:R-:W-:Y:S02]  /*1acc0*/  USEL UR7, URZ, 0x1, UP0 ;  /* 0x000000013f077887 */ /* 0x000fe40008000000 */
[----:B------:R-:W-:Y:S01]  /*1acd0*/  USEL UR6, UR6, URZ, UP0 ;  /* 0x0000003f06067287 */ /* 0x000fe20008000000 */
[----:B------:R-:W-:-:S03]  /*1ace0*/  SEL R3, R3, RZ, P1 ;  /* 0x000000ff03037207 */ /* 0x000fc60000800000 */
[----:B------:R-:W-:Y:S01]  /*1acf0*/  LOP3.LUT R4, R4, UR7, RZ, 0x3c, !PT ;  /* 0x0000000704047c12 */ /* 0x000fe2000f8e3cff */
[----:B------:R-:W-:Y:S07]  /*1ad00*/  @P2 BRA `(.L_x_29) ;  /* 0xffffff2400642947 */ /* 0x000fee000383ffff */
.L_x_22:
[----:B------:R-:W1:Y:S02]  /*1ad10*/  LDC R3, c[0x0][0x28c] ;  /* 0x0000a300ff037b82 */ /* 0x000e640000000800 */
[----:B-1----:R-:W-:-:S13]  /*1ad20*/  ISETP.GE.AND P1, PT, R3, 0x1, PT ;  /* 0x000000010300780c */ /* 0x002fda0003f26270 */
[----:B------:R-:W-:Y:S05]  /*1ad30*/  @!P1 BRA `(.L_x_30) ;  /* 0x0000000000449947 */ /* 0x000fea0003800000 */
[----:B------:R-:W-:Y:S05]  /*1ad40*/  @!P0 BRA `(.L_x_31) ;  /* 0x0000000000048947 */ /* 0x000fea0003800000 */
[----:B------:R-:W-:Y:S01]  /*1ad50*/  BPT.TRAP 0x1 ;  /* 0x000000040000795c */ /* 0x000fe20000300000 */
.L_x_31:
[----:B------:R-:W2:Y:S01]  /*1ad60*/  LDL R4, [R1+0x600] ;  /* 0x0006000001047983 */ /* 0x000ea20000100800 */
[----:B-----5:R-:W-:Y:S01]  /*1ad70*/  ISETP.NE.AND P0, PT, R19, RZ, PT ;  /* 0x000000ff1300720c */ /* 0x020fe20003f05270 */
[----:B------:R-:W-:-:S12]  /*1ad80*/  UISETP.LT.AND UP1, UPT, UR40, 0x1, UPT ;  /* 0x000000012800788c */ /* 0x000fd8000bf21270 */
[----:B------:R-:W-:-:S05]  /*1ad90*/  VOTEU.ANY UP0, P0 ;  /* 0x00000000003f7886 */ /* 0x000fca0000000100 */
[----:B------:R-:W-:-:S04]  /*1ada0*/  @UP0 USEL UR4, UR40, 0x1, UP1 ;  /* 0x0000000128040887 */ /* 0x000fc80008800000 */
[----:B------:R-:W-:-:S06]  /*1adb0*/  @UP0 UIADD3 UR4, UR39, UR40, -UR4 ;  /* 0x0000002827040290 */ /* 0x000fcc000fffe804 */
[----:B------:R-:W-:-:S04]  /*1adc0*/  IMAD.U32 R3, RZ, RZ, UR4 ;  /* 0x00000004ff037e24 */ /* 0x000fc8000f8e00ff */
[----:B------:R-:W-:-:S05]  /*1add0*/  @P0 IMAD.SHL.U32 R3, R3, 0x8, RZ ;  /* 0x0000000803030824 */ /* 0x000fca00078e00ff */
[----:B------:R-:W-:-:S04]  /*1ade0*/  @P0 LOP3.LUT R3, R3, 0x8, RZ, 0xc0, !PT ;  /* 0x0000000803030812 */ /* 0x000fc800078ec0ff */
[----:B------:R-:W-:-:S04]  /*1adf0*/  @P0 IADD3 R0, R0, 0x10, R3 ;  /* 0x0000001000000810 */ /* 0x000fc80007ffe003 */
[----:B------:R-:W-:-:S04]  /*1ae00*/  @P0 PRMT R0, R165, 0x654, R0 ;  /* 0x00000654a5000816 */ /* 0x000fc80000000000 */
[----:B------:R1:W-:Y:S01]  /*1ae10*/  @P0 SYNCS.ARRIVE.TRANS64.RED.A1T0 RZ, [R0+URZ], RZ ;  /* 0x000000ff00ff09a7 */ /* 0x0003e2000810043f */
[----:B--2---:R-:W-:-:S13]  /*1ae20*/  ISETP.GT.U32.AND P0, PT, R4, 0x1, PT ;  /* 0x000000010400780c */ /* 0x004fda0003f04070 */
[----:B-1----:R-:W-:Y:S05]  /*1ae30*/  @P0 BRA `(.L_x_30) ;  /* 0x0000000000040947 */ /* 0x002fea0003800000 */
[----:B------:R-:W-:Y:S01]  /*1ae40*/  BPT.TRAP 0x1 ;  /* 0x000000040000795c */ /* 0x000fe20000300000 */
.L_x_30:
[----:B------:R-:W1:Y:S01]  /*1ae50*/  S2R R6, SR_TID.X ;  /* 0x0000000000067919 */ /* 0x000e620000002100 */
[----:B-----5:R-:W2:Y:S01]  /*1ae60*/  LDC R5, c[0x0][0x288] ;  /* 0x0000a200ff057b82 */ /* 0x020ea20000000800 */
[----:B------:R-:W-:Y:S01]  /*1ae70*/  UIADD3 UR39, UR40, UR39, URZ ;  /* 0x0000002728277290 */ /* 0x000fe2000fffe03f */
[----:B0-----:R-:W-:Y:S01]  /*1ae80*/  IMAD.MOV.U32 R172, RZ, RZ, -0x1 ;  /* 0xffffffffffac7424 */ /* 0x001fe200078e00ff */
[----:B------:R-:W-:Y:S02]  /*1ae90*/  ULDC.64 UR4, c[0x0][0x5d0] ;  /* 0x0001740000047ab9 */ /* 0x000fe40000000a00 */
[----:B------:R-:W-:-:S04]  /*1aea0*/  UISETP.GT.U32.AND UP1, UPT, UR39, 0x1, UPT ;  /* 0x000000012700788c */ /* 0x000fc8000bf24070 */
[----:B------:R-:W-:Y:S01]  /*1aeb0*/  UISETP.LT.U32.AND UP1, UPT, UR40, 0x2, UP1 ;  /* 0x000000022800788c */ /* 0x000fe20008f21070 */
[--C-:B-1----:R-:W-:Y:S01]  /*1aec0*/  SHF.R.U32.HI R8, RZ, 0x7, R6.reuse ;  /* 0x00000007ff087819 */ /* 0x102fe20000011606 */
[----:B------:R-:W-:Y:S01]  /*1aed0*/  IMAD.SHL.U32 R152, R6, 0x2, RZ ;  /* 0x0000000206987824 */ /* 0x000fe200078e00ff */
[----:B------:R-:W-:Y:S02]  /*1aee0*/  SHF.R.U32.HI R3, RZ, 0x2, R6 ;  /* 0x00000002ff037819 */ /* 0x000fe40000011606 */
[----:B------:R-:W-:Y:S02]  /*1aef0*/  LOP3.LUT R8, R8, 0x1, RZ, 0xc0, !PT ;  /* 0x0000000108087812 */ /* 0x000fe400078ec0ff */
[----:B------:R-:W-:Y:S02]  /*1af00*/  LOP3.LUT R11, R6, 0x60, RZ, 0xc0, !PT ;  /* 0x00000060060b7812 */ /* 0x000fe400078ec0ff */
[----:B------:R-:W-:Y:S01]  /*1af10*/  LOP3.LUT R3, R3, 0x7, RZ, 0xc0, !PT ;  /* 0x0000000703037812 */ /* 0x000fe200078ec0ff */
[----:B------:R-:W-:Y:S01]  /*1af20*/  IMAD.SHL.U32 R10, R8, 0x40, RZ ;  /* 0x00000040080a7824 */ /* 0x000fe200078e00ff */
[----:B------:R-:W-:-:S02]  /*1af30*/  SHF.R.U32.HI R11, RZ, 0x1, R11 ;  /* 0x00000001ff0b7819 */ /* 0x000fc4000001160b */
[----:B------:R-:W-:Y:S02]  /*1af40*/  LOP3.LUT R4, R6, 0x3, RZ, 0xc0, !PT ;  /* 0x0000000306047812 */ /* 0x000fe400078ec0ff */
[-CC-:B------:R-:W-:Y:S02]  /*1af50*/  IADD3 R0, RZ, -R11.reuse, -R3.reuse ;  /* 0x8000000bff007210 */ /* 0x180fe40007ffe803 */
[----:B------:R-:W-:Y:S01]  /*1af60*/  LOP3.LUT R10, R10, 0x40, R3, 0xe2, !PT ;  /* 0x000000400a0a7812 */ /* 0x000fe200078ee203 */
[----:B------:R-:W-:Y:S02]  /*1af70*/  IMAD.SHL.U32 R3, R23, 0x200, RZ ;  /* 0x0000020017037824 */ /* 0x000fe400078e00ff */
[----:B--2---:R-:W-:Y:S01]  /*1af80*/  IMAD R4, R4, -0x2, R5 ;  /* 0xfffffffe04047824 */ /* 0x004fe200078e0205 */
[----:B------:R-:W-:Y:S01]  /*1af90*/  LOP3.LUT R10, R10, R11, RZ, 0xfc, !PT ;  /* 0x0000000b0a0a7212 */ /* 0x000fe200078efcff */
[----:B------:R-:W-:Y:S01]  /*1afa0*/  IMAD R8, R8, -0x40, R0 ;  /* 0xffffffc008087824 */ /* 0x000fe200078e0200 */
[C---:B------:R-:W-:Y:S01]  /*1afb0*/  LOP3.LUT R152, R3.reuse, 0x6, R152, 0xf8, !PT ;  /* 0x0000000603987812 */ /* 0x040fe200078ef898 */
[----:B------:R-:W-:Y:S01]  /*1afc0*/  IMAD.MOV.U32 R11, RZ, RZ, RZ ;  /* 0x000000ffff0b7224 */ /* 0x000fe200078e00ff */
[----:B------:R-:W-:Y:S01]  /*1afd0*/  ISETP.GE.AND P0, PT, R3, R5, PT ;  /* 0x000000050300720c */ /* 0x000fe20003f06270 */
[----:B------:R-:W-:Y:S01]  /*1afe0*/  IMAD.IADD R3, R4, 0x1, -R3 ;  /* 0x0000000104037824 */ /* 0x000fe200078e0a03 */
[----:B------:R-:W-:Y:S01]  /*1aff0*/  SHF.R.S32.HI R5, RZ, 0x1f, R160 ;  /* 0x0000001fff057819 */ /* 0x000fe200000114a0 */
[C---:B------:R-:W-:Y:S01]  /*1b000*/  IMAD R4, R22.reuse, 0xc0, RZ ;  /* 0x000000c016047824 */ /* 0x040fe200078e02ff */
[----:B------:R-:W-:Y:S01]  /*1b010*/  SHF.R.S32.HI R153, RZ, 0x1f, R152 ;  /* 0x0000001fff997819 */ /* 0x000fe20000011498 */
[----:B------:R-:W-:-:S04]  /*1b020*/  IMAD.WIDE R10, R22, 0xc0, R10 ;  /* 0x000000c0160a7825 */ /* 0x000fc800078e020a */
[----:B------:R-:W-:Y:S02]  /*1b030*/  IMAD R0, R5, UR4, RZ ;  /* 0x0000000405007c24 */ /* 0x000fe4000f8e02ff */
[C---:B------:R-:W-:Y:S01]  /*1b040*/  IMAD.WIDE.U32 R6, R160.reuse, UR4, R152 ;  /* 0x00000004a0067c25 */ /* 0x040fe2000f8e0098 */
[----:B------:R-:W-:Y:S02]  /*1b050*/  USHF.R.U32.HI UR4, URZ, 0x1, UR39 ;  /* 0x000000013f047899 */ /* 0x000fe40008011627 */
[----:B------:R-:W-:Y:S01]  /*1b060*/  ULOP3.LUT UR39, UR39, 0x1, URZ, 0xc0, !UPT ;  /* 0x0000000127277892 */ /* 0x000fe2000f8ec03f */
[----:B------:R-:W-:Y:S01]  /*1b070*/  IMAD R0, R160, UR5, R0 ;  /* 0x00000005a0007c24 */ /* 0x000fe2000f8e0200 */
[----:B------:R-:W-:Y:S01]  /*1b080*/  ULOP3.LUT UR4, UR4, 0x1, URZ, 0xc0, !UPT ;  /* 0x0000000104047892 */ /* 0x000fe2000f8ec03f */
[----:B------:R-:W-:Y:S02]  /*1b090*/  ULDC UR5, c[0x0][0x284] ;  /* 0x0000a10000057ab9 */ /* 0x000fe40000000800 */
[----:B------:R-:W-:Y:S01]  /*1b0a0*/  IMAD.IADD R7, R7, 0x1, R0 ;  /* 0x0000000107077824 */ /* 0x000fe200078e0200 */
[C---:B------:R-:W-:Y:S01]  /*1b0b0*/  ISETP.GE.OR P0, PT, R4.reuse, UR5, P0 ;  /* 0x0000000504007c0c */ /* 0x040fe20008706670 */
[----:B------:R-:W-:Y:S01]  /*1b0c0*/  UISETP.NE.U32.AND UP0, UPT, UR4, 0x1, UPT ;  /* 0x000000010400788c */ /* 0x000fe2000bf05070 */
[----:B------:R-:W-:Y:S01]  /*1b0d0*/  IADD3 R0, -R4, UR5, R8 ;  /* 0x0000000504007c10 */ /* 0x000fe2000fffe108 */
[----:B------:R-:W-:-:S02]  /*1b0e0*/  USEL UR5, URZ, 0x1, !UP1 ;  /* 0x000000013f057887 */ /* 0x000fc4000c800000 */
[----:B------:R-:W-:-:S04]  /*1b0f0*/  UISETP.GT.U32.AND UP0, UPT, UR40, 0x1, !UP0 ;  /* 0x000000012800788c */ /* 0x000fc8000c704070 */
[----:B------:R-:W-:-:S04]  /*1b100*/  USEL UR4, URZ, 0x1, !UP0 ;  /* 0x000000013f047887 */ /* 0x000fc8000c000000 */
[----:B------:R-:W-:Y:S01]  /*1b110*/  ULOP3.LUT UR38, UR4, UR38, UR5, 0x96, !UPT ;  /* 0x0000002604267292 */ /* 0x000fe2000f8e9605 */
[----:B------:R-:W-:Y:S11]  /*1b120*/  @P0 BRA `(.L_x_32) ;  /* 0x0000023400100947 */ /* 0x000ff60003800000 */
[----:B------:R-:W0:Y:S01]  /*1b130*/  LDC.64 R20, c[0x0][0x5c8] ;  /* 0x00017200ff147b82 */ /* 0x000e220000000a00 */
[----:B------:R-:W-:Y:S01]  /*1b140*/  FSETP.NEU.AND P0, PT, R16, RZ, PT ;  /* 0x000000ff1000720b */ /* 0x000fe20003f0d000 */
[----:B------:R-:W-:Y:S01]  /*1b150*/  BSSY B0, `(.L_x_32) ;  /* 0x0002341000007945 */ /* 0x000fe20003800000 */
[----:B------:R-:W-:-:S04]  /*1b160*/  ISETP.GT.AND P5, PT, R3, RZ, PT ;  /* 0x000000ff0300720c */ /* 0x000fc80003fa4270 */
[----:B------:R-:W-:Y:S01]  /*1b170*/  ISETP.GT.AND P1, PT, R0, RZ, P5 ;  /* 0x000000ff0000720c */ /* 0x000fe20002f24270 */
[-C--:B0-----:R-:W-:Y:S02]  /*1b180*/  IMAD R14, R11, R20.reuse, RZ ;  /* 0x000000140b0e7224 */ /* 0x081fe400078e02ff */
[----:B------:R-:W-:-:S04]  /*1b190*/  IMAD.WIDE.U32 R6, R10, R20, R6 ;  /* 0x000000140a067225 */ /* 0x000fc800078e0006 */
[----:B------:R-:W-:-:S05]  /*1b1a0*/  IMAD R14, R10, R21, R14 ;  /* 0x000000150a0e7224 */ /* 0x000fca00078e020e */
[----:B------:R-:W-:Y:S01]  /*1b1b0*/  IADD3 R14, R7, R14, RZ ;  /* 0x0000000e070e7210 */ /* 0x000fe20007ffe0ff */
[----:B------:R-:W-:Y:S06]  /*1b1c0*/  @!P0 BRA `(.L_x_33) ;  /* 0x00000180000c8947 */ /* 0x000fec0003800000 */
[----:B------:R-:W0:Y:S01]  /*1b1d0*/  LDC.64 R156, c[0x0][0x5b8] ;  /* 0x00016e00ff9c7b82 */ /* 0x000e220000000a00 */
[----:B------:R-:W2:Y:S01]  /*1b1e0*/  LDL.LU R15, [R1+0x400] ;  /* 0x00040000010f7983 */ /* 0x000ea20000300800 */
[----:B------:R-:W-:-:S06]  /*1b1f0*/  ULDC.64 UR4, c[0x0][0x5c0] ;  /* 0x0001700000047ab9 */ /* 0x000fcc0000000a00 */
[----:B------:R-:W1:Y:S08]  /*1b200*/  LDC.64 R8, c[0x0][0x5b0] ;  /* 0x00016c00ff087b82 */ /* 0x000e700000000a00 */
[----:B------:R-:W3:Y:S01]  /*1b210*/  LDC.64 R22, c[0x0][0x5a8] ;  /* 0x00016a00ff167b82 */ /* 0x000ee20000000a00 */
[-C--:B0-----:R-:W-:Y:S02]  /*1b220*/  IMAD R161, R5, R156.reuse, RZ ;  /* 0x0000009c05a17224 */ /* 0x081fe400078e02ff */
[----:B------:R-:W-:-:S04]  /*1b230*/  IMAD.WIDE.U32 R158, R160, R156, R152 ;  /* 0x0000009ca09e7225 */ /* 0x000fc800078e0098 */
[----:B------:R-:W-:Y:S02]  /*1b240*/  IMAD R161, R160, R157, R161 ;  /* 0x0000009da0a17224 */ /* 0x000fe400078e02a1 */
[-C--:B-1----:R-:W-:Y:S02]  /*1b250*/  IMAD R164, R11, R8.reuse, RZ ;  /* 0x000000080ba47224 */ /* 0x082fe400078e02ff */
[----:B------:R-:W-:Y:S02]  /*1b260*/  IMAD.IADD R155, R159, 0x1, R161 ;  /* 0x000000019f9b7824 */ /* 0x000fe400078e02a1 */
[----:B------:R-:W-:Y:S02]  /*1b270*/  IMAD.MOV.U32 R154, RZ, RZ, R158 ;  /* 0x000000ffff9a7224 */ /* 0x000fe400078e009e */
[C---:B------:R-:W-:Y:S02]  /*1b280*/  IMAD R164, R10.reuse, R9, R164 ;  /* 0x000000090aa47224 */ /* 0x040fe400078e02a4 */
[----:B------:R-:W-:-:S04]  /*1b290*/  IMAD.WIDE.U32 R4, R10, R8, R154 ;  /* 0x000000080a047225 */ /* 0x000fc800078e009a */
[----:B------:R-:W-:Y:S01]  /*1b2a0*/  IMAD.IADD R5, R5, 0x1, R164 ;  /* 0x0000000105057824 */ /* 0x000fe200078e02a4 */
[----:B---3--:R-:W-:-:S04]  /*1b2b0*/  LEA R12, P0, R4, R22, 0x1 ;  /* 0x00000016040c7211 */ /* 0x008fc800078008ff */
[----:B------:R-:W-:-:S05]  /*1b2c0*/  LEA.HI.X R13, R4, R23, R5, 0x1, P0 ;  /* 0x00000017040d7211 */ /* 0x000fca00000f0c05 */
[----:B------:R-:W3:Y:S01]  /*1b2d0*/  @P1 LDG.E.LTC128B.U16 R157, desc[UR36][R12.64] ;  /* 0x000000240c9d1981 */ /* 0x000ee2000c1e1520 */
[----:B------:R-:W-:Y:S01]  /*1b2e0*/  ISETP.GT.AND P3, PT, R3, 0x1, PT ;  /* 0x000000010300780c */ /* 0x000fe20003f64270 */
[----:B------:R-:W-:Y:S01]  /*1b2f0*/  BSSY B1, `(.L_x_34) ;  /* 0x0000013000017945 */ /* 0x000fe20003800000 */
[----:B------:R-:W-:-:S11]  /*1b300*/  LOP3.LUT R17, R17, 0xfffffffd, RZ, 0xc0, !PT ;  /* 0xfffffffd11117812 */ /* 0x000fd600078ec0ff */
[----:B------:R-:W-:Y:S01]  /*1b310*/  @P3 LOP3.LUT R17, R17, 0x2, RZ, 0xfc, !PT ;  /* 0x0000000211113812 */ /* 0x000fe200078efcff */
[----:B---3--:R-:W-:-:S04]  /*1b320*/  IMAD.U32 R4, R157, 0x10000, RZ ;  /* 0x000100009d047824 */ /* 0x008fc800078e00ff */
[----:B------:R-:W-:-:S04]  /*1b330*/  FMUL R4, R4, R16 ;  /* 0x0000001004047220 */ /* 0x000fc80000400000 */
[----:B--2---:R-:W-:Y:S01]  /*1b340*/  FFMA R7, R15, R2, R4 ;  /* 0x000000020f077223 */ /* 0x004fe20000000004 */
[----:B------:R-:W-:-:S04]  /*1b350*/  LEA R4, P0, R6, UR4, 0x1 ;  /* 0x0000000406047c11 */ /* 0x000fc8000f8008ff */
[----:B------:R-:W-:Y:S02]  /*1b360*/  LEA.HI.X R5, R6, UR5, R14, 0x1, P0 ;  /* 0x0000000506057c11 */ /* 0x000fe400080f0c0e */
[----:B------:R-:W-:-:S05]  /*1b370*/  F2FP.BF16.F32.PACK_AB R6, RZ, R7 ;  /* 0x00000007ff06723e */ /* 0x000fca00000010ff */
[----:B------:R0:W-:Y:S02]  /*1b380*/  @P1 STG.E.U16 desc[UR36][R4.64], R6 ;  /* 0x0000000604001986 */ /* 0x0001e4000c101524 */
[----:B0-----:R-:W-:-:S04]  /*1b390*/  IMAD.WIDE.U32 R6, R10, R8, R152 ;  /* 0x000000080a067225 */ /* 0x001fc800078e0098 */
[----:B------:R-:W-:Y:S02]  /*1b3a0*/  IMAD.IADD R7, R164, 0x1, R7 ;  /* 0x00000001a4077824 */ /* 0x000fe400078e0207 */
[----:B------:R-:W-:-:S04]  /*1b3b0*/  IMAD.WIDE.U32 R6, R160, R156, R6 ;  /* 0x0000009ca0067225 */ /* 0x000fc800078e0006 */
[----:B------:R-:W-:Y:S01]  /*1b3c0*/  IMAD.IADD R7, R161, 0x1, R7 ;  /* 0x00000001a1077824 */ /* 0x000fe200078e0207 */
[----:B------:R-:W-:-:S04]  /*1b3d0*/  LEA R14, P0, R6, R22, 0x1 ;  /* 0x00000016060e7211 */ /* 0x000fc800078008ff */
[----:B------:R-:W-:Y:S02]  /*1b3e0*/  LEA.HI.X R15, R6, R23, R7, 0x1, P0 ;  /* 0x00000017060f7211 */ /* 0x000fe400000f0c07 */
[----:B------:R-:W-:-:S13]  /*1b3f0*/  ISETP.GT.AND P0, PT, R0, RZ, P3 ;  /* 0x000000ff0000720c */ /* 0x000fda0001f04270 */
[----:B------:R-:W-:Y:S05]  /*1b400*/  @!P0 BRA `(.L_x_35) ;  /* 0x0000000000048947 */ /* 0x000fea0003800000 */
[----:B------:R0:W5:Y:S02]  /*1b410*/  LDG.E.LTC128B.U16 R157, desc[UR36][R14.64+0x2] ;  /* 0x000002240e9d7981 */ /* 0x000164000c1e1520 */
.L_x_35:
[----:B------:R-:W-:Y:S05]  /*1b420*/  BSYNC B1 ;  /* 0x0000000000017941 */ /* 0x000fea0003800000 */
.L_x_34:
[----:B------:R-:W2:Y:S01]  /*1b430*/  LDL.LU R7, [R1+0x404] ;  /* 0x0004040001077983 */ /* 0x000ea20000300800 */
[----:B-----5:R-:W-:Y:S01]  /*1b440*/  IMAD.U32 R6, R157, 0x10000, RZ ;  /* 0x000100009d067824 */ /* 0x020fe200078e00ff */
[C---:B------:R-:W-:Y:S01]  /*1b450*/  SHF.L.U64.HI R163, R8.reuse, 0x3, R9 ;  /* 0x0000000308a37819 */ /* 0x040fe20000010209 */
[----:B------:R-:W-:Y:S01]  /*1b460*/  IMAD.SHL.U32 R162, R8, 0x8, RZ ;  /* 0x0000000808a27824 */ /* 0x000fe200078e00ff */
[----:B------:R-:W3:Y:S01]  /*1b470*/  LDL.LU R166, [R1+0x408] ;  /* 0x0004080001a67983 */ /* 0x000ee20000300800 */
[----:B------:R-:W-:-:S04]  /*1b480*/  FMUL R6, R6, R16 ;  /* 0x0000001006067220 */ /* 0x000fc80000400000 */
[----:B--2---:R-:W-:-:S05]  /*1b490*/  FFMA R6, R7, R2, R6 ;  /* 0x0000000207067223 */ /* 0x004fca0000000006 */
[----:B------:R-:W-:-:S05]  /*1b4a0*/  F2FP.BF16.F32.PACK_AB R6, RZ, R6 ;  /* 0x00000006ff06723e */ /* 0x000fca00000010ff */
[----:B------:R1:W-:Y:S01]  /*1b4b0*/  @P0 STG.E.U16 desc[UR36][R4.64+0x2], R6 ;  /* 0x0000020604000986 */ /* 0x0003e2000c101524 */
[----:B------:R-:W-:Y:S01]  /*1b4c0*/  ISETP.GT.AND P0, PT, R0, 0x8, P5 ;  /* 0x000000080000780c */ /* 0x000fe20002f04270 */
[----:B-1----:R-:W-:-:S04]  /*1b4d0*/  IMAD.WIDE.U32 R6, R10, R8, R162 ;  /* 0x000000080a067225 */ /* 0x002fc800078e00a2 */
[----:B------:R-:W-:Y:S01]  /*1b4e0*/  IMAD.IADD R164, R164, 0x1, R7 ;  /* 0x00000001a4a47824 */ /* 0x000fe200078e0207 */
[----:B------:R-:W-:-:S04]  /*1b4f0*/  IADD3 R7, P1, R158, R6, RZ ;  /* 0x000000069e077210 */ /* 0x000fc80007f3e0ff */
[----:B------:R-:W-:Y:S02]  /*1b500*/  IADD3.X R13, R164, R155, RZ, P1, !PT ;  /* 0x0000009ba40d7210 */ /* 0x000fe40000ffe4ff */
[----:B------:R-:W-:-:S04]  /*1b510*/  LEA R12, P1, R7, R22, 0x1 ;  /* 0x00000016070c7211 */ /* 0x000fc800078208ff */
[----:B------:R-:W-:-:S05]  /*1b520*/  LEA.HI.X R13, R7, R23, R13, 0x1, P1 ;  /* 0x00000017070d7211 */ /* 0x000fca00008f0c0d */
[----:B------:R-:W2:Y:S01]  /*1b530*/  @P0 LDG.E.LTC128B.U16 R157, desc[UR36][R12.64] ;  /* 0x000000240c9d0981 */ /* 0x000ea2000c1e1520 */
[----:B------:R-:W-:Y:S01]  /*1b540*/  IADD3 R6, P1, R152, R6, RZ ;  /* 0x0000000698067210 */ /* 0x000fe20007f3e0ff */
[C---:B------:R-:W-:Y:S01]  /*1b550*/  IMAD.SHL.U32 R170, R20.reuse, 0x10, RZ ;  /* 0x0000001014aa7824 */ /* 0x040fe200078e00ff */
[----:B------:R-:W-:Y:S01]  /*1b560*/  SHF.L.U64.HI R171, R20, 0x4, R21 ;  /* 0x0000000414ab7819 */ /* 0x000fe20000010215 */
[----:B------:R-:W-:Y:S02]  /*1b570*/  BSSY B1, `(.L_x_36) ;  /* 0x0000011000017945 */ /* 0x000fe40003800000 */
[----:B------:R-:W-:Y:S02]  /*1b580*/  IMAD.X R7, R153, 0x1, R164, P1 ;  /* 0x0000000199077824 */ /* 0x000fe400008e06a4 */
[----:B------:R-:W-:-:S04]  /*1b590*/  IMAD.WIDE.U32 R6, R160, R156, R6 ;  /* 0x0000009ca0067225 */ /* 0x000fc800078e0006 */
[----:B------:R-:W-:Y:S02]  /*1b5a0*/  IMAD.IADD R7, R161, 0x1, R7 ;  /* 0x00000001a1077824 */ /* 0x000fe400078e0207 */
[----:B--2---:R-:W-:-:S04]  /*1b5b0*/  IMAD.U32 R12, R157, 0x10000, RZ ;  /* 0x000100009d0c7824 */ /* 0x004fc800078e00ff */
[----:B------:R-:W-:-:S04]  /*1b5c0*/  FMUL R12, R12, R16 ;  /* 0x000000100c0c7220 */ /* 0x000fc80000400000 */
[----:B---3--:R-:W-:Y:S01]  /*1b5d0*/  FFMA R164, R166, R2, R12 ;  /* 0x00000002a6a47223 */ /* 0x008fe2000000000c */
[----:B------:R-:W-:-:S04]  /*1b5e0*/  LEA R12, P1, R6, R22, 0x1 ;  /* 0x00000016060c7211 */ /* 0x000fc800078208ff */
[----:B------:R-:W-:Y:S02]  /*1b5f0*/  LEA.HI.X R13, R6, R23, R7, 0x1, P1 ;  /* 0x00000017060d7211 */ /* 0x000fe400008f0c07 */
[----:B------:R-:W-:Y:S02]  /*1b600*/  F2FP.BF16.F32.PACK_AB R7, RZ, R164 ;  /* 0x000000a4ff07723e */ /* 0x000fe400000010ff */
[----:B------:R-:W-:Y:S02]  /*1b610*/  IADD3 R6, P2, R170, R4, RZ ;  /* 0x00000004aa067210 */ /* 0x000fe40007f5e0ff */
[----:B------:R-:W-:Y:S02]  /*1b620*/  PRMT R164, R7, 0x7610, R164 ;  /* 0x0000761007a47816 */ /* 0x000fe400000000a4 */
[----:B------:R-:W-:Y:S01]  /*1b630*/  ISETP.GT.AND P1, PT, R0, 0x8, P3 ;  /* 0x000000080000780c */ /* 0x000fe20001f24270 */
[----:B------:R-:W-:-:S05]  /*1b640*/  IMAD.X R7, R171, 0x1, R5, P2 ;  /* 0x00000001ab077824 */ /* 0x000fca00010e0605 */
[----:B------:R1:W-:Y:S07]  /*1b650*/  @P0 STG.E.U16 desc[UR36][R6.64], R164 ;  /* 0x000000a406000986 */ /* 0x0003ee000c101524 */
[----:B------:R-:W-:Y:S05]  /*1b660*/  @!P1 BRA `(.L_x_37) ;  /* 0x0000000000049947 */ /* 0x000fea0003800000 */
[----:B------:R2:W5:Y:S02]  /*1b670*/  LDG.E.LTC128B.U16 R157, desc[UR36][R12.64+0x2] ;  /* 0x000002240c9d7981 */ /* 0x000564000c1e1520 */
.L_x_37:
[----:B------:R-:W-:Y:S05]  /*1b680*/  BSYNC B1 ;  /* 0x0000000000017941 */ /* 0x000fea0003800000 */
.L_x_36:
[----:B------:R-:W3:Y:S01]  /*1b690*/  LDL.LU R166, [R1+0x40c] ;  /* 0x00040c0001a67983 */ /* 0x000ee20000300800 */
[----:B-1---5:R-:W-:Y:S01]  /*1b6a0*/  IMAD.U32 R164, R157, 0x10000, RZ ;  /* 0x000100009da47824 */ /* 0x022fe200078e00ff */
[----:B------:R-:W-:Y:S01]  /*1b6b0*/  ISETP.GT.AND P3, PT, R3, 0x8, PT ;  /* 0x000000080300780c */ /* 0x000fe20003f64270 */
[----:B------:R-:W-:Y:S01]  /*1b6c0*/  BSSY B1, `(.L_x_38) ;  /* 0x000000a000017945 */ /* 0x000fe20003800000 */
[----:B------:R-:W-:Y:S01]  /*1b6d0*/  LOP3.LUT R17, R17, 0xfffffffb, RZ, 0xc0, !PT ;  /* 0xfffffffb11117812 */ /* 0x000fe200078ec0ff */
[----:B------:R-:W-:Y:S01]  /*1b6e0*/  FMUL R164, R164, R16 ;  /* 0x00000010a4a47220 */ /* 0x000fe20000400000 */
[----:B------:R-:W-:-:S09]  /*1b6f0*/  ISETP.GT.AND P0, PT, R0, RZ, P3 ;  /* 0x000000ff0000720c */ /* 0x000fd20001f04270 */
[----:B------:R-:W-:Y:S01]  /*1b700*/  @P3 LOP3.LUT R17, R17, 0x4, RZ, 0xfc, !PT ;  /* 0x0000000411113812 */ /* 0x000fe200078efcff */
[----:B---3--:R-:W-:-:S05]  /*1b710*/  FFMA R164, R166, R2, R164 ;  /* 0x00000002a6a47223 */ /* 0x008fca00000000a4 */
[----:B------:R-:W-:-:S05]  /*1b720*/  F2FP.BF16.F32.PACK_AB R164, RZ, R164 ;  /* 0x000000a4ffa4723e */ /* 0x000fca00000010ff */
[----:B------:R1:W-:Y:S01]  /*1b730*/  @P1 STG.E.U16 desc[UR36][R6.64+0x2], R164 ;  /* 0x000002a406001986 */ /* 0x0003e2000c101524 */
[----:B------:R-:W-:Y:S05]  /*1b740*/  @!P0 BRA `(.L_x_39) ;  /* 0x0000000000048947 */ /* 0x000fea0003800000 */
[----:B------:R3:W5:Y:S02]  /*1b750*/  LDG.E.LTC128B.U16 R157, desc[UR36][R14.64+0x10] ;  /* 0x000010240e9d7981 */ /* 0x000764000c1e1520 */
.L_x_39:
[----:B------:R-:W-:Y:S05]  /*1b760*/  BSYNC B1 ;  /* 0x0000000000017941 */ /* 0x000fea0003800000 */
.L_x_38:
[----:B------:R-:W4:Y:S01]  /*1b770*/  LDL.LU R166, [R1+0x410] ;  /* 0x0004100001a67983 */ /* 0x000f220000300800 */
[----:B-1---5:R-:W-:Y:S01]  /*1b780*/  IMAD.U32 R164, R157, 0x10000, RZ ;  /* 0x000100009da47824 */ /* 0x022fe200078e00ff */
[----:B------:R-:W-:Y:S01]  /*1b790*/  ISETP.GT.AND P2, PT, R3, 0x9, PT ;  /* 0x000000090300780c */ /* 0x000fe20003f44270 */
[----:B------:R-:W-:Y:S01]  /*1b7a0*/  BSSY B1, `(.L_x_40) ;  /* 0x000000a000017945 */ /* 0x000fe20003800000 */
[----:B------:R-:W-:Y:S01]  /*1b7b0*/  LOP3.LUT R17, R17, 0xfffffff7, RZ, 0xc0, !PT ;  /* 0xfffffff711117812 */ /* 0x000fe200078ec0ff */
[----:B------:R-:W-:Y:S01]  /*1b7c0*/  FMUL R164, R164, R16 ;  /* 0x00000010a4a47220 */ /* 0x000fe20000400000 */
[----:B------:R-:W-:-:S09]  /*1b7d0*/  ISETP.GT.AND P1, PT, R0, RZ, P2 ;  /* 0x000000ff0000720c */ /* 0x000fd20001724270 */
[----:B------:R-:W-:Y:S01]  /*1b7e0*/  @P2 LOP3.LUT R17, R17, 0x8, RZ, 0xfc, !PT ;  /* 0x0000000811112812 */ /* 0x000fe200078efcff */
[----:B----4-:R-:W-:-:S05]  /*1b7f0*/  FFMA R164, R166, R2, R164 ;  /* 0x00000002a6a47223 */ /* 0x010fca00000000a4 */
[----:B------:R-:W-:-:S05]  /*1b800*/  F2FP.BF16.F32.PACK_AB R164, RZ, R164 ;  /* 0x000000a4ffa4723e */ /* 0x000fca00000010ff */
[----:B------:R1:W-:Y:S01]  /*1b810*/  @P0 STG.E.U16 desc[UR36][R4.64+0x10], R164 ;  /* 0x000010a404000986 */ /* 0x0003e2000c101524 */
[----:B------:R-:W-:Y:S05]  /*1b820*/  @!P1 BRA `(.L_x_41) ;  /* 0x0000000000049947 */ /* 0x000fea0003800000 */
[----:B------:R4:W5:Y:S02]  /*1b830*/  LDG.E.LTC128B.U16 R157, desc[UR36][R14.64+0x12] ;  /* 0x000012240e9d7981 */ /* 0x000964000c1e1520 */
.L_x_41:
[----:B------:R-:W-:Y:S05]  /*1b840*/  BSYNC B1 ;  /* 0x0000000000017941 */ /* 0x000fea0003800000 */
.L_x_40:
[----:B------:R-:W2:Y:S01]  /*1b850*/  LDL.LU R166, [R1+0x414] ;  /* 0x0004140001a67983 */ /* 0x000ea20000300800 */
[----:B-1---5:R-:W-:Y:S01]  /*1b860*/  IMAD.U32 R164, R157, 0x10000, RZ ;  /* 0x000100009da47824 */ /* 0x022fe200078e00ff */
[----:B------:R-:W-:Y:S01]  /*1b870*/  ISETP.GT.AND P0, PT, R0, 0x8, P3 ;  /* 0x000000080000780c */ /* 0x000fe20001f04270 */
[----:B------:R-:W-:Y:S02]  /*1b880*/  BSSY B1, `(.L_x_42) ;  /* 0x0000007000017945 */ /* 0x000fe40003800000 */
[----:B------:R-:W-:-:S04]  /*1b890*/  FMUL R164, R164, R16 ;  /* 0x00000010a4a47220 */ /* 0x000fc80000400000 */
[----:B--2---:R-:W-:-:S05]  /*1b8a0*/  FFMA R164, R166, R2, R164 ;  /* 0x00000002a6a47223 */ /* 0x004fca00000000a4 */
[----:B------:R-:W-:-:S05]  /*1b8b0*/  F2FP.BF16.F32.PACK_AB R164, RZ, R164 ;  /* 0x000000a4ffa4723e */ /* 0x000fca00000010ff */
[----:B------:R1:W-:Y:S01]  /*1b8c0*/  @P1 STG.E.U16 desc[UR36][R4.64+0x12], R164 ;  /* 0x000012a404001986 */ /* 0x0003e2000c101524 */
[----:B------:R-:W-:Y:S05]  /*1b8d0*/  @!P0 BRA `(.L_x_43) ;  /* 0x0000000000048947 */ /* 0x000fea0003800000 */
[----:B------:R2:W5:Y:S02]  /*1b8e0*/  LDG.E.LTC128B.U16 R157, desc[UR36][R12.64+0x10] ;  /* 0x000010240c9d7981 */ /* 0x000564000c1e1520 */
.L_x_43:
[----:B------:R-:W-:Y:S05]  /*1b8f0*/  BSYNC B1 ;  /* 0x0000000000017941 */ /* 0x000fea0003800000 */
.L_x_42:
[----:B------:R-:W3:Y:S01]  /*1b900*/  LDL.LU R166, [R1+0x418] ;  /* 0x0004180001a67983 */ /* 0x000ee20000300800 */
[----:B-1---5:R-:W-:Y:S01]  /*1b910*/  IMAD.U32 R164, R157, 0x10000, RZ ;  /* 0x000100009da47824 */ /* 0x022fe200078e00ff */
[----:B------:R-:W-:Y:S01]  /*1b920*/  ISETP.GT.AND P1, PT, R0, 0x8, P2 ;  /* 0x000000080000780c */ /* 0x000fe20001724270 */
[----:B------:R-:W-:Y:S02]  /*1b930*/  BSSY B1, `(.L_x_44) ;  /* 0x0000007000017945 */ /* 0x000fe40003800000 */
[----:B------:R-:W-:-:S04]  /*1b940*/  FMUL R164, R164, R16 ;  /* 0x00000010a4a47220 */ /* 0x000fc80000400000 */
[----:B---3--:R-:W-:-:S05]  /*1b950*/  FFMA R164, R166, R2, R164 ;  /* 0x00000002a6a47223 */ /* 0x008fca00000000a4 */
[----:B------:R-:W-:-:S05]  /*1b960*/  F2FP.BF16.F32.PACK_AB R164, RZ, R164 ;  /* 0x000000a4ffa4723e */ /* 0x000fca00000010ff */
[----:B------:R1:W-:Y:S01]  /*1b970*/  @P0 STG.E.U16 desc[UR36][R6.64+0x10], R164 ;  /* 0x000010a406000986 */ /* 0x0003e2000c101524 */
[----:B------:R-:W-:Y:S05]  /*1b980*/  @!P1 BRA `(.L_x_45) ;  /* 0x0000000000049947 */ /* 0x000fea0003800000 */
[----:B------:R3:W5:Y:S02]  /*1b990*/  LDG.E.LTC128B.U16 R157, desc[UR36][R12.64+0x12] ;  /* 0x000012240c9d7981 */ /* 0x000764000c1e1520 */
.L_x_45:
[----:B------:R-:W-:Y:S05]  /*1b9a0*/  BSYNC B1 ;  /* 0x0000000000017941 */ /* 0x000fea0003800000 */
.L_x_44:
[----:B------:R-:W2:Y:S01]  /*1b9b0*/  LDL.LU R166, [R1+0x41c] ;  /* 0x00041c0001a67983 */ /* 0x000ea20000300800 */
[----:B-1---5:R-:W-:Y:S01]  /*1b9c0*/  SHF.L.U32 R164, R157, 0x10, RZ ;  /* 0x000000109da47819 */ /* 0x022fe200000006ff */
[----:B------:R-:W-:Y:S01]  /*1b9d0*/  BSSY B1, `(.L_x_46) ;  /* 0x000000b000017945 */ /* 0x000fe20003800000 */
[----:B------:R-:W-:Y:S02]  /*1b9e0*/  ISETP.GT.AND P2, PT, R3, 0x10, PT ;  /* 0x000000100300780c */ /* 0x000fe40003f44270 */
[----:B------:R-:W-:Y:S01]  /*1b9f0*/  LOP3.LUT R17, R17, 0xffffffef, RZ, 0xc0, !PT ;  /* 0xffffffef11117812 */ /* 0x000fe200078ec0ff */
[----:B------:R-:W-:Y:S01]  /*1ba00*/  FMUL R164, R164, R16 ;  /* 0x00000010a4a47220 */ /* 0x000fe20000400000 */
[----:B------:R-:W-:-:S09]  /*1ba10*/  ISETP.GT.AND P0, PT, R0, RZ, P2 ;  /* 0x000000ff0000720c */ /* 0x000fd20001704270 */
[----:B------:R-:W-:Y:S01]  /*1ba20*/  @P2 LOP3.LUT R17, R17, 0x10, RZ, 0xfc, !PT ;  /* 0x0000001011112812 */ /* 0x000fe200078efcff */
[----:B--2---:R-:W-:-:S05]  /*1ba30*/  FFMA R164, R166, R2, R164 ;  /* 0x00000002a6a47223 */ /* 0x004fca00000000a4 */
[----:B------:R-:W-:-:S05]  /*1ba40*/  F2FP.BF16.F32.PACK_AB R164, RZ, R164 ;  /* 0x000000a4ffa4723e */ /* 0x000fca00000010ff */
[----:B------:R1:W-:Y:S01]  /*1ba50*/  @P1 STG.E.U16 desc[UR36][R6.64+0x12], R164 ;  /* 0x000012a406001986 */ /* 0x0003e2000c101524 */
[----:B------:R-:W-:Y:S05]  /*1ba60*/  @!P0 BRA `(.L_x_47) ;  /* 0x0000000000048947 */ /* 0x000fea0003800000 */
[----:B------:R2:W5:Y:S02]  /*1ba70*/  LDG.E.LTC128B.U16 R157, desc[UR36][R14.64+0x20] ;  /* 0x000020240e9d7981 */ /* 0x000564000c1e1520 */
.L_x_47:
[----:B------:R-:W-:Y:S05]  /*1ba80*/  BSYNC B1 ;  /* 0x0000000000017941 */ /* 0x000fea0003800000 */
.L_x_46:
[----:B------:R-:W3:Y:S01]  /*1ba90*/  LDL.LU R166, [R1+0x420] ;  /* 0x0004200001a67983 */ /* 0x000ee20000300800 */
[----:B-1---5:R-:W-:Y:S01]  /*1baa0*/  IMAD.U32 R164, R157, 0x10000, RZ ;  /* 0x000100009da47824 */ /* 0x022fe200078e00ff */
[----:B------:R-:W-:Y:S01]  /*1bab0*/  ISETP.GT.AND P1, PT, R3, 0x11, PT ;  /* 0x000000110300780c */ /* 0x000fe20003f24270 */
[----:B------:R-:W-:Y:S01]  /*1bac0*/  BSSY B1, `(.L_x_48) ;  /* 0x000000a000017945 */ /* 0x000fe20003800000 */
[----:B------:R-:W-:Y:S01]  /*1bad0*/  LOP3.LUT R18, R18, 0xfbffffff, RZ, 0xc0, !PT ;  /* 0xfbffffff12127812 */ /* 0x000fe200078ec0ff */
[----:B------:R-:W-:-:S10]  /*1bae0*/  FMUL R164, R164, R16 ;  /* 0x00000010a4a47220 */ /* 0x000fd40000400000 */
[----:B------:R-:W-:Y:S01]  /*1baf0*/  @P1 LOP3.LUT R18, R18, 0x4000000, RZ, 0xfc, !PT ;  /* 0x0400000012121812 */ /* 0x000fe200078efcff */
[----:B---3--:R-:W-:-:S05]  /*1bb00*/  FFMA R164, R166, R2, R164 ;  /* 0x00000002a6a47223 */ /* 0x008fca00000000a4 */
[----:B------:R-:W-:-:S05]  /*1bb10*/  F2FP.BF16.F32.PACK_AB R164, RZ, R164 ;  /* 0x000000a4ffa4723e */ /* 0x000fca00000010ff */
[----:B------:R1:W-:Y:S01]  /*1bb20*/  @P0 STG.E.U16 desc[UR36][R4.64+0x20], R164 ;  /* 0x000020a404000986 */ /* 0x0003e2000c101524 */
[----:B------:R-:W-:-:S13]  /*1bb30*/  ISETP.GT.AND P0, PT, R0, RZ, P1 ;  /* 0x000000ff0000720c */ /* 0x000fda0000f04270 */
[----:B-1----:R-:W-:Y:S05]  /*1bb40*/  @!P0 BRA `(.L_x_49) ;  /* 0x0000000000048947 */ /* 0x002fea0003800000 */
[----:B------:R1:W5:Y:S02]  /*1bb50*/  LDG.E.LTC128B.U16 R157, desc[UR36][R14.64+0x22] ;  /* 0x000022240e9d7981 */ /* 0x000364000c1e1520 */
.L_x_49:
[----:B------:R-:W-:Y:S05]  /*1bb60*/  BSYNC B1 ;  /* 0x0000000000017941 */ /* 0x000fea0003800000 */
.L_x_48:
[----:B------:R-:W3:Y:S01]  /*1bb70*/  LDL.LU R166, [R1+0x424] ;  /* 0x0004240001a67983 */ /* 0x000ee20000300800 */
[----:B-----5:R-:W-:Y:S01]  /*1bb80*/  IMAD.U32 R164, R157, 0x10000, RZ ;  /* 0x000100009da47824 */ /* 0x020fe200078e00ff */
[----:B------:R-:W-:Y:S03]  /*1bb90*/  BSSY B1, `(.L_x_50) ;  /* 0x0000008000017945 */ /* 0x000fe60003800000 */
[----:B------:R-:W-:-:S04]  /*1bba0*/  FMUL R164, R164, R16 ;  /* 0x00000010a4a47220 */ /* 0x000fc80000400000 */
[----:B---3--:R-:W-:-:S05]  /*1bbb0*/  FFMA R164, R166, R2, R164 ;  /* 0x00000002a6a47223 */ /* 0x008fca00000000a4 */
[----:B------:R-:W-:-:S05]  /*1bbc0*/  F2FP.BF16.F32.PACK_AB R164, RZ, R164 ;  /* 0x000000a4ffa4723e */ /* 0x000fca00000010ff */
[----:B------:R3:W-:Y:S01]  /*1bbd0*/  @P0 STG.E.U16 desc[UR36][R4.64+0x22], R164 ;  /* 0x000022a404000986 */ /* 0x0007e2000c101524 */
[----:B------:R-:W-:-:S13]  /*1bbe0*/  ISETP.GT.AND P0, PT, R0, 0x8, P2 ;  /* 0x000000080000780c */ /* 0x000fda0001704270 */
[----:B---3--:R-:W-:Y:S05]  /*1bbf0*/  @!P0 BRA `(.L_x_51) ;  /* 0x0000000000048947 */ /* 0x008fea0003800000 */
[----:B------:R3:W5:Y:S02]  /*1bc00*/  LDG.E.LTC128B.U16 R157, desc[UR36][R12.64+0x20] ;  /* 0x000020240c9d7981 */ /* 0x000764000c1e1520 */
.L_x_51:
[----:B------:R-:W-:Y:S05]  /*1bc10*/  BSYNC B1 ;  /* 0x0000000000017941 */ /* 0x000fea0003800000 */
.L_x_50:
[----:B------:R-:W2:Y:S01]  /*1bc20*/  LDL.LU R166, [R1+0x428] ;  /* 0x0004280001a67983 */ /* 0x000ea20000300800 */
[----:B-----5:R-:W-:Y:S01]  /*1bc30*/  IMAD.U32 R164, R157, 0x10000, RZ ;  /* 0x000100009da47824 */ /* 0x020fe200078e00ff */
[----:B------:R-:W-:Y:S03]  /*1bc40*/  BSSY B1, `(.L_x_52) ;  /* 0x0000008000017945 */ /* 0x000fe60003800000 */
[----:B------:R-:W-:-:S04]  /*1bc50*/  FMUL R164, R164, R16 ;  /* 0x00000010a4a47220 */ /* 0x000fc80000400000 */
[----:B--2---:R-:W-:-:S05]  /*1bc60*/  FFMA R164, R166, R2, R164 ;  /* 0x00000002a6a47223 */ /* 0x004fca00000000a4 */
[----:B------:R-:W-:-:S05]  /*1bc70*/  F2FP.BF16.F32.PACK_AB R164, RZ, R164 ;  /* 0x000000a4ffa4723e */ /* 0x000fca00000010ff */
[----:B------:R2:W-:Y:S01]  /*1bc80*/  @P0 STG.E.U16 desc[UR36][R6.64+0x20], R164 ;  /* 0x000020a406000986 */ /* 0x0005e2000c101524 */
[----:B------:R-:W-:-:S13]  /*1bc90*/  ISETP.GT.AND P0, PT, R0, 0x8, P1 ;  /* 0x000000080000780c */ /* 0x000fda0000f04270 */
[----:B--2---:R-:W-:Y:S05]  /*1bca0*/  @!P0 BRA `(.L_x_53) ;  /* 0x0000000000048947 */ /* 0x004fea0003800000 */
[----:B------:R2:W5:Y:S02]  /*1bcb0*/  LDG.E.LTC128B.U16 R157, desc[UR36][R12.64+0x22] ;  /* 0x000022240c9d7981 */ /* 0x000564000c1e1520 */
.L_x_53:
[----:B------:R-:W-:Y:S05]  /*1bcc0*/  BSYNC B1 ;  /* 0x0000000000017941 */ /* 0x000fea0003800000 */
.L_x_52:
[----:B------:R-:W3:Y:S01]  /*1bcd0*/  LDL.LU R166, [R1+0x42c] ;  /* 0x00042c0001a67983 */ /* 0x000ee20000300800 */
[----:B-----5:R-:W-:Y:S01]  /*1bce0*/  IMAD.U32 R164, R157, 0x10000, RZ ;  /* 0x000100009da47824 */ /* 0x020fe200078e00ff */
        /* <DEDUP_REMOVED lines=9> */
[----:B---3--:R-:W-:Y:S05]  /*1bd80*/  @!P0 BRA `(.L_x_55) ;  /* 0x0000000000048947 */ /* 0x008fea0003800000 */
[----:B------:R3:W5:Y:S02]  /*1bd90*/  LDG.E.LTC128B.U16 R157, desc[UR36][R14.64+0x30] ;  /* 0x000030240e9d7981 */ /* 0x000764000c1e1520 */
.L_x_55:
[----:B------:R-:W-:Y:S05]  /*1bda0*/  BSYNC B1 ;  /* 0x0000000000017941 */ /* 0x000fea0003800000 */
.L_x_54:
[----:B------:R-:W2:Y:S01]  /*1bdb0*/  LDL.LU R166, [R1+0x430] ;  /* 0x0004300001a67983 */ /* 0x000ea20000300800 */
[----:B-----5:R-:W-:Y:S01]  /*1bdc0*/  IMAD.U32 R164, R157, 0x10000, RZ ;  /* 0x000100009da47824 */ /* 0x020fe200078e00ff */
[----:B------:R-:W-:Y:S01]  /*1bdd0*/  ISETP.GT.AND P1, PT, R3, 0x19, PT ;  /* 0x000000190300780c */ /* 0x000fe20003f24270 */
[----:B------:R-:W-:Y:S01]  /*1bde0*/  BSSY B1, `(.L_x_56) ;  /* 0x000000a000017945 */ /* 0x000fe20003800000 */
[----:B------:R-:W-:Y:S01]  /*1bdf0*/  LOP3.LUT R18, R18, 0xfeffffff, RZ, 0xc0, !PT ;  /* 0xfeffffff12127812 */ /* 0x000fe200078ec0ff */
[----:B------:R-:W-:-:S10]  /*1be00*/  FMUL R164, R164, R16 ;  /* 0x00000010a4a47220 */ /* 0x000fd40000400000 */
[----:B------:R-:W-:Y:S01]  /*1be10*/  @P1 LOP3.LUT R18, R18, 0x1000000, RZ, 0xfc, !PT ;  /* 0x0100000012121812 */ /* 0x000fe200078efcff */
[----:B--2---:R-:W-:-:S05]  /*1be20*/  FFMA R164, R166, R2, R164 ;  /* 0x00000002a6a47223 */ /* 0x004fca00000000a4 */
[----:B------:R-:W-:-:S05]  /*1be30*/  F2FP.BF16.F32.PACK_AB R164, RZ, R164 ;  /* 0x000000a4ffa4723e */ /* 0x000fca00000010ff */
[----:B------:R2:W-:Y:S01]  /*1be40*/  @P0 STG.E.U16 desc[UR36][R4.64+0x30], R164 ;  /* 0x000030a404000986 */ /* 0x0005e2000c101524 */
[----:B------:R-:W-:-:S13]  /*1be50*/  ISETP.GT.AND P0, PT, R0, RZ, P1 ;  /* 0x000000ff0000720c */ /* 0x000fda0000f04270 */
[----:B--2---:R-:W-:Y:S05]  /*1be60*/  @!P0 BRA `(.L_x_57) ;  /* 0x0000000000048947 */ /* 0x004fea0003800000 */
[----:B------:R2:W5:Y:S02]  /*1be70*/  LDG.E.LTC128B.U16 R157, desc[UR36][R14.64+0x32] ;  /* 0x000032240e9d7981 */ /* 0x000564000c1e1520 */
.L_x_57:
[----:B------:R-:W-:Y:S05]  /*1be80*/  BSYNC B1 ;  /* 0x0000000000017941 */ /* 0x000fea0003800000 */
.L_x_56:
        /* <DEDUP_REMOVED lines=10> */
.L_x_59:
[----:B------:R-:W-:Y:S05]  /*1bf30*/  BSYNC B1 ;  /* 0x0000000000017941 */ /* 0x000fea0003800000 */
.L_x_58:
        /* <DEDUP_REMOVED lines=10> */
.L_x_61:
[----:B------:R-:W-:Y:S05]  /*1bfe0*/  BSYNC B1 ;  /* 0x0000000000017941 */ /* 0x000fea0003800000 */
.L_x_60:
        /* <DEDUP_REMOVED lines=13> */
.L_x_63:
[----:B------:R-:W-:Y:S05]  /*1c0c0*/  BSYNC B1 ;  /* 0x0000000000017941 */ /* 0x000fea0003800000 */
.L_x_62:
        /* <DEDUP_REMOVED lines=13> */
.L_x_65:
[----:B------:R-:W-:Y:S05]  /*1c1a0*/  BSYNC B1 ;  /* 0x0000000000017941 */ /* 0x000fea0003800000 */
.L_x_64:
[----:B------:R-:W3:Y:S01]  /*1c1b0*/  LDL.LU R166, [R1+0x444] ;  /* 0x0004440001a67983 */ /* 0x000ee20000300800 */
[----:B-----5:R-:W-:Y:S01]  /*1c1c0*/  SHF.L.U32 R164, R157, 0x10, RZ ;  /* 0x000000109da47819 */ /* 0x020fe200000006ff */
[----:B------:R-:W-:Y:S04]  /*1c1d0*/  BSSY B1, `(.L_x_66) ;  /* 0x0000008000017945 */ /* 0x000fe80003800000 */
[----:B------:R-:W-:-:S04]  /*1c1e0*/  FMUL R164, R164, R16 ;  /* 0x00000010a4a47220 */ /* 0x000fc80000400000 */
[----:B---3--:R-:W-:-:S05]  /*1c1f0*/  FFMA R164, R166, R2, R164 ;  /* 0x00000002a6a47223 */ /* 0x008fca00000000a4 */
[----:B------:R-:W-:-:S05]  /*1c200*/  F2FP.BF16.F32.PACK_AB R164, RZ, R164 ;  /* 0x000000a4ffa4723e */ /* 0x000fca00000010ff */
[----:B------:R3:W-:Y:S01]  /*1c210*/  @P0 STG.E.U16 desc[UR36][R4.64+0x42], R164 ;  /* 0x000042a404000986 */ /* 0x0007e2000c101524 */
[----:B------:R-:W-:-:S13]  /*1c220*/  ISETP.GT.AND P0, PT, R0, 0x8, P2 ;  /* 0x000000080000780c */ /* 0x000fda0001704270 */
[----:B---3--:R-:W-:Y:S05]  /*1c230*/  @!P0 BRA `(.L_x_67) ;  /* 0x0000000000048947 */ /* 0x008fea0003800000 */
[----:B------:R3:W5:Y:S02]  /*1c240*/  LDG.E.LTC128B.U16 R157, desc[UR36][R12.64+0x40] ;  /* 0x000040240c9d7981 */ /* 0x000764000c1e1520 */
.L_x_67:
[----:B------:R-:W-:Y:S05]  /*1c250*/  BSYNC B1 ;  /* 0x0000000000017941 */ /* 0x000fea0003800000 */
.L_x_66:
        /* <DEDUP_REMOVED lines=10> */
.L_x_69:
[----:B------:R-:W-:Y:S05]  /*1c300*/  BSYNC B1 ;  /* 0x0000000000017941 */ /* 0x000fea0003800000 */
.L_x_68:
        /* <DEDUP_REMOVED lines=13> */
.L_x_71:
[----:B------:R-:W-:Y:S05]  /*1c3e0*/  BSYNC B1 ;  /* 0x0000000000017941 */ /* 0x000fea0003800000 */
.L_x_70:
        /* <DEDUP_REMOVED lines=13> */
.L_x_73:
[----:B------:R-:W-:Y:S05]  /*1c4c0*/  BSYNC B1 ;  /* 0x0000000000017941 */ /* 0x000fea0003800000 */
.L_x_72:
        /* <DEDUP_REMOVED lines=10> */
.L_x_75:
[----:B------:R-:W-:Y:S05]  /*1c570*/  BSYNC B1 ;  /* 0x0000000000017941 */ /* 0x000fea0003800000 */
.L_x_74:
        /* <DEDUP_REMOVED lines=10> */
.L_x_77:
[----:B------:R-:W-:Y:S05]  /*1c620*/  BSYNC B1 ;  /* 0x0000000000017941 */ /* 0x000fea0003800000 */
.L_x_76:
        /* <DEDUP_REMOVED lines=10> */
[----:B------:R-:W-:Y:S02]  /*1c6d0*/  ISETP.GT.AND P0, PT, R0, RZ, P2 ;  /* 0x000000ff0000720c */ /* 0x000fe40001704270 */
[----:B---3--:R-:W-:-:S11]  /*1c6e0*/  PRMT R164, R157, 0x7610, R164 ;  /* 0x000076109da47816 */ /* 0x008fd600000000a4 */
[----:B------:R-:W-:Y:S05]  /*1c6f0*/  @!P0 BRA `(.L_x_79) ;  /* 0x0000000000048947 */ /* 0x000fea0003800000 */
[----:B------:R3:W5:Y:S02]  /*1c700*/  LDG.E.LTC128B.U16 R164, desc[UR36][R14.64+0x60] ;  /* 0x000060240ea47981 */ /* 0x000764000c1e1520 */
.L_x_79:
[----:B------:R-:W-:Y:S05]  /*1c710*/  BSYNC B1 ;  /* 0x0000000000017941 */ /* 0x000fea0003800000 */
.L_x_78:
        /* <DEDUP_REMOVED lines=9> */
[----:B------:R2:W-:Y:S02]  /*1c7b0*/  @P0 STG.E.U16 desc[UR36][R4.64+0x60], R157 ;  /* 0x0000609d04000986 */ /* 0x0005e4000c101524 */
[----:B--2---:R-:W-:-:S05]  /*1c7c0*/  IADD3 R157, P0, R10, 0x80, RZ ;  /* 0x000000800a9d7810 */ /* 0x004fca0007f1e0ff */
[----:B------:R-:W-:Y:S02]  /*1c7d0*/  IMAD.X R10, RZ, RZ, R11, P0 ;  /* 0x000000ffff0a7224 */ /* 0x000fe400000e060b */
[----:B------:R-:W-:-:S04]  /*1c7e0*/  IMAD.WIDE.U32 R166, R157, R8, R162 ;  /* 0x000000089da67225 */ /* 0x000fc800078e00a2 */
[----:B------:R-:W-:-:S04]  /*1c7f0*/  IMAD R10, R10, R8, RZ ;  /* 0x000000080a0a7224 */ /* 0x000fc800078e02ff */
[C---:B------:R-:W-:Y:S02]  /*1c800*/  IMAD R159, R157.reuse, R9, R10 ;  /* 0x000000099d9f7224 */ /* 0x040fe400078e020a */
[----:B------:R-:W-:-:S03]  /*1c810*/  IMAD.WIDE.U32 R10, R157, R8, R154 ;  /* 0x000000089d0a7225 */ /* 0x000fc600078e009a */
[----:B------:R-:W-:Y:S01]  /*1c820*/  IADD3 R154, R159, R167, RZ ;  /* 0x000000a79f9a7210 */ /* 0x000fe20007ffe0ff */
[----:B------:R-:W-:Y:S01]  /*1c830*/  IMAD.IADD R9, R11, 0x1, R159 ;  /* 0x000000010b097824 */ /* 0x000fe200078e029f */
[----:B------:R-:W-:-:S04]  /*1c840*/  LEA R168, P0, R10, R22, 0x1 ;  /* 0x000000160aa87211 */ /* 0x000fc800078008ff */
[----:B------:R-:W-:Y:S01]  /*1c850*/  LEA.HI.X R169, R10, R23, R9, 0x1, P0 ;  /* 0x000000170aa97211 */ /* 0x000fe200000f0c09 */
[----:B------:R-:W-:Y:S01]  /*1c860*/  IMAD.WIDE.U32 R8, R157, R8, R152 ;  /* 0x000000089d087225 */ /* 0x000fe200078e0098 */
[----:B------:R-:W-:-:S03]  /*1c870*/  IADD3 R162, P0, R152, R166, RZ ;  /* 0x000000a698a27210 */ /* 0x000fc60007f1e0ff */
[----:B------:R-:W-:Y:S02]  /*1c880*/  IMAD.IADD R9, R159, 0x1, R9 ;  /* 0x000000019f097824 */ /* 0x000fe400078e0209 */
[----:B------:R-:W-:Y:S02]  /*1c890*/  IMAD.X R163, R153, 0x1, R154, P0 ;  /* 0x0000000199a37824 */ /* 0x000fe400000e069a */
[----:B------:R-:W-:-:S04]  /*1c8a0*/  IMAD.WIDE.U32 R8, R160, R156, R8 ;  /* 0x0000009ca0087225 */ /* 0x000fc800078e0008 */
[----:B------:R-:W-:Y:S01]  /*1c8b0*/  IMAD.IADD R9, R161, 0x1, R9 ;  /* 0x00000001a1097824 */ /* 0x000fe200078e0209 */
[----:B------:R-:W-:Y:S01]  /*1c8c0*/  LEA R10, P0, R8, R22, 0x1 ;  /* 0x00000016080a7211 */ /* 0x000fe200078008ff */
[----:B------:R-:W-:-:S03]  /*1c8d0*/  IMAD.WIDE.U32 R156, R160, R156, R162 ;  /* 0x0000009ca09c7225 */ /* 0x000fc600078e00a2 */
[----:B------:R-:W-:Y:S01]  /*1c8e0*/  LEA.HI.X R11, R8, R23, R9, 0x1, P0 ;  /* 0x00000017080b7211 */ /* 0x000fe200000f0c09 */
[----:B------:R-:W-:Y:S01]  /*1c8f0*/  IMAD.IADD R161, R161, 0x1, R157 ;  /* 0x00000001a1a17824 */ /* 0x000fe200078e029d */
[----:B------:R-:W-:-:S04]  /*1c900*/  LEA R8, P0, R156, R22, 0x1 ;  /* 0x000000169c087211 */ /* 0x000fc800078008ff */
[----:B------:R-:W-:Y:S02]  /*1c910*/  LEA.HI.X R9, R156, R23, R161, 0x1, P0 ;  /* 0x000000179c097211 */ /* 0x000fe400000f0ca1 */
[----:B------:R-:W-:-:S05]  /*1c920*/  IADD3 R158, P0, R158, R166, RZ ;  /* 0x000000a69e9e7210 */ /* 0x000fca0007f1e0ff */
[----:B------:R-:W-:Y:S01]  /*1c930*/  IMAD.X R154, R154, 0x1, R155, P0 ;  /* 0x000000019a9a7824 */ /* 0x000fe200000e069b */
[----:B------:R-:W-:Y:S02]  /*1c940*/  LEA R156, P0, R158, R22, 0x1 ;  /* 0x000000169e9c7211 */ /* 0x000fe400078008ff */
[----:B------:R-:W-:Y:S02]  /*1c950*/  PRMT R22, R164, 0x7610, R22 ;  /* 0x00007610a4167816 */ /* 0x000fe40000000016 */
[----:B------:R-:W-:Y:S02]  /*1c960*/  LEA.HI.X R157, R158, R23, R154, 0x1, P0 ;  /* 0x000000179e9d7211 */ /* 0x000fe400000f0c9a */
[----:B------:R-:W-:-:S13]  /*1c970*/  ISETP.GT.AND P0, PT, R0, RZ, P1 ;  /* 0x000000ff0000720c */ /* 0x000fda0000f04270 */
[----:B------:R-:W-:Y:S05]  /*1c980*/  @!P0 BRA `(.L_x_81) ;  /* 0x0000000000048947 */ /* 0x000fea0003800000 */
[----:B------:R2:W5:Y:S02]  /*1c990*/  LDG.E.LTC128B.U16 R22, desc[UR36][R14.64+0x62] ;  /* 0x000062240e167981 */ /* 0x000564000c1e1520 */
.L_x_81:
[----:B------:R-:W-:Y:S05]  /*1c9a0*/  BSYNC B1 ;  /* 0x0000000000017941 */ /* 0x000fea0003800000 */
.L_x_80:
        /* <DEDUP_REMOVED lines=10> */
.L_x_83:
[----:B------:R-:W-:Y:S05]  /*1ca50*/  BSYNC B1 ;  /* 0x0000000000017941 */ /* 0x000fea0003800000 */
.L_x_82:
        /* <DEDUP_REMOVED lines=10> */
.L_x_85:
[----:B------:R-:W-:Y:S05]  /*1cb00*/  BSYNC B1 ;  /* 0x0000000000017941 */ /* 0x000fea0003800000 */
.L_x_84:
        /* <DEDUP_REMOVED lines=13> */
.L_x_87:
[----:B------:R-:W-:Y:S05]  /*1cbe0*/  BSYNC B1 ;  /* 0x0000000000017941 */ /* 0x000fea0003800000 */
.L_x_86:
        /* <DEDUP_REMOVED lines=13> */
.L_x_89:
[----:B------:R-:W-:Y:S05]  /*1ccc0*/  BSYNC B1 ;  /* 0x0000000000017941 */ /* 0x000fea0003800000 */
.L_x_88:
        /* <DEDUP_REMOVED lines=10> */
.L_x_91:
[----:B------:R-:W-:Y:S05]  /*1cd70*/  BSYNC B1 ;  /* 0x0000000000017941 */ /* 0x000fea0003800000 */
.L_x_90:
        /* <DEDUP_REMOVED lines=10> */
.L_x_93:
[----:B------:R-:W-:Y:S05]  /*1ce20*/  BSYNC B1 ;  /* 0x0000000000017941 */ /* 0x000fea0003800000 */
.L_x_92:
        /* <DEDUP_REMOVED lines=13> */
.L_x_95:
[----:B------:R-:W-:Y:S05]  /*1cf00*/  BSYNC B1 ;  /* 0x0000000000017941 */ /* 0x000fea0003800000 */
.L_x_94:
        /* <DEDUP_REMOVED lines=13> */
.L_x_97:
[----:B------:R-:W-:Y:S05]  /*1cfe0*/  BSYNC B1 ;  /* 0x0000000000017941 */ /* 0x000fea0003800000 */
.L_x_96:
        /* <DEDUP_REMOVED lines=10> */
.L_x_99:
[----:B------:R-:W-:Y:S05]  /*1d090*/  BSYNC B1 ;  /* 0x0000000000017941 */ /* 0x000fea0003800000 */
.L_x_98:
        /* <DEDUP_REMOVED lines=10> */
.L_x_101:
[----:B------:R-:W-:Y:S05]  /*1d140*/  BSYNC B1 ;  /* 0x0000000000017941 */ /* 0x000fea0003800000 */
.L_x_100:
        /* <DEDUP_REMOVED lines=13> */
.L_x_103:
[----:B------:R-:W-:Y:S05]  /*1d220*/  BSYNC B1 ;  /* 0x0000000000017941 */ /* 0x000fea0003800000 */
.L_x_102:
        /* <DEDUP_REMOVED lines=13> */
.L_x_105:
[----:B------:R-:W-:Y:S05]  /*1d300*/  BSYNC B1 ;  /* 0x0000000000017941 */ /* 0x000fea0003800000 */
.L_x_104:
        /* <DEDUP_REMOVED lines=10> */
.L_x_107:
[----:B------:R-:W-:Y:S05]  /*1d3b0*/  BSYNC B1 ;  /* 0x0000000000017941 */ /* 0x000fea0003800000 */
.L_x_106:
[----:B------:R-:W2:Y:S01]  /*1d3c0*/  LDL.LU R152, [R1+0x498] ;  /* 0x0004980001987983 */ /* 0x000ea20000300800 */
[----:B-----5:R-:W-:Y:S01]  /*1d3d0*/  SHF.L.U32 R23, R22, 0x10, RZ ;  /* 0x0000001016177819 */ /* 0x020fe200000006ff */
[----:B------:R-:W-:Y:S04]  /*1d3e0*/  BSSY B1, `(.L_x_108) ;  /* 0x0000008000017945 */ /* 0x000fe80003800000 */
[----:B------:R-:W-:-:S04]  /*1d3f0*/  FMUL R23, R23, R16 ;  /* 0x0000001017177220 */ /* 0x000fc80000400000 */
[----:B--2---:R-:W-:-:S05]  /*1d400*/  FFMA R23, R152, R2, R23 ;  /* 0x0000000298177223 */ /* 0x004fca0000000017 */
[----:B------:R-:W-:-:S05]  /*1d410*/  F2FP.BF16.F32.PACK_AB R23, RZ, R23 ;  /* 0x00000017ff17723e */ /* 0x000fca00000010ff */
[----:B------:R2:W-:Y:S01]  /*1d420*/  @P0 STG.E.U16 desc[UR36][R6.64+0x90], R23 ;  /* 0x0000901706000986 */ /* 0x0005e2000c101524 */
[----:B------:R-:W-:-:S13]  /*1d430*/  ISETP.GT.AND P0, PT, R0, 0x8, P1 ;  /* 0x000000080000780c */ /* 0x000fda0000f04270 */
[----:B--2---:R-:W-:Y:S05]  /*1d440*/  @!P0 BRA `(.L_x_109) ;  /* 0x0000000000048947 */ /* 0x004fea0003800000 */
[----:B------:R2:W5:Y:S02]  /*1d450*/  LDG.E.LTC128B.U16 R22, desc[UR36][R12.64+0x92] ;  /* 0x000092240c167981 */ /* 0x000564000c1e1520 */
.L_x_109:
[----:B------:R-:W-:Y:S05]  /*1d460*/  BSYNC B1 ;  /* 0x0000000000017941 */ /* 0x000fea0003800000 */
.L_x_108:
        /* <DEDUP_REMOVED lines=13> */
.L_x_111:
[----:B------:R-:W-:Y:S05]  /*1d540*/  BSYNC B1 ;  /* 0x0000000000017941 */ /* 0x000fea0003800000 */
.L_x_110:
        /* <DEDUP_REMOVED lines=13> */
.L_x_113:
[----:B------:R-:W-:Y:S05]  /*1d620*/  BSYNC B1 ;  /* 0x0000000000017941 */ /* 0x000fea0003800000 */
.L_x_112:
        /* <DEDUP_REMOVED lines=10> */
.L_x_115:
[----:B------:R-:W-:Y:S05]  /*1d6d0*/  BSYNC B1 ;  /* 0x0000000000017941 */ /* 0x000fea0003800000 */
.L_x_114:
        /* <DEDUP_REMOVED lines=10> */
.L_x_117:
[----:B------:R-:W-:Y:S05]  /*1d780*/  BSYNC B1 ;  /* 0x0000000000017941 */ /* 0x000fea0003800000 */
.L_x_116:
        /* <DEDUP_REMOVED lines=13> */
.L_x_119:
[----:B------:R-:W-:Y:S05]  /*1d860*/  BSYNC B1 ;  /* 0x0000000000017941 */ /* 0x000fea0003800000 */
.L_x_118:
        /* <DEDUP_REMOVED lines=13> */
.L_x_121:
[----:B------:R-:W-:Y:S05]  /*1d940*/  BSYNC B1 ;  /* 0x0000000000017941 */ /* 0x000fea0003800000 */
.L_x_120:
        /* <DEDUP_REMOVED lines=10> */
.L_x_123:
[----:B------:R-:W-:Y:S05]  /*1d9f0*/  BSYNC B1 ;  /* 0x0000000000017941 */ /* 0x000fea0003800000 */
.L_x_122:
        /* <DEDUP_REMOVED lines=10> */
.L_x_125:
[----:B------:R-:W-:Y:S05]  /*1daa0*/  BSYNC B1 ;  /* 0x0000000000017941 */ /* 0x000fea0003800000 */
.L_x_124:
[----:B------:R-:W3:Y:S01]  /*1dab0*/  LDL.LU R152, [R1+0x4bc] ;  /* 0x0004bc0001987983 */ /* 0x000ee20000300800 */
[----:B-----5:R-:W-:Y:S01]  /*1dac0*/  SHF.L.U32 R23, R22, 0x10, RZ ;  /* 0x0000001016177819 */ /* 0x020fe200000006ff */
[----:B------:R-:W-:Y:S01]  /*1dad0*/  BSSY B1, `(.L_x_126) ;  /* 0x000000b000017945 */ /* 0x000fe20003800000 */
[----:B------:R-:W-:Y:S02]  /*1dae0*/  ISETP.GT.AND P2, PT, R3, 0x60, PT ;  /* 0x000000600300780c */ /* 0x000fe40003f44270 */
        /* <DEDUP_REMOVED lines=9> */
.L_x_127:
[----:B------:R-:W-:Y:S05]  /*1db80*/  BSYNC B1 ;  /* 0x0000000000017941 */ /* 0x000fea0003800000 */
.L_x_126:
        /* <DEDUP_REMOVED lines=13> */
.L_x_129:
[----:B------:R-:W-:Y:S05]  /*1dc60*/  BSYNC B1 ;  /* 0x0000000000017941 */ /* 0x000fea0003800000 */
.L_x_128:
        /* <DEDUP_REMOVED lines=10> */
.L_x_131:
[----:B------:R-:W-:Y:S05]  /*1dd10*/  BSYNC B1 ;  /* 0x0000000000017941 */ /* 0x000fea0003800000 */
.L_x_130:
        /* <DEDUP_REMOVED lines=10> */
.L_x_133:
[----:B------:R-:W-:Y:S05]  /*1ddc0*/  BSYNC B1 ;  /* 0x0000000000017941 */ /* 0x000fea0003800000 */
.L_x_132:
        /* <DEDUP_REMOVED lines=13> */
.L_x_135:
[----:B------:R-:W-:Y:S05]  /*1dea0*/  BSYNC B1 ;  /* 0x0000000000017941 */ /* 0x000fea0003800000 */
.L_x_134:
        /* <DEDUP_REMOVED lines=13> */
.L_x_137:
[----:B------:R-:W-:Y:S05]  /*1df80*/  BSYNC B1 ;  /* 0x0000000000017941 */ /* 0x000fea0003800000 */
.L_x_136:
        /* <DEDUP_REMOVED lines=10> */
.L_x_139:
[----:B------:R-:W-:Y:S05]  /*1e030*/  BSYNC B1 ;  /* 0x0000000000017941 */ /* 0x000fea0003800000 */
.L_x_138:
        /* <DEDUP_REMOVED lines=10> */
.L_x_141:
[----:B------:R-:W-:Y:S05]  /*1e0e0*/  BSYNC B1 ;  /* 0x0000000000017941 */ /* 0x000fea0003800000 */
.L_x_140:
        /* <DEDUP_REMOVED lines=13> */
.L_x_143:
[----:B------:R-:W-:Y:S05]  /*1e1c0*/  BSYNC B1 ;  /* 0x0000000000017941 */ /* 0x000fea0003800000 */
.L_x_142:
[----:B------:R-:W2:Y:S01]  /*1e1d0*/  LDL.LU R152, [R1+0x4e0] ;  /* 0x0004e00001987983 */ /* 0x000ea20000300800 */
[----:B-----5:R-:W-:Y:S01]  /*1e1e0*/  SHF.L.U32 R23, R22, 0x10, RZ ;  /* 0x0000001016177819 */ /* 0x020fe200000006ff */
[----:B------:R-:W-:Y:S01]  /*1e1f0*/  BSSY B1, `(.L_x_144) ;  /* 0x000000b000017945 */ /* 0x000fe20003800000 */
[----:B------:R-:W-:Y:S02]  /*1e200*/  ISETP.GT.AND P1, PT, R3, 0x71, PT ;  /* 0x000000710300780c */ /* 0x000fe40003f24270 */
        /* <DEDUP_REMOVED lines=9> */
.L_x_145:
[----:B------:R-:W-:Y:S05]  /*1e2a0*/  BSYNC B1 ;  /* 0x0000000000017941 */ /* 0x000fea0003800000 */
.L_x_144:
        /* <DEDUP_REMOVED lines=10> */
.L_x_147:
[----:B------:R-:W-:Y:S05]  /*1e350*/  BSYNC B1 ;  /* 0x0000000000017941 */ /* 0x000fea0003800000 */
.L_x_146:
        /* <DEDUP_REMOVED lines=10> */
.L_x_149:
[----:B------:R-:W-:Y:S05]  /*1e400*/  BSYNC B1 ;  /* 0x0000000000017941 */ /* 0x000fea0003800000 */
.L_x_148:
        /* <DEDUP_REMOVED lines=13> */
.L_x_151:
[----:B------:R-:W-:Y:S05]  /*1e4e0*/  BSYNC B1 ;  /* 0x0000000000017941 */ /* 0x000fea0003800000 */
.L_x_150:
        /* <DEDUP_REMOVED lines=13> */
.L_x_153:
[----:B------:R-:W-:Y:S05]  /*1e5c0*/  BSYNC B1 ;  /* 0x0000000000017941 */ /* 0x000fea0003800000 */
.L_x_152:
        /* <DEDUP_REMOVED lines=10> */
.L_x_155:
[----:B------:R-:W-:Y:S05]  /*1e670*/  BSYNC B1 ;  /* 0x0000000000017941 */ /* 0x000fea0003800000 */
.L_x_154:
        /* <DEDUP_REMOVED lines=10> */
.L_x_157:
[----:B------:R-:W-:Y:S05]  /*1e720*/  BSYNC B1 ;  /* 0x0000000000017941 */ /* 0x000fea0003800000 */
.L_x_156:
        /* <DEDUP_REMOVED lines=13> */
.L_x_159:
[----:B------:R-:W-:Y:S05]  /*1e800*/  BSYNC B1 ;  /* 0x0000000000017941 */ /* 0x000fea0003800000 */
.L_x_158:
        /* <DEDUP_REMOVED lines=13> */
.L_x_161:
[----:B------:R-:W-:Y:S05]  /*1e8e0*/  BSYNC B1 ;  /* 0x0000000000017941 */ /* 0x000fea0003800000 */
.L_x_160:
        /* <DEDUP_REMOVED lines=10> */
.L_x_163:
[----:B------:R-:W-:Y:S05]  /*1e990*/  BSYNC B1 ;  /* 0x0000000000017941 */ /* 0x000fea0003800000 */
.L_x_162:
        /* <DEDUP_REMOVED lines=10> */
.L_x_165:
[----:B------:R-:W-:Y:S05]  /*1ea40*/  BSYNC B1 ;  /* 0x0000000000017941 */ /* 0x000fea0003800000 */
.L_x_164:
        /* <DEDUP_REMOVED lines=13> */
.L_x_167:
[----:B------:R-:W-:Y:S05]  /*1eb20*/  BSYNC B1 ;  /* 0x0000000000017941 */ /* 0x000fea0003800000 */
.L_x_166:
        /* <DEDUP_REMOVED lines=13> */
.L_x_169:
[----:B------:R-:W-:Y:S05]  /*1ec00*/  BSYNC B1 ;  /* 0x0000000000017941 */ /* 0x000fea0003800000 */
.L_x_168:
        /* <DEDUP_REMOVED lines=10> */
.L_x_171:
[----:B------:R-:W-:Y:S05]  /*1ecb0*/  BSYNC B1 ;  /* 0x0000000000017941 */ /* 0x000fea0003800000 */
.L_x_170:
        /* <DEDUP_REMOVED lines=10> */
.L_x_173:
[----:B------:R-:W-:Y:S05]  /*1ed60*/  BSYNC B1 ;  /* 0x0000000000017941 */ /* 0x000fea0003800000 */
.L_x_172:
        /* <DEDUP_REMOVED lines=13> */
.L_x_175:
[----:B------:R-:W-:Y:S05]  /*1ee40*/  BSYNC B1 ;  /* 0x0000000000017941 */ /* 0x000fea0003800000 */
.L_x_174:
        /* <DEDUP_REMOVED lines=13> */
.L_x_177:
[----:B------:R-:W-:Y:S05]  /*1ef20*/  BSYNC B1 ;  /* 0x0000000000017941 */ /* 0x000fea0003800000 */
.L_x_176:
        /* <DEDUP_REMOVED lines=10> */
.L_x_179:
[----:B------:R-:W-:Y:S05]  /*1efd0*/  BSYNC B1 ;  /* 0x0000000000017941 */ /* 0x000fea0003800000 */
.L_x_178:
        /* <DEDUP_REMOVED lines=10> */
.L_x_181:
[----:B------:R-:W-:Y:S05]  /*1f080*/  BSYNC B1 ;  /* 0x0000000000017941 */ /* 0x000fea0003800000 */
.L_x_180:
        /* <DEDUP_REMOVED lines=13> */
.L_x_183:
[----:B------:R-:W-:Y:S05]  /*1f160*/  BSYNC B1 ;  /* 0x0000000000017941 */ /* 0x000fea0003800000 */
.L_x_182:
        /* <DEDUP_REMOVED lines=13> */
.L_x_185:
[----:B------:R-:W-:Y:S05]  /*1f240*/  BSYNC B1 ;  /* 0x0000000000017941 */ /* 0x000fea0003800000 */
.L_x_184:
        /* <DEDUP_REMOVED lines=10> */
.L_x_187:
[----:B------:R-:W-:Y:S05]  /*1f2f0*/  BSYNC B1 ;  /* 0x0000000000017941 */ /* 0x000fea0003800000 */
.L_x_186:
        /* <DEDUP_REMOVED lines=10> */
.L_x_189:
[----:B------:R-:W-:Y:S05]  /*1f3a0*/  BSYNC B1 ;  /* 0x0000000000017941 */ /* 0x000fea0003800000 */
.L_x_188:
        /* <DEDUP_REMOVED lines=13> */
.L_x_191:
[----:B------:R-:W-:Y:S05]  /*1f480*/  BSYNC B1 ;  /* 0x0000000000017941 */ /* 0x000fea0003800000 */
.L_x_190:
        /* <DEDUP_REMOVED lines=13> */
.L_x_193:
[----:B------:R-:W-:Y:S05]  /*1f560*/  BSYNC B1 ;  /* 0x0000000000017941 */ /* 0x000fea0003800000 */
.L_x_192:
        /* <DEDUP_REMOVED lines=10> */
.L_x_195:
[----:B------:R-:W-:Y:S05]  /*1f610*/  BSYNC B1 ;  /* 0x0000000000017941 */ /* 0x000fea0003800000 */
.L_x_194:
        /* <DEDUP_REMOVED lines=10> */
.L_x_197:
[----:B------:R-:W-:Y:S05]  /*1f6c0*/  BSYNC B1 ;  /* 0x0000000000017941 */ /* 0x000fea0003800000 */
.L_x_196:
        /* <DEDUP_REMOVED lines=13> */
.L_x_199:
[----:B------:R-:W-:Y:S05]  /*1f7a0*/  BSYNC B1 ;  /* 0x0000000000017941 */ /* 0x000fea0003800000 */
.L_x_198:
        /* <DEDUP_REMOVED lines=13> */
.L_x_201:
[----:B------:R-:W-:Y:S05]  /*1f880*/  BSYNC B1 ;  /* 0x0000000000017941 */ /* 0x000fea0003800000 */
.L_x_200:
        /* <DEDUP_REMOVED lines=10> */
.L_x_203:
[----:B------:R-:W-:Y:S05]  /*1f930*/  BSYNC B1 ;  /* 0x0000000000017941 */ /* 0x000fea0003800000 */
.L_x_202:
        /* <DEDUP_REMOVED lines=10> */
.L_x_205:
[----:B------:R-:W-:Y:S05]  /*1f9e0*/  BSYNC B1 ;  /* 0x0000000000017941 */ /* 0x000fea0003800000 */
.L_x_204:
        /* <DEDUP_REMOVED lines=13> */
.L_x_207:
[----:B------:R-:W-:Y:S05]  /*1fac0*/  BSYNC B1 ;  /* 0x0000000000017941 */ /* 0x000fea0003800000 */
.L_x_206:
        /* <DEDUP_REMOVED lines=13> */
.L_x_209:
[----:B------:R-:W-:Y:S05]  /*1fba0*/  BSYNC B1 ;  /* 0x0000000000017941 */ /* 0x000fea0003800000 */
.L_x_208:
        /* <DEDUP_REMOVED lines=10> */
.L_x_211:
[----:B------:R-:W-:Y:S05]  /*1fc50*/  BSYNC B1 ;  /* 0x0000000000017941 */ /* 0x000fea0003800000 */
.L_x_210:
        /* <DEDUP_REMOVED lines=10> */
.L_x_213:
[----:B------:R-:W-:Y:S05]  /*1fd00*/  BSYNC B1 ;  /* 0x0000000000017941 */ /* 0x000fea0003800000 */
.L_x_212:
        /* <DEDUP_REMOVED lines=13> */
.L_x_215:
[----:B------:R-:W-:Y:S05]  /*1fde0*/  BSYNC B1 ;  /* 0x0000000000017941 */ /* 0x000fea0003800000 */
.L_x_214:
        /* <DEDUP_REMOVED lines=13> */
.L_x_217:
[----:B------:R-:W-:Y:S05]  /*1fec0*/  BSYNC B1 ;  /* 0x0000000000017941 */ /* 0x000fea0003800000 */
.L_x_216:
        /* <DEDUP_REMOVED lines=10> */
.L_x_219:
[----:B------:R-:W-:Y:S05]  /*1ff70*/  BSYNC B1 ;  /* 0x0000000000017941 */ /* 0x000fea0003800000 */
.L_x_218:
        /* <DEDUP_REMOVED lines=10> */
.L_x_221:
[----:B------:R-:W-:Y:S05]  /*20020*/  BSYNC B1 ;  /* 0x0000000000017941 */ /* 0x000fea0003800000 */
.L_x_220:
        /* <DEDUP_REMOVED lines=13> */
.L_x_223:
[----:B------:R-:W-:Y:S05]  /*20100*/  BSYNC B1 ;  /* 0x0000000000017941 */ /* 0x000fea0003800000 */
.L_x_222:
        /* <DEDUP_REMOVED lines=13> */
.L_x_225:
[----:B------:R-:W-:Y:S05]  /*201e0*/  BSYNC B1 ;  /* 0x0000000000017941 */ /* 0x000fea0003800000 */
.L_x_224:
        /* <DEDUP_REMOVED lines=10> */
.L_x_227:
[----:B------:R-:W-:Y:S05]  /*20290*/  BSYNC B1 ;  /* 0x0000000000017941 */ /* 0x000fea0003800000 */
.L_x_226:
        /* <DEDUP_REMOVED lines=10> */
.L_x_229:
[----:B------:R-:W-:Y:S05]  /*20340*/  BSYNC B1 ;  /* 0x0000000000017941 */ /* 0x000fea0003800000 */
.L_x_228:
        /* <DEDUP_REMOVED lines=13> */
.L_x_231:
[----:B------:R-:W-:Y:S05]  /*20420*/  BSYNC B1 ;  /* 0x0000000000017941 */ /* 0x000fea0003800000 */
.L_x_230:
        /* <DEDUP_REMOVED lines=13> */
.L_x_233:
[----:B------:R-:W-:Y:S05]  /*20500*/  BSYNC B1 ;  /* 0x0000000000017941 */ /* 0x000fea0003800000 */
.L_x_232:
        /* <DEDUP_REMOVED lines=10> */
.L_x_235:
[----:B------:R-:W-:Y:S05]  /*205b0*/  BSYNC B1 ;  /* 0x0000000000017941 */ /* 0x000fea0003800000 */
.L_x_234:
        /* <DEDUP_REMOVED lines=10> */
.L_x_237:
[----:B------:R-:W-:Y:S05]  /*20660*/  BSYNC B1 ;  /* 0x0000000000017941 */ /* 0x000fea0003800000 */
.L_x_236:
        /* <DEDUP_REMOVED lines=13> */
.L_x_239:
[----:B------:R-:W-:Y:S05]  /*20740*/  BSYNC B1 ;  /* 0x0000000000017941 */ /* 0x000fea0003800000 */
.L_x_238:
        /* <DEDUP_REMOVED lines=13> */
.L_x_241:
[----:B------:R-:W-:Y:S05]  /*20820*/  BSYNC B1 ;  /* 0x0000000000017941 */ /* 0x000fea0003800000 */
.L_x_240:
        /* <DEDUP_REMOVED lines=10> */
.L_x_243:
[----:B------:R-:W-:Y:S05]  /*208d0*/  BSYNC B1 ;  /* 0x0000000000017941 */ /* 0x000fea0003800000 */
.L_x_242:
        /* <DEDUP_REMOVED lines=10> */
.L_x_245:
[----:B------:R-:W-:Y:S05]  /*20980*/  BSYNC B1 ;  /* 0x0000000000017941 */ /* 0x000fea0003800000 */
.L_x_244:
        /* <DEDUP_REMOVED lines=13> */
.L_x_247:
[----:B------:R-:W-:Y:S05]  /*20a60*/  BSYNC B1 ;  /* 0x0000000000017941 */ /* 0x000fea0003800000 */
.L_x_246:
        /* <DEDUP_REMOVED lines=13> */
.L_x_249:
[----:B------:R-:W-:Y:S05]  /*20b40*/  BSYNC B1 ;  /* 0x0000000000017941 */ /* 0x000fea0003800000 */
.L_x_248:
        /* <DEDUP_REMOVED lines=10> */
.L_x_251:
[----:B------:R-:W-:Y:S05]  /*20bf0*/  BSYNC B1 ;  /* 0x0000000000017941 */ /* 0x000fea0003800000 */
.L_x_250:
        /* <DEDUP_REMOVED lines=10> */
.L_x_253:
[----:B------:R-:W-:Y:S05]  /*20ca0*/  BSYNC B1 ;  /* 0x0000000000017941 */ /* 0x000fea0003800000 */
.L_x_252:
        /* <DEDUP_REMOVED lines=13> */
.L_x_255:
[----:B------:R-:W-:Y:S05]  /*20d80*/  BSYNC B1 ;  /* 0x0000000000017941 */ /* 0x000fea0003800000 */
.L_x_254:
        /* <DEDUP_REMOVED lines=13> */
.L_x_257:
[----:B------:R-:W-:Y:S05]  /*20e60*/  BSYNC B1 ;  /* 0x0000000000017941 */ /* 0x000fea0003800000 */
.L_x_256:
        /* <DEDUP_REMOVED lines=10> */
.L_x_259:
[----:B------:R-:W-:Y:S05]  /*20f10*/  BSYNC B1 ;  /* 0x0000000000017941 */ /* 0x000fea0003800000 */
.L_x_258:
        /* <DEDUP_REMOVED lines=10> */
.L_x_261:
[----:B------:R-:W-:Y:S05]  /*20fc0*/  BSYNC B1 ;  /* 0x0000000000017941 */ /* 0x000fea0003800000 */
.L_x_260:
        /* <DEDUP_REMOVED lines=13> */
.L_x_263:
[----:B------:R-:W-:Y:S05]  /*210a0*/  BSYNC B1 ;  /* 0x0000000000017941 */ /* 0x000fea0003800000 */
.L_x_262:
        /* <DEDUP_REMOVED lines=13> */
.L_x_265:
[----:B------:R-:W-:Y:S05]  /*21180*/  BSYNC B1 ;  /* 0x0000000000017941 */ /* 0x000fea0003800000 */
.L_x_264:
        /* <DEDUP_REMOVED lines=10> */
.L_x_267:
[----:B------:R-:W-:Y:S05]  /*21230*/  BSYNC B1 ;  /* 0x0000000000017941 */ /* 0x000fea0003800000 */
.L_x_266:
        /* <DEDUP_REMOVED lines=10> */
.L_x_269:
[----:B------:R-:W-:Y:S05]  /*212e0*/  BSYNC B1 ;  /* 0x0000000000017941 */ /* 0x000fea0003800000 */
.L_x_268:
[----:B------:R-:W3:Y:S01]  /*212f0*/  LDL.LU R152, [R1+0x5dc] ;  /* 0x0005dc0001987983 */ /* 0x000ee20000300800 */
[----:B-----5:R-:W-:Y:S01]  /*21300*/  SHF.L.U32 R23, R22, 0x10, RZ ;  /* 0x0000001016177819 */ /* 0x020fe200000006ff */
[----:B------:R-:W-:Y:S01]  /*21310*/  BSSY B1, `(.L_x_270) ;  /* 0x0000009000017945 */ /* 0x000fe20003800000 */
[----:B------:R-:W-:-:S03]  /*21320*/  ISETP.GT.AND P3, PT, R3, 0xf0, PT ;  /* 0x000000f00300780c */ /* 0x000fc60003f64270 */
[----:B------:R-:W-:-:S04]  /*21330*/  FMUL R23, R23, R16 ;  /* 0x0000001017177220 */ /* 0x000fc80000400000 */
[----:B---3--:R-:W-:-:S05]  /*21340*/  FFMA R23, R152, R2, R23 ;  /* 0x0000000298177223 */ /* 0x008fca0000000017 */
[----:B------:R-:W-:-:S05]  /*21350*/  F2FP.BF16.F32.PACK_AB R23, RZ, R23 ;  /* 0x00000017ff17723e */ /* 0x000fca00000010ff */
[----:B------:R3:W-:Y:S01]  /*21360*/  @P0 STG.E.U16 desc[UR36][R6.64+0x1d2], R23 ;  /* 0x0001d21706000986 */ /* 0x0007e2000c101524 */
[----:B------:R-:W-:-:S13]  /*21370*/  ISETP.GT.AND P0, PT, R0, RZ, P3 ;  /* 0x000000ff0000720c */ /* 0x000fda0001f04270 */
[----:B---3--:R-:W-:Y:S05]  /*21380*/  @!P0 BRA `(.L_x_271) ;  /* 0x0000000000048947 */ /* 0x008fea0003800000 */
[----:B------:R3:W5:Y:S02]  /*21390*/  LDG.E.LTC128B.U16 R22, desc[UR36][R14.64+0x1e0] ;  /* 0x0001e0240e167981 */ /* 0x000764000c1e1520 */
.L_x_271:
[----:B------:R-:W-:Y:S05]  /*213a0*/  BSYNC B1 ;  /* 0x0000000000017941 */ /* 0x000fea0003800000 */
.L_x_270:
[----:B------:R-:W2:Y:S01]  /*213b0*/  LDL.LU R152, [R1+0x5e0] ;  /* 0x0005e00001987983 */ /* 0x000ea20000300800 */
[----:B-----5:R-:W-:Y:S01]  /*213c0*/  IMAD.U32 R23, R22, 0x10000, RZ ;  /* 0x0001000016177824 */ /* 0x020fe200078e00ff */
[----:B------:R-:W-:Y:S01]  /*213d0*/  ISETP.GT.AND P2, PT, R3, 0xf1, PT ;  /* 0x000000f10300780c */ /* 0x000fe20003f44270 */
[----:B------:R-:W-:Y:S02]  /*213e0*/  BSSY B1, `(.L_x_272) ;  /* 0x0000008000017945 */ /* 0x000fe40003800000 */
[----:B------:R-:W-:-:S04]  /*213f0*/  FMUL R23, R23, R16 ;  /* 0x0000001017177220 */ /* 0x000fc80000400000 */
[----:B--2---:R-:W-:-:S05]  /*21400*/  FFMA R23, R152, R2, R23 ;  /* 0x0000000298177223 */ /* 0x004fca0000000017 */
[----:B------:R-:W-:-:S05]  /*21410*/  F2FP.BF16.F32.PACK_AB R23, RZ, R23 ;  /* 0x00000017ff17723e */ /* 0x000fca00000010ff */
[----:B------:R2:W-:Y:S01]  /*21420*/  @P0 STG.E.U16 desc[UR36][R4.64+0x1e0], R23 ;  /* 0x0001e01704000986 */ /* 0x0005e2000c101524 */
[----:B------:R-:W-:-:S13]  /*21430*/  ISETP.GT.AND P0, PT, R0, RZ, P2 ;  /* 0x000000ff0000720c */ /* 0x000fda0001704270 */
[----:B--2---:R-:W-:Y:S05]  /*21440*/  @!P0 BRA `(.L_x_273) ;  /* 0x0000000000048947 */ /* 0x004fea0003800000 */
[----:B------:R2:W5:Y:S02]  /*21450*/  LDG.E.LTC128B.U16 R22, desc[UR36][R14.64+0x1e2] ;  /* 0x0001e2240e167981 */ /* 0x000564000c1e1520 */
.L_x_273:
[----:B------:R-:W-:Y:S05]  /*21460*/  BSYNC B1 ;  /* 0x0000000000017941 */ /* 0x000fea0003800000 */
.L_x_272:
        /* <DEDUP_REMOVED lines=10> */
.L_x_275:
[----:B------:R-:W-:Y:S05]  /*21510*/  BSYNC B1 ;  /* 0x0000000000017941 */ /* 0x000fea0003800000 */
.L_x_274:
        /* <DEDUP_REMOVED lines=10> */
.L_x_277:
[----:B------:R-:W-:Y:S05]  /*215c0*/  BSYNC B1 ;  /* 0x0000000000017941 */ /* 0x000fea0003800000 */
.L_x_276:
[----:B------:R-:W3:Y:S01]  /*215d0*/  LDL.LU R152, [R1+0x5ec] ;  /* 0x0005ec0001987983 */ /* 0x000ee20000300800 */
[----:B-----5:R-:W-:Y:S01]  /*215e0*/  IMAD.U32 R23, R22, 0x10000, RZ ;  /* 0x0001000016177824 */ /* 0x020fe200078e00ff */
[----:B------:R-:W-:Y:S01]  /*215f0*/  ISETP.GT.AND P1, PT, R3, 0xf8, PT ;  /* 0x000000f80300780c */ /* 0x000fe20003f24270 */
[----:B------:R-:W-:Y:S02]  /*21600*/  BSSY B1, `(.L_x_278) ;  /* 0x0000008000017945 */ /* 0x000fe40003800000 */
[----:B------:R-:W-:-:S04]  /*21610*/  FMUL R23, R23, R16 ;  /* 0x0000001017177220 */ /* 0x000fc80000400000 */
[----:B---3--:R-:W-:-:S05]  /*21620*/  FFMA R23, R152, R2, R23 ;  /* 0x0000000298177223 */ /* 0x008fca0000000017 */
[----:B------:R-:W-:-:S05]  /*21630*/  F2FP.BF16.F32.PACK_AB R23, RZ, R23 ;  /* 0x00000017ff17723e */ /* 0x000fca00000010ff */
[----:B------:R3:W-:Y:S01]  /*21640*/  @P0 STG.E.U16 desc[UR36][R6.64+0x1e2], R23 ;  /* 0x0001e21706000986 */ /* 0x0007e2000c101524 */
[----:B------:R-:W-:-:S13]  /*21650*/  ISETP.GT.AND P0, PT, R0, RZ, P1 ;  /* 0x000000ff0000720c */ /* 0x000fda0000f04270 */
[----:B---3--:R-:W-:Y:S05]  /*21660*/  @!P0 BRA `(.L_x_279) ;  /* 0x0000000000048947 */ /* 0x008fea0003800000 */
[----:B------:R3:W5:Y:S02]  /*21670*/  LDG.E.LTC128B.U16 R22, desc[UR36][R14.64+0x1f0] ;  /* 0x0001f0240e167981 */ /* 0x000764000c1e1520 */
.L_x_279:
[----:B------:R-:W-:Y:S05]  /*21680*/  BSYNC B1 ;  /* 0x0000000000017941 */ /* 0x000fea0003800000 */
.L_x_278:
[----:B------:R-:W2:Y:S01]  /*21690*/  LDL.LU R152, [R1+0x5f0] ;  /* 0x0005f00001987983 */ /* 0x000ea20000300800 */
[----:B-----5:R-:W-:Y:S01]  /*216a0*/  IMAD.U32 R23, R22, 0x10000, RZ ;  /* 0x0001000016177824 */ /* 0x020fe200078e00ff */
[----:B------:R-:W-:Y:S03]  /*216b0*/  BSSY B1, `(.L_x_280) ;  /* 0x0000009000017945 */ /* 0x000fe60003800000 */
[----:B------:R-:W-:-:S04]  /*216c0*/  FMUL R23, R23, R16 ;  /* 0x0000001017177220 */ /* 0x000fc80000400000 */
[----:B--2---:R-:W-:-:S05]  /*216d0*/  FFMA R23, R152, R2, R23 ;  /* 0x0000000298177223 */ /* 0x004fca0000000017 */
[----:B------:R-:W-:-:S05]  /*216e0*/  F2FP.BF16.F32.PACK_AB R23, RZ, R23 ;  /* 0x00000017ff17723e */ /* 0x000fca00000010ff */
[----:B------:R2:W-:Y:S01]  /*216f0*/  @P0 STG.E.U16 desc[UR36][R4.64+0x1f0], R23 ;  /* 0x0001f01704000986 */ /* 0x0005e2000c101524 */
[----:B------:R-:W-:-:S04]  /*21700*/  ISETP.GT.AND P0, PT, R3, 0xf9, PT ;  /* 0x000000f90300780c */ /* 0x000fc80003f04270 */
[----:B------:R-:W-:-:S13]  /*21710*/  ISETP.GT.AND P4, PT, R0, RZ, P0 ;  /* 0x000000ff0000720c */ /* 0x000fda0000784270 */
[----:B--2---:R-:W-:Y:S05]  /*21720*/  @!P4 BRA `(.L_x_281) ;  /* 0x000000000004c947 */ /* 0x004fea0003800000 */
[----:B------:R2:W5:Y:S02]  /*21730*/  LDG.E.LTC128B.U16 R22, desc[UR36][R14.64+0x1f2] ;  /* 0x0001f2240e167981 */ /* 0x000564000c1e1520 */
.L_x_281:
[----:B------:R-:W-:Y:S05]  /*21740*/  BSYNC B1 ;  /* 0x0000000000017941 */ /* 0x000fea0003800000 */
.L_x_280:
        /* <DEDUP_REMOVED lines=10> */
.L_x_283:
[----:B------:R-:W-:Y:S05]  /*217f0*/  BSYNC B1 ;  /* 0x0000000000017941 */ /* 0x000fea0003800000 */
.L_x_282:
        /* <DEDUP_REMOVED lines=10> */
.L_x_285:
[----:B------:R-:W-:Y:S05]  /*218a0*/  BSYNC B1 ;  /* 0x0000000000017941 */ /* 0x000fea0003800000 */
.L_x_284:
[----:B------:R-:W3:Y:S01]  /*218b0*/  LDL.LU R154, [R1+0x5fc] ;  /* 0x0005fc00019a7983 */ /* 0x000ee20000300800 */
[----:B-----5:R-:W-:Y:S01]  /*218c0*/  IMAD.U32 R23, R22, 0x10000, RZ ;  /* 0x0001000016177824 */ /* 0x020fe200078e00ff */
[C---:B------:R-:W-:Y:S02]  /*218d0*/  SHF.L.U32 R158, R20.reuse, 0x8, RZ ;  /* 0x00000008149e7819 */ /* 0x040fe400000006ff */
[----:B------:R-:W-:Y:S01]  /*218e0*/  SHF.L.U64.HI R159, R20, 0x8, R21 ;  /* 0x00000008149f7819 */ /* 0x000fe20000010215 */
[----:B------:R-:W-:Y:S01]  /*218f0*/  FMUL R23, R23, R16 ;  /* 0x0000001017177220 */ /* 0x000fe20000400000 */
[----:B------:R-:W-:Y:S01]  /*21900*/  PRMT R152, R22, 0x7610, R152 ;  /* 0x0000761016987816 */ /* 0x000fe20000000098 */
[----:B------:R-:W4:Y:S02]  /*21910*/  LDL.LU R153, [R1+0x200] ;  /* 0x0002000001997983 */ /* 0x000f240000300800 */
[----:B---3--:R-:W-:-:S05]  /*21920*/  FFMA R23, R154, R2, R23 ;  /* 0x000000029a177223 */ /* 0x008fca0000000017 */
[----:B------:R-:W-:-:S05]  /*21930*/  F2FP.BF16.F32.PACK_AB R23, RZ, R23 ;  /* 0x00000017ff17723e */ /* 0x000fca00000010ff */
[----:B------:R3:W-:Y:S01]  /*21940*/  @P4 STG.E.U16 desc[UR36][R6.64+0x1f2], R23 ;  /* 0x0001f21706004986 */ /* 0x0007e2000c101524 */
[----:B------:R-:W-:-:S05]  /*21950*/  IADD3 R20, P4, R158, R4, RZ ;  /* 0x000000049e147210 */ /* 0x000fca0007f9e0ff */
[----:B------:R-:W-:Y:S01]  /*21960*/  IMAD.X R21, R159, 0x1, R5, P4 ;  /* 0x000000019f157824 */ /* 0x000fe200020e0605 */
[----:B------:R-:W-:-:S13]  /*21970*/  ISETP.GT.AND P4, PT, R0, 0x80, P5 ;  /* 0x000000800000780c */ /* 0x000fda0002f84270 */
[----:B------:R-:W2:Y:S01]  /*21980*/  @P4 LDG.E.LTC128B.U16 R152, desc[UR36][R168.64] ;  /* 0x00000024a8984981 */ /* 0x000ea2000c1e1520 */
[----:B------:R-:W-:Y:S01]  /*21990*/  BSSY B1, `(.L_x_286) ;  /* 0x000000a000017945 */ /* 0x000fe20003800000 */
[----:B--2---:R-:W-:-:S04]  /*219a0*/  IMAD.U32 R22, R152, 0x10000, RZ ;  /* 0x0001000098167824 */ /* 0x004fc800078e00ff */
[----:B------:R-:W-:-:S04]  /*219b0*/  FMUL R22, R22, R16 ;  /* 0x0000001016167220 */ /* 0x000fc80000400000 */
[----:B----4-:R-:W-:-:S05]  /*219c0*/  FFMA R22, R153, R2, R22 ;  /* 0x0000000299167223 */ /* 0x010fca0000000016 */
[----:B------:R-:W-:-:S05]  /*219d0*/  F2FP.BF16.F32.PACK_AB R22, RZ, R22 ;  /* 0x00000016ff16723e */ /* 0x000fca00000010ff */
[----:B------:R3:W-:Y:S01]  /*219e0*/  @P4 STG.E.U16 desc[UR36][R20.64], R22 ;  /* 0x0000001614004986 */ /* 0x0007e2000c101524 */
[----:B------:R-:W-:-:S04]  /*219f0*/  LOP3.LUT P4, RZ, R17, 0x2, RZ, 0xc0, !PT ;  /* 0x0000000211ff7812 */ /* 0x000fc8000788c0ff */
[----:B------:R-:W-:-:S13]  /*21a00*/  ISETP.GT.AND P4, PT, R0, 0x80, P4 ;  /* 0x000000800000780c */ /* 0x000fda0002784270 */
[----:B---3--:R-:W-:Y:S05]  /*21a10*/  @!P4 BRA `(.L_x_287) ;  /* 0x000000000004c947 */ /* 0x008fea0003800000 */
[----:B------:R2:W5:Y:S02]  /*21a20*/  LDG.E.LTC128B.U16 R152, desc[UR36][R10.64+0x2] ;  /* 0x000002240a987981 */ /* 0x000564000c1e1520 */
.L_x_287:
[----:B------:R-:W-:Y:S05]  /*21a30*/  BSYNC B1 ;  /* 0x0000000000017941 */ /* 0x000fea0003800000 */
.L_x_286:
[----:B------:R-:W3:Y:S01]  /*21a40*/  LDL.LU R23, [R1+0x204] ;  /* 0x0002040001177983 */ /* 0x000ee20000300800 */
[----:B-----5:R-:W-:Y:S01]  /*21a50*/  IMAD.U32 R22, R152, 0x10000, RZ ;  /* 0x0001000098167824 */ /* 0x020fe200078e00ff */
[----:B------:R-:W-:Y:S01]  /*21a60*/  ISETP.GT.AND P5, PT, R0, 0x88, P5 ;  /* 0x000000880000780c */ /* 0x000fe20002fa4270 */
[----:B------:R-:W-:Y:S02]  /*21a70*/  BSSY B1, `(.L_x_288) ;  /* 0x0000009000017945 */ /* 0x000fe40003800000 */
[----:B------:R-:W-:-:S04]  /*21a80*/  FMUL R22, R22, R16 ;  /* 0x0000001016167220 */ /* 0x000fc80000400000 */
[----:B---3--:R-:W-:-:S05]  /*21a90*/  FFMA R22, R23, R2, R22 ;  /* 0x0000000217167223 */ /* 0x008fca0000000016 */
[----:B------:R-:W-:-:S05]  /*21aa0*/  F2FP.BF16.F32.PACK_AB R22, RZ, R22 ;  /* 0x00000016ff16723e */ /* 0x000fca00000010ff */
[----:B------:R3:W-:Y:S02]  /*21ab0*/  @P4 STG.E.U16 desc[UR36][R20.64+0x2], R22 ;  /* 0x0000021614004986 */ /* 0x0007e4000c101524 */
[----:B---3--:R-:W-:-:S05]  /*21ac0*/  IADD3 R22, P4, R20, R170, RZ ;  /* 0x000000aa14167210 */ /* 0x008fca0007f9e0ff */
[----:B------:R-:W-:Y:S01]  /*21ad0*/  IMAD.X R23, R21, 0x1, R171, P4 ;  /* 0x0000000115177824 */ /* 0x000fe200020e06ab */
[----:B------:R-:W-:Y:S07]  /*21ae0*/  @!P5 BRA `(.L_x_289) ;  /* 0x000000000004d947 */ /* 0x000fee0003800000 */
[----:B------:R3:W5:Y:S02]  /*21af0*/  LDG.E.LTC128B.U16 R152, desc[UR36][R156.64] ;  /* 0x000000249c987981 */ /* 0x000764000c1e1520 */
.L_x_289:
[----:B------:R-:W-:Y:S05]  /*21b00*/  BSYNC B1 ;  /* 0x0000000000017941 */ /* 0x000fea0003800000 */
.L_x_288:
[----:B------:R-:W4:Y:S01]  /*21b10*/  LDL.LU R154, [R1+0x208] ;  /* 0x00020800019a7983 */ /* 0x000f220000300800 */
[----:B-----5:R-:W-:Y:S01]  /*21b20*/  IMAD.U32 R153, R152, 0x10000, RZ ;  /* 0x0001000098997824 */ /* 0x020fe200078e00ff */
[----:B------:R-:W-:Y:S01]  /*21b30*/  LOP3.LUT P4, RZ, R17, 0x2, RZ, 0xc0, !PT ;  /* 0x0000000211ff7812 */ /* 0x000fe2000788c0ff */
[----:B------:R-:W-:Y:S02]  /*21b40*/  BSSY B1, `(.L_x_290) ;  /* 0x0000008000017945 */ /* 0x000fe40003800000 */
[----:B------:R-:W-:Y:S01]  /*21b50*/  FMUL R153, R153, R16 ;  /* 0x0000001099997220 */ /* 0x000fe20000400000 */
[----:B------:R-:W-:-:S03]  /*21b60*/  ISETP.GT.AND P4, PT, R0, 0x88, P4 ;  /* 0x000000880000780c */ /* 0x000fc60002784270 */
[----:B----4-:R-:W-:-:S05]  /*21b70*/  FFMA R153, R154, R2, R153 ;  /* 0x000000029a997223 */ /* 0x010fca0000000099 */
[----:B------:R-:W-:-:S05]  /*21b80*/  F2FP.BF16.F32.PACK_AB R153, RZ, R153 ;  /* 0x00000099ff99723e */ /* 0x000fca00000010ff */
[----:B------:R4:W-:Y:S01]  /*21b90*/  @P5 STG.E.U16 desc[UR36][R22.64], R153 ;  /* 0x0000009916005986 */ /* 0x0009e2000c101524 */
[----:B------:R-:W-:Y:S05]  /*21ba0*/  @!P4 BRA `(.L_x_291) ;  /* 0x000000000004c947 */ /* 0x000fea0003800000 */
[----:B------:R0:W5:Y:S02]  /*21bb0*/  LDG.E.LTC128B.U16 R152, desc[UR36][R8.64+0x2] ;  /* 0x0000022408987981 */ /* 0x000164000c1e1520 */
.L_x_291:
[----:B------:R-:W-:Y:S05]  /*21bc0*/  BSYNC B1 ;  /* 0x0000000000017941 */ /* 0x000fea0003800000 */
.L_x_290:
[----:B------:R-:W2:Y:S01]  /*21bd0*/  LDL.LU R154, [R1+0x20c] ;  /* 0x00020c00019a7983 */ /* 0x000ea20000300800 */
[----:B----45:R-:W-:Y:S01]  /*21be0*/  IMAD.U32 R153, R152, 0x10000, RZ ;  /* 0x0001000098997824 */ /* 0x030fe200078e00ff */
[----:B------:R-:W-:Y:S01]  /*21bf0*/  LOP3.LUT P5, RZ, R17, 0x4, RZ, 0xc0, !PT ;  /* 0x0000000411ff7812 */ /* 0x000fe200078ac0ff */
[----:B------:R-:W-:Y:S02]  /*21c00*/  BSSY B1, `(.L_x_292) ;  /* 0x0000008000017945 */ /* 0x000fe40003800000 */
[----:B------:R-:W-:-:S04]  /*21c10*/  FMUL R153, R153, R16 ;  /* 0x0000001099997220 */ /* 0x000fc80000400000 */
[----:B--2---:R-:W-:-:S05]  /*21c20*/  FFMA R153, R154, R2, R153 ;  /* 0x000000029a997223 */ /* 0x004fca0000000099 */
[----:B------:R-:W-:-:S05]  /*21c30*/  F2FP.BF16.F32.PACK_AB R153, RZ, R153 ;  /* 0x00000099ff99723e */ /* 0x000fca00000010ff */
[----:B------:R2:W-:Y:S01]  /*21c40*/  @P4 STG.E.U16 desc[UR36][R22.64+0x2], R153 ;  /* 0x0000029916004986 */ /* 0x0005e2000c101524 */
[----:B------:R-:W-:-:S13]  /*21c50*/  ISETP.GT.AND P4, PT, R0, 0x80, P5 ;  /* 0x000000800000780c */ /* 0x000fda0002f84270 */
[----:B--2---:R-:W-:Y:S05]  /*21c60*/  @!P4 BRA `(.L_x_293) ;  /* 0x000000000004c947 */ /* 0x004fea0003800000 */
[----:B------:R2:W5:Y:S02]  /*21c70*/  LDG.E.LTC128B.U16 R152, desc[UR36][R10.64+0x10] ;  /* 0x000010240a987981 */ /* 0x000564000c1e1520 */
.L_x_293:
[----:B------:R-:W-:Y:S05]  /*21c80*/  BSYNC B1 ;  /* 0x0000000000017941 */ /* 0x000fea0003800000 */
.L_x_292:
[----:B------:R-:W4:Y:S01]  /*21c90*/  LDL.LU R154, [R1+0x210] ;  /* 0x00021000019a7983 */ /* 0x000f220000300800 */
[----:B-----5:R-:W-:Y:S01]  /*21ca0*/  IMAD.U32 R153, R152, 0x10000, RZ ;  /* 0x0001000098997824 */ /* 0x020fe200078e00ff */
[----:B------:R-:W-:Y:S01]  /*21cb0*/  LOP3.LUT P5, RZ, R17, 0x8, RZ, 0xc0, !PT ;  /* 0x0000000811ff7812 */ /* 0x000fe200078ac0ff */
[----:B------:R-:W-:Y:S02]  /*21cc0*/  BSSY B1, `(.L_x_294) ;  /* 0x0000008000017945 */ /* 0x000fe40003800000 */
[----:B------:R-:W-:-:S04]  /*21cd0*/  FMUL R153, R153, R16 ;  /* 0x0000001099997220 */ /* 0x000fc80000400000 */
[----:B----4-:R-:W-:-:S05]  /*21ce0*/  FFMA R153, R154, R2, R153 ;  /* 0x000000029a997223 */ /* 0x010fca0000000099 */
[----:B------:R-:W-:-:S05]  /*21cf0*/  F2FP.BF16.F32.PACK_AB R153, RZ, R153 ;  /* 0x00000099ff99723e */ /* 0x000fca00000010ff */
[----:B------:R4:W-:Y:S01]  /*21d00*/  @P4 STG.E.U16 desc[UR36][R20.64+0x10], R153 ;  /* 0x0000109914004986 */ /* 0x0009e2000c101524 */
[----:B------:R-:W-:-:S13]  /*21d10*/  ISETP.GT.AND P4, PT, R0, 0x80, P5 ;  /* 0x000000800000780c */ /* 0x000fda0002f84270 */
[----:B----4-:R-:W-:Y:S05]  /*21d20*/  @!P4 BRA `(.L_x_295) ;  /* 0x000000000004c947 */ /* 0x010fea0003800000 */
[----:B------:R4:W5:Y:S02]  /*21d30*/  LDG.E.LTC128B.U16 R152, desc[UR36][R10.64+0x12] ;  /* 0x000012240a987981 */ /* 0x000964000c1e1520 */
.L_x_295:
[----:B------:R-:W-:Y:S05]  /*21d40*/  BSYNC B1 ;  /* 0x0000000000017941 */ /* 0x000fea0003800000 */
.L_x_294:
[----:B------:R-:W2:Y:S01]  /*21d50*/  LDL.LU R154, [R1+0x214] ;  /* 0x00021400019a7983 */ /* 0x000ea20000300800 */
[----:B-----5:R-:W-:Y:S01]  /*21d60*/  IMAD.U32 R153, R152, 0x10000, RZ ;  /* 0x0001000098997824 */ /* 0x020fe200078e00ff */
[----:B------:R-:W-:Y:S03]  /*21d70*/  BSSY B1, `(.L_x_296) ;  /* 0x0000009000017945 */ /* 0x000fe60003800000 */
[----:B------:R-:W-:-:S04]  /*21d80*/  FMUL R153, R153, R16 ;  /* 0x0000001099997220 */ /* 0x000fc80000400000 */
[----:B--2---:R-:W-:-:S05]  /*21d90*/  FFMA R153, R154, R2, R153 ;  /* 0x000000029a997223 */ /* 0x004fca0000000099 */
[----:B------:R-:W-:-:S05]  /*21da0*/  F2FP.BF16.F32.PACK_AB R153, RZ, R153 ;  /* 0x00000099ff99723e */ /* 0x000fca00000010ff */
[----:B------:R2:W-:Y:S01]  /*21db0*/  @P4 STG.E.U16 desc[UR36][R20.64+0x12], R153 ;  /* 0x0000129914004986 */ /* 0x0005e2000c101524 */
[----:B------:R-:W-:-:S04]  /*21dc0*/  LOP3.LUT P4, RZ, R17, 0x4, RZ, 0xc0, !PT ;  /* 0x0000000411ff7812 */ /* 0x000fc8000788c0ff */
[----:B------:R-:W-:-:S13]  /*21dd0*/  ISETP.GT.AND P4, PT, R0, 0x88, P4 ;  /* 0x000000880000780c */ /* 0x000fda0002784270 */
[----:B--2---:R-:W-:Y:S05]  /*21de0*/  @!P4 BRA `(.L_x_297) ;  /* 0x000000000004c947 */ /* 0x004fea0003800000 */
[----:B------:R2:W5:Y:S02]  /*21df0*/  LDG.E.LTC128B.U16 R152, desc[UR36][R8.64+0x10] ;  /* 0x0000102408987981 */ /* 0x000564000c1e1520 */
.L_x_297:
[----:B------:R-:W-:Y:S05]  /*21e00*/  BSYNC B1 ;  /* 0x0000000000017941 */ /* 0x000fea0003800000 */
.L_x_296:
        /* <DEDUP_REMOVED lines=10> */
.L_x_299:
[----:B------:R-:W-:Y:S05]  /*21eb0*/  BSYNC B1 ;  /* 0x0000000000017941 */ /* 0x000fea0003800000 */
.L_x_298:
[----:B------:R-:W2:Y:S01]  /*21ec0*/  LDL.LU R154, [R1+0x21c] ;  /* 0x00021c00019a7983 */ /* 0x000ea20000300800 */
[----:B-----5:R-:W-:Y:S01]  /*21ed0*/  IMAD.U32 R153, R152, 0x10000, RZ ;  /* 0x0001000098997824 */ /* 0x020fe200078e00ff */
        /* <DEDUP_REMOVED lines=9> */
.L_x_301:
[----:B------:R-:W-:Y:S05]  /*21f70*/  BSYNC B1 ;  /* 0x0000000000017941 */ /* 0x000fea0003800000 */
.L_x_300:
[----:B------:R-:W3:Y:S01]  /*21f80*/  LDL.LU R154, [R1+0x220] ;  /* 0x00022000019a7983 */ /* 0x000ee20000300800 */
[----:B-----5:R-:W-:Y:S01]  /*21f90*/  IMAD.U32 R153, R152, 0x10000, RZ ;  /* 0x0001000098997824 */ /* 0x020fe200078e00ff */
[----:B------:R-:W-:Y:S01]  /*21fa0*/  LOP3.LUT P5, RZ, R18, 0x4000000, RZ, 0xc0, !PT ;  /* 0x0400000012ff7812 */ /* 0x000fe200078ac0ff */
[----:B------:R-:W-:Y:S02]  /*21fb0*/  BSSY B1, `(.L_x_302) ;  /* 0x0000008000017945 */ /* 0x000fe40003800000 */
[----:B------:R-:W-:-:S04]  /*21fc0*/  FMUL R153, R153, R16 ;  /* 0x0000001099997220 */ /* 0x000fc80000400000 */
[----:B---3--:R-:W-:-:S05]  /*21fd0*/  FFMA R153, R154, R2, R153 ;  /* 0x000000029a997223 */ /* 0x008fca0000000099 */
[----:B------:R-:W-:-:S05]  /*21fe0*/  F2FP.BF16.F32.PACK_AB R153, RZ, R153 ;  /* 0x00000099ff99723e */ /* 0x000fca00000010ff */
[----:B------:R3:W-:Y:S01]  /*21ff0*/  @P4 STG.E.U16 desc[UR36][R20.64+0x20], R153 ;  /* 0x0000209914004986 */ /* 0x0007e2000c101524 */
[----:B------:R-:W-:-:S13]  /*22000*/  ISETP.GT.AND P4, PT, R0, 0x80, P5 ;  /* 0x000000800000780c */ /* 0x000fda0002f84270 */
[----:B---3--:R-:W-:Y:S05]  /*22010*/  @!P4 BRA `(.L_x_303) ;  /* 0x000000000004c947 */ /* 0x008fea0003800000 */
[----:B------:R3:W5:Y:S02]  /*22020*/  LDG.E.LTC128B.U16 R152, desc[UR36][R10.64+0x22] ;  /* 0x000022240a987981 */ /* 0x000764000c1e1520 */
.L_x_303:
[----:B------:R-:W-:Y:S05]  /*22030*/  BSYNC B1 ;  /* 0x0000000000017941 */ /* 0x000fea0003800000 */
.L_x_302:
        /* <DEDUP_REMOVED lines=11> */
.L_x_305:
[----:B------:R-:W-:Y:S05]  /*220f0*/  BSYNC B1 ;  /* 0x0000000000017941 */ /* 0x000fea0003800000 */
.L_x_304:
        /* <DEDUP_REMOVED lines=10> */
.L_x_307:
[----:B------:R-:W-:Y:S05]  /*221a0*/  BSYNC B1 ;  /* 0x0000000000017941 */ /* 0x000fea0003800000 */
.L_x_306:
        /* <DEDUP_REMOVED lines=11> */
.L_x_309:
[----:B------:R-:W-:Y:S05]  /*22260*/  BSYNC B1 ;  /* 0x0000000000017941 */ /* 0x000fea0003800000 */
.L_x_308:
        /* <DEDUP_REMOVED lines=11> */
.L_x_311:
[----:B------:R-:W-:Y:S05]  /*22320*/  BSYNC B1 ;  /* 0x0000000000017941 */ /* 0x000fea0003800000 */
.L_x_310:
        /* <DEDUP_REMOVED lines=11> */
.L_x_313:
[----:B------:R-:W-:Y:S05]  /*223e0*/  BSYNC B1 ;  /* 0x0000000000017941 */ /* 0x000fea0003800000 */
.L_x_312:
        /* <DEDUP_REMOVED lines=10> */
.L_x_315:
[----:B------:R-:W-:Y:S05]  /*22490*/  BSYNC B1 ;  /* 0x0000000000017941 */ /* 0x000fea0003800000 */
.L_x_314:
[----:B------:R-:W2:Y:S01]  /*224a0*/  LDL.LU R154, [R1+0x23c] ;  /* 0x00023c00019a7983 */ /* 0x000ea20000300800 */
[----:B-----5:R-:W-:Y:S01]  /*224b0*/  SHF.L.U32 R153, R152, 0x10, RZ ;  /* 0x0000001098997819 */ /* 0x020fe200000006ff */
[----:B------:R-:W-:Y:S01]  /*224c0*/  BSSY B1, `(.L_x_316) ;  /* 0x0000009000017945 */ /* 0x000fe20003800000 */
[----:B------:R-:W-:-:S03]  /*224d0*/  LOP3.LUT P5, RZ, R18, 0x800000, RZ, 0xc0, !PT ;  /* 0x0080000012ff7812 */ /* 0x000fc600078ac0ff */
[----:B------:R-:W-:-:S04]  /*224e0*/  FMUL R153, R153, R16 ;  /* 0x0000001099997220 */ /* 0x000fc80000400000 */
[----:B--2---:R-:W-:-:S05]  /*224f0*/  FFMA R153, R154, R2, R153 ;  /* 0x000000029a997223 */ /* 0x004fca0000000099 */
[----:B------:R-:W-:-:S05]  /*22500*/  F2FP.BF16.F32.PACK_AB R153, RZ, R153 ;  /* 0x00000099ff99723e */ /* 0x000fca00000010ff */
[----:B------:R2:W-:Y:S01]  /*22510*/  @P4 STG.E.U16 desc[UR36][R22.64+0x32], R153 ;  /* 0x0000329916004986 */ /* 0x0005e2000c101524 */
[----:B------:R-:W-:-:S13]  /*22520*/  ISETP.GT.AND P4, PT, R0, 0x80, P5 ;  /* 0x000000800000780c */ /* 0x000fda0002f84270 */
[----:B--2---:R-:W-:Y:S05]  /*22530*/  @!P4 BRA `(.L_x_317) ;  /* 0x000000000004c947 */ /* 0x004fea0003800000 */
[----:B------:R2:W5:Y:S02]  /*22540*/  LDG.E.LTC128B.U16 R152, desc[UR36][R10.64+0x40] ;  /* 0x000040240a987981 */ /* 0x000564000c1e1520 */
.L_x_317:
[----:B------:R-:W-:Y:S05]  /*22550*/  BSYNC B1 ;  /* 0x0000000000017941 */ /* 0x000fea0003800000 */
.L_x_316:
        /* <DEDUP_REMOVED lines=11> */
.L_x_319:
[----:B------:R-:W-:Y:S05]  /*22610*/  BSYNC B1 ;  /* 0x0000000000017941 */ /* 0x000fea0003800000 */
.L_x_318:
        /* <DEDUP_REMOVED lines=11> */
.L_x_321:
[----:B------:R-:W-:Y:S05]  /*226d0*/  BSYNC B1 ;  /* 0x0000000000017941 */ /* 0x000fea0003800000 */
.L_x_320:
        /* <DEDUP_REMOVED lines=10> */
.L_x_323:
[----:B------:R-:W-:Y:S05]  /*22780*/  BSYNC B1 ;  /* 0x0000000000017941 */ /* 0x000fea0003800000 */
.L_x_322:
        /* <DEDUP_REMOVED lines=11> */
.L_x_325:
[----:B------:R-:W-:Y:S05]  /*22840*/  BSYNC B1 ;  /* 0x0000000000017941 */ /* 0x000fea0003800000 */
.L_x_324:
        /* <DEDUP_REMOVED lines=11> */
.L_x_327:
[----:B------:R-:W-:Y:S05]  /*22900*/  BSYNC B1 ;  /* 0x0000000000017941 */ /* 0x000fea0003800000 */
.L_x_326:
        /* <DEDUP_REMOVED lines=11> */
.L_x_329:
[----:B------:R-:W-:Y:S05]  /*229c0*/  BSYNC B1 ;  /* 0x0000000000017941 */ /* 0x000fea0003800000 */
.L_x_328:
        /* <DEDUP_REMOVED lines=10> */
.L_x_331:
[----:B------:R-:W-:Y:S05]  /*22a70*/  BSYNC B1 ;  /* 0x0000000000017941 */ /* 0x000fea0003800000 */
.L_x_330:
        /* <DEDUP_REMOVED lines=11> */
.L_x_333:
[----:B------:R-:W-:Y:S05]  /*22b30*/  BSYNC B1 ;  /* 0x0000000000017941 */ /* 0x000fea0003800000 */
.L_x_332:
[----:B------:R-:W3:Y:S01]  /*22b40*/  LDL.LU R154, [R1+0x260] ;  /* 0x00026000019a7983 */ /* 0x000ee20000300800 */
[----:B-----5:R-:W-:Y:S01]  /*22b50*/  SHF.L.U32 R153, R152, 0x10, RZ ;  /* 0x0000001098997819 */ /* 0x020fe200000006ff */
[----:B------:R-:W-:Y:S01]  /*22b60*/  BSSY B1, `(.L_x_334) ;  /* 0x0000009000017945 */ /* 0x000fe20003800000 */
[----:B------:R-:W-:-:S03]  /*22b70*/  LOP3.LUT P5, RZ, R18, 0x40000, RZ, 0xc0, !PT ;  /* 0x0004000012ff7812 */ /* 0x000fc600078ac0ff */
[----:B------:R-:W-:-:S04]  /*22b80*/  FMUL R153, R153, R16 ;  /* 0x0000001099997220 */ /* 0x000fc80000400000 */
[----:B---3--:R-:W-:-:S05]  /*22b90*/  FFMA R153, R154, R2, R153 ;  /* 0x000000029a997223 */ /* 0x008fca0000000099 */
[----:B------:R-:W-:-:S05]  /*22ba0*/  F2FP.BF16.F32.PACK_AB R153, RZ, R153 ;  /* 0x00000099ff99723e */ /* 0x000fca00000010ff */
[----:B------:R3:W-:Y:S01]  /*22bb0*/  @P4 STG.E.U16 desc[UR36][R20.64+0x60], R153 ;  /* 0x0000609914004986 */ /* 0x0007e2000c101524 */
[----:B------:R-:W-:-:S13]  /*22bc0*/  ISETP.GT.AND P4, PT, R0, 0x80, P5 ;  /* 0x000000800000780c */ /* 0x000fda0002f84270 */
[----:B---3--:R-:W-:Y:S05]  /*22bd0*/  @!P4 BRA `(.L_x_335) ;  /* 0x000000000004c947 */ /* 0x008fea0003800000 */
[----:B------:R3:W5:Y:S02]  /*22be0*/  LDG.E.LTC128B.U16 R152, desc[UR36][R10.64+0x62] ;  /* 0x000062240a987981 */ /* 0x000764000c1e1520 */
.L_x_335:
[----:B------:R-:W-:Y:S05]  /*22bf0*/  BSYNC B1 ;  /* 0x0000000000017941 */ /* 0x000fea0003800000 */
.L_x_334:
        /* <DEDUP_REMOVED lines=11> */
.L_x_337:
[----:B------:R-:W-:Y:S05]  /*22cb0*/  BSYNC B1 ;  /* 0x0000000000017941 */ /* 0x000fea0003800000 */
.L_x_336:
        /* <DEDUP_REMOVED lines=10> */
.L_x_339:
[----:B------:R-:W-:Y:S05]  /*22d60*/  BSYNC B1 ;  /* 0x0000000000017941 */ /* 0x000fea0003800000 */
.L_x_338:
        /* <DEDUP_REMOVED lines=11> */
.L_x_341:
[----:B------:R-:W-:Y:S05]  /*22e20*/  BSYNC B1 ;  /* 0x0000000000017941 */ /* 0x000fea0003800000 */
.L_x_340:
        /* <DEDUP_REMOVED lines=11> */
.L_x_343:
[----:B------:R-:W-:Y:S05]  /*22ee0*/  BSYNC B1 ;  /* 0x0000000000017941 */ /* 0x000fea0003800000 */
.L_x_342:
        /* <DEDUP_REMOVED lines=11> */
.L_x_345:
[----:B------:R-:W-:Y:S05]  /*22fa0*/  BSYNC B1 ;  /* 0x0000000000017941 */ /* 0x000fea0003800000 */
.L_x_344:
        /* <DEDUP_REMOVED lines=10> */
.L_x_347:
[----:B------:R-:W-:Y:S05]  /*23050*/  BSYNC B1 ;  /* 0x0000000000017941 */ /* 0x000fea0003800000 */
.L_x_346:
        /* <DEDUP_REMOVED lines=11> */
.L_x_349:
[----:B------:R-:W-:Y:S05]  /*23110*/  BSYNC B1 ;  /* 0x0000000000017941 */ /* 0x000fea0003800000 */
.L_x_348:
        /* <DEDUP_REMOVED lines=11> */
.L_x_351:
[----:B------:R-:W-:Y:S05]  /*231d0*/  BSYNC B1 ;  /* 0x0000000000017941 */ /* 0x000fea0003800000 */
.L_x_350:
[----:B------:R-:W2:Y:S01]  /*231e0*/  LDL.LU R154, [R1+0x284] ;  /* 0x00028400019a7983 */ /* 0x000ea20000300800 */
[----:B-----5:R-:W-:Y:S01]  /*231f0*/  SHF.L.U32 R153, R152, 0x10, RZ ;  /* 0x0000001098997819 */ /* 0x020fe200000006ff */
[----:B------:R-:W-:Y:S04]  /*23200*/  BSSY B1, `(.L_x_352) ;  /* 0x0000009000017945 */ /* 0x000fe80003800000 */
        /* <DEDUP_REMOVED lines=8> */
.L_x_353:
[----:B------:R-:W-:Y:S05]  /*23290*/  BSYNC B1 ;  /* 0x0000000000017941 */ /* 0x000fea0003800000 */
.L_x_352:
        /* <DEDUP_REMOVED lines=10> */
.L_x_355:
[----:B------:R-:W-:Y:S05]  /*23340*/  BSYNC B1 ;  /* 0x0000000000017941 */ /* 0x000fea0003800000 */
.L_x_354:
        /* <DEDUP_REMOVED lines=11> */
.L_x_357:
[----:B------:R-:W-:Y:S05]  /*23400*/  BSYNC B1 ;  /* 0x0000000000017941 */ /* 0x000fea0003800000 */
.L_x_356:
        /* <DEDUP_REMOVED lines=11> */
.L_x_359:
[----:B------:R-:W-:Y:S05]  /*234c0*/  BSYNC B1 ;  /* 0x0000000000017941 */ /* 0x000fea0003800000 */
.L_x_358:
        /* <DEDUP_REMOVED lines=11> */
.L_x_361:
[----:B------:R-:W-:Y:S05]  /*23580*/  BSYNC B1 ;  /* 0x0000000000017941 */ /* 0x000fea0003800000 */
.L_x_360:
        /* <DEDUP_REMOVED lines=10> */
.L_x_363:
[----:B------:R-:W-:Y:S05]  /*23630*/  BSYNC B1 ;  /* 0x0000000000017941 */ /* 0x000fea0003800000 */
.L_x_362:
        /* <DEDUP_REMOVED lines=11> */
.L_x_365:
[----:B------:R-:W-:Y:S05]  /*236f0*/  BSYNC B1 ;  /* 0x0000000000017941 */ /* 0x000fea0003800000 */
.L_x_364:
        /* <DEDUP_REMOVED lines=11> */
.L_x_367:
[----:B------:R-:W-:Y:S05]  /*237b0*/  BSYNC B1 ;  /* 0x0000000000017941 */ /* 0x000fea0003800000 */
.L_x_366:
        /* <DEDUP_REMOVED lines=11> */
.L_x_369:
[----:B------:R-:W-:Y:S05]  /*23870*/  BSYNC B1 ;  /* 0x0000000000017941 */ /* 0x000fea0003800000 */
.L_x_368:
        /* <DEDUP_REMOVED lines=10> */
.L_x_371:
[----:B------:R-:W-:Y:S05]  /*23920*/  BSYNC B1 ;  /* 0x0000000000017941 */ /* 0x000fea0003800000 */
.L_x_370:
        /* <DEDUP_REMOVED lines=11> */
.L_x_373:
[----:B------:R-:W-:Y:S05]  /*239e0*/  BSYNC B1 ;  /* 0x0000000000017941 */ /* 0x000fea0003800000 */
.L_x_372:
        /* <DEDUP_REMOVED lines=11> */
.L_x_375:
[----:B------:R-:W-:Y:S05]  /*23aa0*/  BSYNC B1 ;  /* 0x0000000000017941 */ /* 0x000fea0003800000 */
.L_x_374:
        /* <DEDUP_REMOVED lines=11> */
.L_x_377:
[----:B------:R-:W-:Y:S05]  /*23b60*/  BSYNC B1 ;  /* 0x0000000000017941 */ /* 0x000fea0003800000 */
.L_x_376:
        /* <DEDUP_REMOVED lines=10> */
.L_x_379:
[----:B------:R-:W-:Y:S05]  /*23c10*/  BSYNC B1 ;  /* 0x0000000000017941 */ /* 0x000fea0003800000 */
.L_x_378:
        /* <DEDUP_REMOVED lines=11> */
.L_x_381:
[----:B------:R-:W-:Y:S05]  /*23cd0*/  BSYNC B1 ;  /* 0x0000000000017941 */ /* 0x000fea0003800000 */
.L_x_380:
        /* <DEDUP_REMOVED lines=11> */
.L_x_383:
[----:B------:R-:W-:Y:S05]  /*23d90*/  BSYNC B1 ;  /* 0x0000000000017941 */ /* 0x000fea0003800000 */
.L_x_382:
        /* <DEDUP_REMOVED lines=11> */
.L_x_385:
[----:B------:R-:W-:Y:S05]  /*23e50*/  BSYNC B1 ;  /* 0x0000000000017941 */ /* 0x000fea0003800000 */
.L_x_384:
        /* <DEDUP_REMOVED lines=10> */
.L_x_387:
[----:B------:R-:W-:Y:S05]  /*23f00*/  BSYNC B1 ;  /* 0x0000000000017941 */ /* 0x000fea0003800000 */
.L_x_386:
        /* <DEDUP_REMOVED lines=11> */
.L_x_389:
[----:B------:R-:W-:Y:S05]  /*23fc0*/  BSYNC B1 ;  /* 0x0000000000017941 */ /* 0x000fea0003800000 */
.L_x_388:
        /* <DEDUP_REMOVED lines=11> */
.L_x_391:
[----:B------:R-:W-:Y:S05]  /*24080*/  BSYNC B1 ;  /* 0x0000000000017941 */ /* 0x000fea0003800000 */
.L_x_390:
        /* <DEDUP_REMOVED lines=11> */
.L_x_393:
[----:B------:R-:W-:Y:S05]  /*24140*/  BSYNC B1 ;  /* 0x0000000000017941 */ /* 0x000fea0003800000 */
.L_x_392:
        /* <DEDUP_REMOVED lines=10> */
.L_x_395:
[----:B------:R-:W-:Y:S05]  /*241f0*/  BSYNC B1 ;  /* 0x0000000000017941 */ /* 0x000fea0003800000 */
.L_x_394:
        /* <DEDUP_REMOVED lines=11> */
.L_x_397:
[----:B------:R-:W-:Y:S05]  /*242b0*/  BSYNC B1 ;  /* 0x0000000000017941 */ /* 0x000fea0003800000 */
.L_x_396:
        /* <DEDUP_REMOVED lines=11> */
.L_x_399:
[----:B------:R-:W-:Y:S05]  /*24370*/  BSYNC B1 ;  /* 0x0000000000017941 */ /* 0x000fea0003800000 */
.L_x_398:
        /* <DEDUP_REMOVED lines=11> */
.L_x_401:
[----:B------:R-:W-:Y:S05]  /*24430*/  BSYNC B1 ;  /* 0x0000000000017941 */ /* 0x000fea0003800000 */
.L_x_400:
        /* <DEDUP_REMOVED lines=10> */
.L_x_403:
[----:B------:R-:W-:Y:S05]  /*244e0*/  BSYNC B1 ;  /* 0x0000000000017941 */ /* 0x000fea0003800000 */
.L_x_402:
        /* <DEDUP_REMOVED lines=11> */
.L_x_405:
[----:B------:R-:W-:Y:S05]  /*245a0*/  BSYNC B1 ;  /* 0x0000000000017941 */ /* 0x000fea0003800000 */
.L_x_404:
        /* <DEDUP_REMOVED lines=11> */
.L_x_407:
[----:B------:R-:W-:Y:S05]  /*24660*/  BSYNC B1 ;  /* 0x0000000000017941 */ /* 0x000fea0003800000 */
.L_x_406:
        /* <DEDUP_REMOVED lines=11> */
.L_x_409:
[----:B------:R-:W-:Y:S05]  /*24720*/  BSYNC B1 ;  /* 0x0000000000017941 */ /* 0x000fea0003800000 */
.L_x_408:
        /* <DEDUP_REMOVED lines=10> */
.L_x_411:
[----:B------:R-:W-:Y:S05]  /*247d0*/  BSYNC B1 ;  /* 0x0000000000017941 */ /* 0x000fea0003800000 */
.L_x_410:
        /* <DEDUP_REMOVED lines=11> */
.L_x_413:
[----:B------:R-:W-:Y:S05]  /*24890*/  BSYNC B1 ;  /* 0x0000000000017941 */ /* 0x000fea0003800000 */
.L_x_412:
        /* <DEDUP_REMOVED lines=11> */
.L_x_415:
[----:B------:R-:W-:Y:S05]  /*24950*/  BSYNC B1 ;  /* 0x0000000000017941 */ /* 0x000fea0003800000 */
.L_x_414:
        /* <DEDUP_REMOVED lines=11> */
.L_x_417:
[----:B------:R-:W-:Y:S05]  /*24a10*/  BSYNC B1 ;  /* 0x0000000000017941 */ /* 0x000fea0003800000 */
.L_x_416:
        /* <DEDUP_REMOVED lines=10> */
.L_x_419:
[----:B------:R-:W-:Y:S05]  /*24ac0*/  BSYNC B1 ;  /* 0x0000000000017941 */ /* 0x000fea0003800000 */
.L_x_418:
        /* <DEDUP_REMOVED lines=11> */
.L_x_421:
[----:B------:R-:W-:Y:S05]  /*24b80*/  BSYNC B1 ;  /* 0x0000000000017941 */ /* 0x000fea0003800000 */
.L_x_420:
        /* <DEDUP_REMOVED lines=11> */
.L_x_423:
[----:B------:R-:W-:Y:S05]  /*24c40*/  BSYNC B1 ;  /* 0x0000000000017941 */ /* 0x000fea0003800000 */
.L_x_422:
        /* <DEDUP_REMOVED lines=11> */
.L_x_425:
[----:B------:R-:W-:Y:S05]  /*24d00*/  BSYNC B1 ;  /* 0x0000000000017941 */ /* 0x000fea0003800000 */
.L_x_424:
        /* <DEDUP_REMOVED lines=10> */
.L_x_427:
[----:B------:R-:W-:Y:S05]  /*24db0*/  BSYNC B1 ;  /* 0x0000000000017941 */ /* 0x000fea0003800000 */
.L_x_426:
        /* <DEDUP_REMOVED lines=11> */
.L_x_429:
[----:B------:R-:W-:Y:S05]  /*24e70*/  BSYNC B1 ;  /* 0x0000000000017941 */ /* 0x000fea0003800000 */
.L_x_428:
        /* <DEDUP_REMOVED lines=11> */
.L_x_431:
[----:B------:R-:W-:Y:S05]  /*24f30*/  BSYNC B1 ;  /* 0x0000000000017941 */ /* 0x000fea0003800000 */
.L_x_430:
        /* <DEDUP_REMOVED lines=11> */
.L_x_433:
[----:B------:R-:W-:Y:S05]  /*24ff0*/  BSYNC B1 ;  /* 0x0000000000017941 */ /* 0x000fea0003800000 */
.L_x_432:
        /* <DEDUP_REMOVED lines=10> */
.L_x_435:
[----:B------:R-:W-:Y:S05]  /*250a0*/  BSYNC B1 ;  /* 0x0000000000017941 */ /* 0x000fea0003800000 */
.L_x_434:
        /* <DEDUP_REMOVED lines=11> */
.L_x_437:
[----:B------:R-:W-:Y:S05]  /*25160*/  BSYNC B1 ;  /* 0x0000000000017941 */ /* 0x000fea0003800000 */
.L_x_436:
        /* <DEDUP_REMOVED lines=11> */
.L_x_439:
[----:B------:R-:W-:Y:S05]  /*25220*/  BSYNC B1 ;  /* 0x0000000000017941 */ /* 0x000fea0003800000 */
.L_x_438:
        /* <DEDUP_REMOVED lines=11> */
.L_x_441:
[----:B------:R-:W-:Y:S05]  /*252e0*/  BSYNC B1 ;  /* 0x0000000000017941 */ /* 0x000fea0003800000 */
.L_x_440:
        /* <DEDUP_REMOVED lines=10> */
.L_x_443:
[----:B------:R-:W-:Y:S05]  /*25390*/  BSYNC B1 ;  /* 0x0000000000017941 */ /* 0x000fea0003800000 */
.L_x_442:
        /* <DEDUP_REMOVED lines=11> */
.L_x_445:
[----:B------:R-:W-:Y:S05]  /*25450*/  BSYNC B1 ;  /* 0x0000000000017941 */ /* 0x000fea0003800000 */
.L_x_444:
        /* <DEDUP_REMOVED lines=11> */
.L_x_447:
[----:B------:R-:W-:Y:S05]  /*25510*/  BSYNC B1 ;  /* 0x0000000000017941 */ /* 0x000fea0003800000 */
.L_x_446:
        /* <DEDUP_REMOVED lines=11> */
.L_x_449:
[----:B------:R-:W-:Y:S05]  /*255d0*/  BSYNC B1 ;  /* 0x0000000000017941 */ /* 0x000fea0003800000 */
.L_x_448:
        /* <DEDUP_REMOVED lines=10> */
.L_x_451:
[----:B------:R-:W-:Y:S05]  /*25680*/  BSYNC B1 ;  /* 0x0000000000017941 */ /* 0x000fea0003800000 */
.L_x_450:
        /* <DEDUP_REMOVED lines=11> */
.L_x_453:
[----:B------:R-:W-:Y:S05]  /*25740*/  BSYNC B1 ;  /* 0x0000000000017941 */ /* 0x000fea0003800000 */
.L_x_452:
        /* <DEDUP_REMOVED lines=11> */
.L_x_455:
[----:B------:R-:W-:Y:S05]  /*25800*/  BSYNC B1 ;  /* 0x0000000000017941 */ /* 0x000fea0003800000 */
.L_x_454:
        /* <DEDUP_REMOVED lines=11> */
.L_x_457:
[----:B------:R-:W-:Y:S05]  /*258c0*/  BSYNC B1 ;  /* 0x0000000000017941 */ /* 0x000fea0003800000 */
.L_x_456:
        /* <DEDUP_REMOVED lines=10> */
.L_x_459:
[----:B------:R-:W-:Y:S05]  /*25970*/  BSYNC B1 ;  /* 0x0000000000017941 */ /* 0x000fea0003800000 */
.L_x_458:
        /* <DEDUP_REMOVED lines=11> */
.L_x_461:
[----:B------:R-:W-:Y:S05]  /*25a30*/  BSYNC B1 ;  /* 0x0000000000017941 */ /* 0x000fea0003800000 */
.L_x_460:
        /* <DEDUP_REMOVED lines=11> */
.L_x_463:
[----:B------:R-:W-:Y:S05]  /*25af0*/  BSYNC B1 ;  /* 0x0000000000017941 */ /* 0x000fea0003800000 */
.L_x_462:
        /* <DEDUP_REMOVED lines=11> */
.L_x_465:
[----:B------:R-:W-:Y:S05]  /*25bb0*/  BSYNC B1 ;  /* 0x0000000000017941 */ /* 0x000fea0003800000 */
.L_x_464:
        /* <DEDUP_REMOVED lines=10> */
.L_x_467:
[----:B------:R-:W-:Y:S05]  /*25c60*/  BSYNC B1 ;  /* 0x0000000000017941 */ /* 0x000fea0003800000 */
.L_x_466:
        /* <DEDUP_REMOVED lines=11> */
.L_x_469:
[----:B------:R-:W-:Y:S05]  /*25d20*/  BSYNC B1 ;  /* 0x0000000000017941 */ /* 0x000fea0003800000 */
.L_x_468:
        /* <DEDUP_REMOVED lines=11> */
.L_x_471:
[----:B------:R-:W-:Y:S05]  /*25de0*/  BSYNC B1 ;  /* 0x0000000000017941 */ /* 0x000fea0003800000 */
.L_x_470:
        /* <DEDUP_REMOVED lines=11> */
.L_x_473:
[----:B------:R-:W-:Y:S05]  /*25ea0*/  BSYNC B1 ;  /* 0x0000000000017941 */ /* 0x000fea0003800000 */
.L_x_472:
        /* <DEDUP_REMOVED lines=10> */
.L_x_475:
[----:B------:R-:W-:Y:S05]  /*25f50*/  BSYNC B1 ;  /* 0x0000000000017941 */ /* 0x000fea0003800000 */
.L_x_474:
        /* <DEDUP_REMOVED lines=11> */
.L_x_477:
[----:B------:R-:W-:Y:S05]  /*26010*/  BSYNC B1 ;  /* 0x0000000000017941 */ /* 0x000fea0003800000 */
.L_x_476:
        /* <DEDUP_REMOVED lines=11> */
.L_x_479:
[----:B------:R-:W-:Y:S05]  /*260d0*/  BSYNC B1 ;  /* 0x0000000000017941 */ /* 0x000fea0003800000 */
.L_x_478:
        /* <DEDUP_REMOVED lines=11> */
.L_x_481:
[----:B------:R-:W-:Y:S05]  /*26190*/  BSYNC B1 ;  /* 0x0000000000017941 */ /* 0x000fea0003800000 */
.L_x_480:
        /* <DEDUP_REMOVED lines=10> */
.L_x_483:
[----:B------:R-:W-:Y:S05]  /*26240*/  BSYNC B1 ;  /* 0x0000000000017941 */ /* 0x000fea0003800000 */
.L_x_482:
        /* <DEDUP_REMOVED lines=11> */
.L_x_485:
[----:B------:R-:W-:Y:S05]  /*26300*/  BSYNC B1 ;  /* 0x0000000000017941 */ /* 0x000fea0003800000 */
.L_x_484:
        /* <DEDUP_REMOVED lines=11> */
.L_x_487:
[----:B------:R-:W-:Y:S05]  /*263c0*/  BSYNC B1 ;  /* 0x0000000000017941 */ /* 0x000fea0003800000 */
.L_x_486:
        /* <DEDUP_REMOVED lines=11> */
.L_x_489:
[----:B------:R-:W-:Y:S05]  /*26480*/  BSYNC B1 ;  /* 0x0000000000017941 */ /* 0x000fea0003800000 */
.L_x_488:
        /* <DEDUP_REMOVED lines=10> */
.L_x_491:
[----:B------:R-:W-:Y:S05]  /*26530*/  BSYNC B1 ;  /* 0x0000000000017941 */ /* 0x000fea0003800000 */
.L_x_490:
        /* <DEDUP_REMOVED lines=11> */
.L_x_493:
[----:B------:R-:W-:Y:S05]  /*265f0*/  BSYNC B1 ;  /* 0x0000000000017941 */ /* 0x000fea0003800000 */
.L_x_492:
        /* <DEDUP_REMOVED lines=11> */
.L_x_495:
[----:B------:R-:W-:Y:S05]  /*266b0*/  BSYNC B1 ;  /* 0x0000000000017941 */ /* 0x000fea0003800000 */
.L_x_494:
        /* <DEDUP_REMOVED lines=11> */
.L_x_497:
[----:B------:R-:W-:Y:S05]  /*26770*/  BSYNC B1 ;  /* 0x0000000000017941 */ /* 0x000fea0003800000 */
.L_x_496:
        /* <DEDUP_REMOVED lines=10> */
.L_x_499:
[----:B------:R-:W-:Y:S05]  /*26820*/  BSYNC B1 ;  /* 0x0000000000017941 */ /* 0x000fea0003800000 */
.L_x_498:
        /* <DEDUP_REMOVED lines=11> */
.L_x_501:
[----:B------:R-:W-:Y:S05]  /*268e0*/  BSYNC B1 ;  /* 0x0000000000017941 */ /* 0x000fea0003800000 */
.L_x_500:
        /* <DEDUP_REMOVED lines=11> */
.L_x_503:
[----:B------:R-:W-:Y:S05]  /*269a0*/  BSYNC B1 ;  /* 0x0000000000017941 */ /* 0x000fea0003800000 */
.L_x_502:
        /* <DEDUP_REMOVED lines=11> */
.L_x_505:
[----:B------:R-:W-:Y:S05]  /*26a60*/  BSYNC B1 ;  /* 0x0000000000017941 */ /* 0x000fea0003800000 */
.L_x_504:
        /* <DEDUP_REMOVED lines=10> */
.L_x_507:
[----:B------:R-:W-:Y:S05]  /*26b10*/  BSYNC B1 ;  /* 0x0000000000017941 */ /* 0x000fea0003800000 */
.L_x_506:
        /* <DEDUP_REMOVED lines=11> */
.L_x_509:
[----:B------:R-:W-:Y:S05]  /*26bd0*/  BSYNC B1 ;  /* 0x0000000000017941 */ /* 0x000fea0003800000 */
.L_x_508:
        /* <DEDUP_REMOVED lines=11> */
.L_x_511:
[----:B------:R-:W-:Y:S05]  /*26c90*/  BSYNC B1 ;  /* 0x0000000000017941 */ /* 0x000fea0003800000 */
.L_x_510:
        /* <DEDUP_REMOVED lines=11> */
.L_x_513:
[----:B------:R-:W-:Y:S05]  /*26d50*/  BSYNC B1 ;  /* 0x0000000000017941 */ /* 0x000fea0003800000 */
.L_x_512:
        /* <DEDUP_REMOVED lines=10> */
.L_x_515:
[----:B------:R-:W-:Y:S05]  /*26e00*/  BSYNC B1 ;  /* 0x0000000000017941 */ /* 0x000fea0003800000 */
.L_x_514:
        /* <DEDUP_REMOVED lines=11> */
.L_x_517:
[----:B------:R-:W-:Y:S05]  /*26ec0*/  BSYNC B1 ;  /* 0x0000000000017941 */ /* 0x000fea0003800000 */
.L_x_516:
        /* <DEDUP_REMOVED lines=10> */
.L_x_519:
[----:B------:R-:W-:Y:S05]  /*26f70*/  BSYNC B1 ;  /* 0x0000000000017941 */ /* 0x000fea0003800000 */
.L_x_518:
        /* <DEDUP_REMOVED lines=10> */
.L_x_521:
[----:B------:R-:W-:Y:S05]  /*27020*/  BSYNC B1 ;  /* 0x0000000000017941 */ /* 0x000fea0003800000 */
.L_x_520:
[----:B------:R-:W3:Y:S01]  /*27030*/  LDL.LU R154, [R1+0x3d8] ;  /* 0x0003d800019a7983 */ /* 0x000ee20000300800 */
[----:B-----5:R-:W-:Y:S01]  /*27040*/  IMAD.U32 R153, R152, 0x10000, RZ ;  /* 0x0001000098997824 */ /* 0x020fe200078e00ff */
        /* <DEDUP_REMOVED lines=8> */
.L_x_523:
[----:B------:R-:W-:Y:S05]  /*270d0*/  BSYNC B1 ;  /* 0x0000000000017941 */ /* 0x000fea0003800000 */
.L_x_522:
[----:B------:R-:W2:Y:S01]  /*270e0*/  LDL.LU R154, [R1+0x3dc] ;  /* 0x0003dc00019a7983 */ /* 0x000ea20000300800 */
[----:B---3-5:R-:W-:Y:S01]  /*270f0*/  IMAD.U32 R153, R152, 0x10000, RZ ;  /* 0x0001000098997824 */ /* 0x028fe200078e00ff */
        /* <DEDUP_REMOVED lines=8> */
.L_x_525:
[----:B------:R-:W-:Y:S05]  /*27180*/  BSYNC B1 ;  /* 0x0000000000017941 */ /* 0x000fea0003800000 */
.L_x_524:
[----:B------:R-:W4:Y:S01]  /*27190*/  LDL.LU R154, [R1+0x3e0] ;  /* 0x0003e000019a7983 */ /* 0x000f220000300800 */
[----:B--2--5:R-:W-:Y:S01]  /*271a0*/  IMAD.U32 R153, R152, 0x10000, RZ ;  /* 0x0001000098997824 */ /* 0x024fe200078e00ff */
[----:B------:R-:W-:Y:S01]  /*271b0*/  ISETP.GT.AND P5, PT, R0, 0x80, P2 ;  /* 0x000000800000780c */ /* 0x000fe200017a4270 */
[----:B------:R-:W-:Y:S02]  /*271c0*/  BSSY B1, `(.L_x_526) ;  /* 0x0000007000017945 */ /* 0x000fe40003800000 */
[----:B------:R-:W-:-:S04]  /*271d0*/  FMUL R153, R153, R16 ;  /* 0x0000001099997220 */ /* 0x000fc80000400000 */
[----:B----4-:R-:W-:-:S05]  /*271e0*/  FFMA R153, R154, R2, R153 ;  /* 0x000000029a997223 */ /* 0x010fca0000000099 */
[----:B------:R-:W-:-:S05]  /*271f0*/  F2FP.BF16.F32.PACK_AB R153, RZ, R153 ;  /* 0x00000099ff99723e */ /* 0x000fca00000010ff */
[----:B------:R2:W-:Y:S01]  /*27200*/  @P4 STG.E.U16 desc[UR36][R20.64+0x1e0], R153 ;  /* 0x0001e09914004986 */ /* 0x0005e2000c101524 */
[----:B------:R-:W-:Y:S05]  /*27210*/  @!P5 BRA `(.L_x_527) ;  /* 0x000000000004d947 */ /* 0x000fea0003800000 */
[----:B------:R4:W5:Y:S02]  /*27220*/  LDG.E.LTC128B.U16 R152, desc[UR36][R10.64+0x1e2] ;  /* 0x0001e2240a987981 */ /* 0x000964000c1e1520 */
.L_x_527:
[----:B------:R-:W-:Y:S05]  /*27230*/  BSYNC B1 ;  /* 0x0000000000017941 */ /* 0x000fea0003800000 */
.L_x_526:
[----:B------:R-:W3:Y:S01]  /*27240*/  LDL.LU R154, [R1+0x3e4] ;  /* 0x0003e400019a7983 */ /* 0x000ee20000300800 */
[----:B--2--5:R-:W-:Y:S01]  /*27250*/  IMAD.U32 R153, R152, 0x10000, RZ ;  /* 0x0001000098997824 */ /* 0x024fe200078e00ff */
        /* <DEDUP_REMOVED lines=8> */
.L_x_529:
[----:B------:R-:W-:Y:S05]  /*272e0*/  BSYNC B1 ;  /* 0x0000000000017941 */ /* 0x000fea0003800000 */
.L_x_528:
        /* <DEDUP_REMOVED lines=10> */
.L_x_531:
[----:B------:R-:W-:Y:S05]  /*27390*/  BSYNC B1 ;  /* 0x0000000000017941 */ /* 0x000fea0003800000 */
.L_x_530:
[----:B------:R-:W3:Y:S01]  /*273a0*/  LDL.LU R154, [R1+0x3ec] ;  /* 0x0003ec00019a7983 */ /* 0x000ee20000300800 */
[----:B--2--5:R-:W-:Y:S01]  /*273b0*/  SHF.L.U32 R153, R152, 0x10, RZ ;  /* 0x0000001098997819 */ /* 0x024fe200000006ff */
[----:B------:R-:W-:Y:S01]  /*273c0*/  BSSY B1, `(.L_x_532) ;  /* 0x0000008000017945 */ /* 0x000fe20003800000 */
[----:B------:R-:W-:-:S03]  /*273d0*/  ISETP.GT.AND P3, PT, R0, 0x80, P1 ;  /* 0x000000800000780c */ /* 0x000fc60000f64270 */
[----:B------:R-:W-:-:S04]  /*273e0*/  FMUL R153, R153, R16 ;  /* 0x0000001099997220 */ /* 0x000fc80000400000 */
[----:B---3--:R-:W-:-:S05]  /*273f0*/  FFMA R153, R154, R2, R153 ;  /* 0x000000029a997223 */ /* 0x008fca0000000099 */
[----:B------:R-:W-:-:S05]  /*27400*/  F2FP.BF16.F32.PACK_AB R153, RZ, R153 ;  /* 0x00000099ff99723e */ /* 0x000fca00000010ff */
[----:B------:R2:W-:Y:S01]  /*27410*/  @P2 STG.E.U16 desc[UR36][R22.64+0x1e2], R153 ;  /* 0x0001e29916002986 */ /* 0x0005e2000c101524 */
[----:B------:R-:W-:Y:S05]  /*27420*/  @!P3 BRA `(.L_x_533) ;  /* 0x000000000004b947 */ /* 0x000fea0003800000 */
[----:B------:R3:W5:Y:S02]  /*27430*/  LDG.E.LTC128B.U16 R152, desc[UR36][R10.64+0x1f0] ;  /* 0x0001f0240a987981 */ /* 0x000764000c1e1520 */
.L_x_533:
[----:B------:R-:W-:Y:S05]  /*27440*/  BSYNC B1 ;  /* 0x0000000000017941 */ /* 0x000fea0003800000 */
.L_x_532:
        /* <DEDUP_REMOVED lines=10> */
.L_x_535:
[----:B------:R-:W-:Y:S05]  /*274f0*/  BSYNC B1 ;  /* 0x0000000000017941 */ /* 0x000fea0003800000 */
.L_x_534:
        /* <DEDUP_REMOVED lines=10> */
.L_x_537:
[----:B------:R-:W-:Y:S05]  /*275a0*/  BSYNC B1 ;  /* 0x0000000000017941 */ /* 0x000fea0003800000 */
.L_x_536:
        /* <DEDUP_REMOVED lines=10> */
.L_x_539:
[----:B------:R-:W-:Y:S05]  /*27650*/  BSYNC B1 ;  /* 0x0000000000017941 */ /* 0x000fea0003800000 */
.L_x_538:
[----:B------:R-:W3:Y:S01]  /*27660*/  LDL.LU R154, [R1+0x3fc] ;  /* 0x0003fc00019a7983 */ /* 0x000ee20000300800 */
[----:B--2--5:R-:W-:Y:S01]  /*27670*/  IMAD.U32 R153, R152, 0x10000, RZ ;  /* 0x0001000098997824 */ /* 0x024fe200078e00ff */
[----:B------:R-:W-:Y:S01]  /*27680*/  ISETP.GT.AND P3, PT, R3, 0x100, PT ;  /* 0x000001000300780c */ /* 0x000fe20003f64270 */
[----:B------:R-:W-:Y:S01]  /*27690*/  @P0 IMAD.MOV.U32 R155, RZ, RZ, R23 ;  /* 0x000000ffff9b0224 */ /* 0x000fe200078e0017 */
[----:B------:R-:W-:Y:S01]  /*276a0*/  LOP3.LUT R17, R17, 0xfffffffe, RZ, 0xc0, !PT ;  /* 0xfffffffe11117812 */ /* 0x000fe200078ec0ff */
[----:B------:R-:W-:Y:S01]  /*276b0*/  FMUL R153, R153, R16 ;  /* 0x0000001099997220 */ /* 0x000fe20000400000 */
[----:B------:R-:W-:Y:S01]  /*276c0*/  ISETP.GT.AND P1, PT, R0, RZ, P3 ;  /* 0x000000ff0000720c */ /* 0x000fe20001f24270 */
[----:B------:R-:W-:Y:S08]  /*276d0*/  BSSY B1, `(.L_x_540) ;  /* 0x0000009000017945 */ /* 0x000ff00003800000 */
[----:B------:R-:W-:Y:S01]  /*276e0*/  @P3 LOP3.LUT R17, R17, 0x1, RZ, 0xfc, !PT ;  /* 0x0000000111113812 */ /* 0x000fe200078efcff */
[----:B---3--:R-:W-:Y:S01]  /*276f0*/  FFMA R153, R154, R2, R153 ;  /* 0x000000029a997223 */ /* 0x008fe20000000099 */
[--C-:B------:R-:W-:Y:S01]  /*27700*/  @P0 IMAD.MOV.U32 R154, RZ, RZ, R22.reuse ;  /* 0x000000ffff9a0224 */ /* 0x100fe200078e0016 */
[----:B------:R-:W-:-:S03]  /*27710*/  PRMT R22, R152, 0x7610, R22 ;  /* 0x0000761098167816 */ /* 0x000fc60000000016 */
[----:B------:R-:W-:-:S05]  /*27720*/  F2FP.BF16.F32.PACK_AB R153, RZ, R153 ;  /* 0x00000099ff99723e */ /* 0x000fca00000010ff */
[----:B------:R2:W-:Y:S01]  /*27730*/  @P0 STG.E.U16 desc[UR36][R154.64+0x1f2], R153 ;  /* 0x0001f2999a000986 */ /* 0x0005e2000c101524 */
[----:B------:R-:W-:Y:S05]  /*27740*/  @!P1 BRA `(.L_x_541) ;  /* 0x0000000000049947 */ /* 0x000fea0003800000 */
[----:B------:R3:W5:Y:S02]  /*27750*/  LDG.E.LTC128B.U16 R22, desc[UR36][R14.64+0x200] ;  /* 0x000200240e167981 */ /* 0x000764000c1e1520 */
.L_x_541:
[----:B------:R-:W-:Y:S05]  /*27760*/  BSYNC B1 ;  /* 0x0000000000017941 */ /* 0x000fea0003800000 */
.L_x_540:
[----:B------:R-:W4:Y:S01]  /*27770*/  LDL.LU R152, [R1] ;  /* 0x0000000001987983 */ /* 0x000f220000300800 */
[----:B-----5:R-:W-:Y:S01]  /*27780*/  IMAD.U32 R23, R22, 0x10000, RZ ;  /* 0x0001000016177824 */ /* 0x020fe200078e00ff */
        /* <DEDUP_REMOVED lines=11> */
.L_x_543:
[----:B------:R-:W-:Y:S05]  /*27840*/  BSYNC B1 ;  /* 0x0000000000017941 */ /* 0x000fea0003800000 */
.L_x_542:
[----:B------:R-:W2:Y:S01]  /*27850*/  LDL.LU R152, [R1+0x4] ;  /* 0x0000040001987983 */ /* 0x000ea20000300800 */
[----:B----45:R-:W-:Y:S01]  /*27860*/  IMAD.U32 R23, R22, 0x10000, RZ ;  /* 0x0001000016177824 */ /* 0x030fe200078e00ff */
        /* <DEDUP_REMOVED lines=8> */
.L_x_545:
[----:B------:R-:W-:Y:S05]  /*278f0*/  BSYNC B1 ;  /* 0x0000000000017941 */ /* 0x000fea0003800000 */
.L_x_544:
        /* <DEDUP_REMOVED lines=10> */
.L_x_547:
[----:B------:R-:W-:Y:S05]  /*279a0*/  BSYNC B1 ;  /* 0x0000000000017941 */ /* 0x000fea0003800000 */
.L_x_546:
[----:B------:R-:W4:Y:S01]  /*279b0*/  LDL.LU R152, [R1+0xc] ;  /* 0x00000c0001987983 */ /* 0x000f220000300800 */
[----:B--2--5:R-:W-:Y:S01]  /*279c0*/  IMAD.U32 R23, R22, 0x10000, RZ ;  /* 0x0001000016177824 */ /* 0x024fe200078e00ff */
        /* <DEDUP_REMOVED lines=11> */
.L_x_549:
[----:B------:R-:W-:Y:S05]  /*27a80*/  BSYNC B1 ;  /* 0x0000000000017941 */ /* 0x000fea0003800000 */
.L_x_548:
[----:B------:R-:W3:Y:S01]  /*27a90*/  LDL.LU R152, [R1+0x10] ;  /* 0x0000100001987983 */ /* 0x000ee20000300800 */
[----:B--2--5:R-:W-:Y:S01]  /*27aa0*/  IMAD.U32 R23, R22, 0x10000, RZ ;  /* 0x0001000016177824 */ /* 0x024fe200078e00ff */
[----:B------:R-:W-:Y:S01]  /*27ab0*/  IADD3 R154, P0, P2, R170, R4, R158 ;  /* 0x00000004aa9a7210 */ /* 0x000fe20007a1e09e */
[----:B------:R-:W-:Y:S01]  /*27ac0*/  BSSY B1, `(.L_x_550) ;  /* 0x000000c000017945 */ /* 0x000fe20003800000 */
[----:B------:R-:W-:Y:S01]  /*27ad0*/  ISETP.GT.AND P3, PT, R3, 0x109, PT ;  /* 0x000001090300780c */ /* 0x000fe20003f64270 */
[----:B------:R-:W-:Y:S01]  /*27ae0*/  FMUL R23, R23, R16 ;  /* 0x0000001017177220 */ /* 0x000fe20000400000 */
[----:B------:R-:W-:Y:S02]  /*27af0*/  IADD3.X R155, R171, R5, R159, P0, P2 ;  /* 0x00000005ab9b7210 */ /* 0x000fe400007e449f */
[----:B------:R-:W-:Y:S02]  /*27b00*/  ISETP.GT.AND P0, PT, R0, RZ, P3 ;  /* 0x000000ff0000720c */ /* 0x000fe40001f04270 */
[----:B------:R-:W-:-:S07]  /*27b10*/  LOP3.LUT R17, R17, 0xfffffff7, RZ, 0xc0, !PT ;  /* 0xfffffff711117812 */ /* 0x000fce00078ec0ff */
[----:B------:R-:W-:Y:S01]  /*27b20*/  @P3 LOP3.LUT R17, R17, 0x8, RZ, 0xfc, !PT ;  /* 0x0000000811113812 */ /* 0x000fe200078efcff */
[----:B---3--:R-:W-:-:S05]  /*27b30*/  FFMA R23, R152, R2, R23 ;  /* 0x0000000298177223 */ /* 0x008fca0000000017 */
[----:B------:R-:W-:-:S05]  /*27b40*/  F2FP.BF16.F32.PACK_AB R23, RZ, R23 ;  /* 0x00000017ff17723e */ /* 0x000fca00000010ff */
[----:B------:R2:W-:Y:S01]  /*27b50*/  @P1 STG.E.U16 desc[UR36][R4.64+0x210], R23 ;  /* 0x0002101704001986 */ /* 0x0005e2000c101524 */
[----:B------:R-:W-:Y:S05]  /*27b60*/  @!P0 BRA `(.L_x_551) ;  /* 0x0000000000048947 */ /* 0x000fea0003800000 */
[----:B------:R3:W5:Y:S02]  /*27b70*/  LDG.E.LTC128B.U16 R22, desc[UR36][R14.64+0x212] ;  /* 0x000212240e167981 */ /* 0x000764000c1e1520 */
.L_x_551:
[----:B------:R-:W-:Y:S05]  /*27b80*/  BSYNC B1 ;  /* 0x0000000000017941 */ /* 0x000fea0003800000 */
.L_x_550:
        /* <DEDUP_REMOVED lines=10> */
.L_x_553:
[----:B------:R-:W-:Y:S05]  /*27c30*/  BSYNC B1 ;  /* 0x0000000000017941 */ /* 0x000fea0003800000 */
.L_x_552:
        /* <DEDUP_REMOVED lines=10> */
.L_x_555:
[----:B------:R-:W-:Y:S05]  /*27ce0*/  BSYNC B1 ;  /* 0x0000000000017941 */ /* 0x000fea0003800000 */
.L_x_554:
[----:B------:R-:W4:Y:S01]  /*27cf0*/  LDL.LU R153, [R1+0x1c] ;  /* 0x00001c0001997983 */ /* 0x000f220000300800 */
[C---:B--2--5:R-:W-:Y:S01]  /*27d00*/  IMAD.U32 R23, R22.reuse, 0x10000, RZ ;  /* 0x0001000016177824 */ /* 0x064fe200078e00ff */
[----:B------:R-:W-:Y:S01]  /*27d10*/  ISETP.GT.AND P2, PT, R3, 0x110, PT ;  /* 0x000001100300780c */ /* 0x000fe20003f44270 */
[----:B------:R-:W-:Y:S01]  /*27d20*/  BSSY B1, `(.L_x_556) ;  /* 0x000000b000017945 */ /* 0x000fe20003800000 */
[----:B------:R-:W-:Y:S01]  /*27d30*/  LOP3.LUT R17, R17, 0xffffffef, RZ, 0xc0, !PT ;  /* 0xffffffef11117812 */ /* 0x000fe200078ec0ff */
[----:B------:R-:W-:Y:S01]  /*27d40*/  FMUL R23, R23, R16 ;  /* 0x0000001017177220 */ /* 0x000fe20000400000 */
[----:B------:R-:W-:-:S09]  /*27d50*/  PRMT R152, R22, 0x7610, R152 ;  /* 0x0000761016987816 */ /* 0x000fd20000000098 */
[----:B------:R-:W-:Y:S01]  /*27d60*/  @P2 LOP3.LUT R17, R17, 0x10, RZ, 0xfc, !PT ;  /* 0x0000001011112812 */ /* 0x000fe200078efcff */
[----:B----4-:R-:W-:-:S05]  /*27d70*/  FFMA R23, R153, R2, R23 ;  /* 0x0000000299177223 */ /* 0x010fca0000000017 */
[----:B------:R-:W-:-:S05]  /*27d80*/  F2FP.BF16.F32.PACK_AB R23, RZ, R23 ;  /* 0x00000017ff17723e */ /* 0x000fca00000010ff */
[----:B------:R2:W-:Y:S01]  /*27d90*/  @P0 STG.E.U16 desc[UR36][R6.64+0x212], R23 ;  /* 0x0002121706000986 */ /* 0x0005e2000c101524 */
[----:B------:R-:W-:-:S13]  /*27da0*/  ISETP.GT.AND P0, PT, R0, RZ, P2 ;  /* 0x000000ff0000720c */ /* 0x000fda0001704270 */
[----:B--2---:R-:W-:Y:S05]  /*27db0*/  @!P0 BRA `(.L_x_557) ;  /* 0x0000000000048947 */ /* 0x004fea0003800000 */
[----:B------:R2:W5:Y:S02]  /*27dc0*/  LDG.E.LTC128B.U16 R152, desc[UR36][R14.64+0x220] ;  /* 0x000220240e987981 */ /* 0x000564000c1e1520 */
.L_x_557:
[----:B------:R-:W-:Y:S05]  /*27dd0*/  BSYNC B1 ;  /* 0x0000000000017941 */ /* 0x000fea0003800000 */
.L_x_556:
[----:B------:R-:W4:Y:S01]  /*27de0*/  LDL.LU R23, [R1+0x20] ;  /* 0x0000200001177983 */ /* 0x000f220000300800 */
[----:B-----5:R-:W-:Y:S01]  /*27df0*/  IMAD.U32 R22, R152, 0x10000, RZ ;  /* 0x0001000098167824 */ /* 0x020fe200078e00ff */
[----:B------:R-:W-:Y:S01]  /*27e00*/  ISETP.GT.AND P1, PT, R3, 0x111, PT ;  /* 0x000001110300780c */ /* 0x000fe20003f24270 */
[----:B------:R-:W-:Y:S01]  /*27e10*/  BSSY B1, `(.L_x_558) ;  /* 0x000000c000017945 */ /* 0x000fe20003800000 */
[----:B------:R-:W-:Y:S01]  /*27e20*/  LOP3.LUT R18, R18, 0xfbffffff, RZ, 0xc0, !PT ;  /* 0xfbffffff12127812 */ /* 0x000fe200078ec0ff */
[----:B------:R-:W-:-:S10]  /*27e30*/  FMUL R22, R22, R16 ;  /* 0x0000001016167220 */ /* 0x000fd40000400000 */
[----:B------:R-:W-:Y:S01]  /*27e40*/  @P1 LOP3.LUT R18, R18, 0x4000000, RZ, 0xfc, !PT ;  /* 0x0400000012121812 */ /* 0x000fe200078efcff */
[----:B----4-:R-:W-:-:S05]  /*27e50*/  FFMA R22, R23, R2, R22 ;  /* 0x0000000217167223 */ /* 0x010fca0000000016 */
[----:B------:R-:W-:-:S05]  /*27e60*/  F2FP.BF16.F32.PACK_AB R22, RZ, R22 ;  /* 0x00000016ff16723e */ /* 0x000fca00000010ff */
[----:B------:R4:W-:Y:S02]  /*27e70*/  @P0 STG.E.U16 desc[UR36][R4.64+0x220], R22 ;  /* 0x0002201604000986 */ /* 0x0009e4000c101524 */
[----:B----4-:R-:W-:-:S05]  /*27e80*/  IADD3 R22, P0, R170, R20, RZ ;  /* 0x00000014aa167210 */ /* 0x010fca0007f1e0ff */
[----:B------:R-:W-:Y:S01]  /*27e90*/  IMAD.X R23, R171, 0x1, R21, P0 ;  /* 0x00000001ab177824 */ /* 0x000fe200000e0615 */
[----:B------:R-:W-:-:S13]  /*27ea0*/  ISETP.GT.AND P0, PT, R0, RZ, P1 ;  /* 0x000000ff0000720c */ /* 0x000fda0000f04270 */
[----:B------:R-:W-:Y:S05]  /*27eb0*/  @!P0 BRA `(.L_x_559) ;  /* 0x0000000000048947 */ /* 0x000fea0003800000 */
[----:B------:R4:W5:Y:S02]  /*27ec0*/  LDG.E.LTC128B.U16 R152, desc[UR36][R14.64+0x222] ;  /* 0x000222240e987981 */ /* 0x000964000c1e1520 */
.L_x_559:
[----:B------:R-:W-:Y:S05]  /*27ed0*/  BSYNC B1 ;  /* 0x0000000000017941 */ /* 0x000fea0003800000 */
.L_x_558:
        /* <DEDUP_REMOVED lines=10> */
.L_x_561:
[----:B------:R-:W-:Y:S05]  /*27f80*/  BSYNC B1 ;  /* 0x0000000000017941 */ /* 0x000fea0003800000 */
.L_x_560:
        /* <DEDUP_REMOVED lines=10> */
.L_x_563:
[----:B------:R-:W-:Y:S05]  /*28030*/  BSYNC B1 ;  /* 0x0000000000017941 */ /* 0x000fea0003800000 */
.L_x_562:
        /* <DEDUP_REMOVED lines=13> */
.L_x_565:
[----:B------:R-:W-:Y:S05]  /*28110*/  BSYNC B1 ;  /* 0x0000000000017941 */ /* 0x000fea0003800000 */
.L_x_564:
        /* <DEDUP_REMOVED lines=13> */
.L_x_567:
[----:B------:R-:W-:Y:S05]  /*281f0*/  BSYNC B1 ;  /* 0x0000000000017941 */ /* 0x000fea0003800000 */
.L_x_566:
        /* <DEDUP_REMOVED lines=10> */
.L_x_569:
[----:B------:R-:W-:Y:S05]  /*282a0*/  BSYNC B1 ;  /* 0x0000000000017941 */ /* 0x000fea0003800000 */
.L_x_568:
        /* <DEDUP_REMOVED lines=10> */
.L_x_571:
[----:B------:R-:W-:Y:S05]  /*28350*/  BSYNC B1 ;  /* 0x0000000000017941 */ /* 0x000fea0003800000 */
.L_x_570:
        /* <DEDUP_REMOVED lines=13> */
.L_x_573:
[----:B------:R-:W-:Y:S05]  /*28430*/  BSYNC B1 ;  /* 0x0000000000017941 */ /* 0x000fea0003800000 */
.L_x_572:
        /* <DEDUP_REMOVED lines=13> */
.L_x_575:
[----:B------:R-:W-:Y:S05]  /*28510*/  BSYNC B1 ;  /* 0x0000000000017941 */ /* 0x000fea0003800000 */
.L_x_574:
        /* <DEDUP_REMOVED lines=10> */
.L_x_577:
[----:B------:R-:W-:Y:S05]  /*285c0*/  BSYNC B1 ;  /* 0x0000000000017941 */ /* 0x000fea0003800000 */
.L_x_576:
        /* <DEDUP_REMOVED lines=10> */
.L_x_579:
[----:B------:R-:W-:Y:S05]  /*28670*/  BSYNC B1 ;  /* 0x0000000000017941 */ /* 0x000fea0003800000 */
.L_x_578:
        /* <DEDUP_REMOVED lines=13> */
.L_x_581:
[----:B------:R-:W-:Y:S05]  /*28750*/  BSYNC B1 ;  /* 0x0000000000017941 */ /* 0x000fea0003800000 */
.L_x_580:
        /* <DEDUP_REMOVED lines=13> */
.L_x_583:
[----:B------:R-:W-:Y:S05]  /*28830*/  BSYNC B1 ;  /* 0x0000000000017941 */ /* 0x000fea0003800000 */
.L_x_582:
        /* <DEDUP_REMOVED lines=10> */
.L_x_585:
[----:B------:R-:W-:Y:S05]  /*288e0*/  BSYNC B1 ;  /* 0x0000000000017941 */ /* 0x000fea0003800000 */
.L_x_584:
        /* <DEDUP_REMOVED lines=10> */
.L_x_587:
[----:B------:R-:W-:Y:S05]  /*28990*/  BSYNC B1 ;  /* 0x0000000000017941 */ /* 0x000fea0003800000 */
.L_x_586:
        /* <DEDUP_REMOVED lines=13> */
.L_x_589:
[----:B------:R-:W-:Y:S05]  /*28a70*/  BSYNC B1 ;  /* 0x0000000000017941 */ /* 0x000fea0003800000 */
.L_x_588:
        /* <DEDUP_REMOVED lines=13> */
.L_x_591:
[----:B------:R-:W-:Y:S05]  /*28b50*/  BSYNC B1 ;  /* 0x0000000000017941 */ /* 0x000fea0003800000 */
.L_x_590:
        /* <DEDUP_REMOVED lines=10> */
.L_x_593:
[----:B------:R-:W-:Y:S05]  /*28c00*/  BSYNC B1 ;  /* 0x0000000000017941 */ /* 0x000fea0003800000 */
.L_x_592:
        /* <DEDUP_REMOVED lines=10> */
.L_x_595:
[----:B------:R-:W-:Y:S05]  /*28cb0*/  BSYNC B1 ;  /* 0x0000000000017941 */ /* 0x000fea0003800000 */
.L_x_594:
        /* <DEDUP_REMOVED lines=13> */
.L_x_597:
[----:B------:R-:W-:Y:S05]  /*28d90*/  BSYNC B1 ;  /* 0x0000000000017941 */ /* 0x000fea0003800000 */
.L_x_596:
        /* <DEDUP_REMOVED lines=13> */
.L_x_599:
[----:B------:R-:W-:Y:S05]  /*28e70*/  BSYNC B1 ;  /* 0x0000000000017941 */ /* 0x000fea0003800000 */
.L_x_598:
        /* <DEDUP_REMOVED lines=10> */
.L_x_601:
[----:B------:R-:W-:Y:S05]  /*28f20*/  BSYNC B1 ;  /* 0x0000000000017941 */ /* 0x000fea0003800000 */
.L_x_600:
        /* <DEDUP_REMOVED lines=10> */
.L_x_603:
[----:B------:R-:W-:Y:S05]  /*28fd0*/  BSYNC B1 ;  /* 0x0000000000017941 */ /* 0x000fea0003800000 */
.L_x_602:
        /* <DEDUP_REMOVED lines=13> */
.L_x_605:
[----:B------:R-:W-:Y:S05]  /*290b0*/  BSYNC B1 ;  /* 0x0000000000017941 */ /* 0x000fea0003800000 */
.L_x_604:
        /* <DEDUP_REMOVED lines=13> */
.L_x_607:
[----:B------:R-:W-:Y:S05]  /*29190*/  BSYNC B1 ;  /* 0x0000000000017941 */ /* 0x000fea0003800000 */
.L_x_606:
        /* <DEDUP_REMOVED lines=10> */
.L_x_609:
[----:B------:R-:W-:Y:S05]  /*29240*/  BSYNC B1 ;  /* 0x0000000000017941 */ /* 0x000fea0003800000 */
.L_x_608:
        /* <DEDUP_REMOVED lines=10> */
.L_x_611:
[----:B------:R-:W-:Y:S05]  /*292f0*/  BSYNC B1 ;  /* 0x0000000000017941 */ /* 0x000fea0003800000 */
.L_x_610:
        /* <DEDUP_REMOVED lines=13> */
.L_x_613:
[----:B------:R-:W-:Y:S05]  /*293d0*/  BSYNC B1 ;  /* 0x0000000000017941 */ /* 0x000fea0003800000 */
.L_x_612:
        /* <DEDUP_REMOVED lines=13> */
.L_x_615:
[----:B------:R-:W-:Y:S05]  /*294b0*/  BSYNC B1 ;  /* 0x0000000000017941 */ /* 0x000fea0003800000 */
.L_x_614:
        /* <DEDUP_REMOVED lines=10> */
.L_x_617:
[----:B------:R-:W-:Y:S05]  /*29560*/  BSYNC B1 ;  /* 0x0000000000017941 */ /* 0x000fea0003800000 */
.L_x_616:
        /* <DEDUP_REMOVED lines=10> */
.L_x_619:
[----:B------:R-:W-:Y:S05]  /*29610*/  BSYNC B1 ;  /* 0x0000000000017941 */ /* 0x000fea0003800000 */
.L_x_618:
        /* <DEDUP_REMOVED lines=13> */
.L_x_621:
[----:B------:R-:W-:Y:S05]  /*296f0*/  BSYNC B1 ;  /* 0x0000000000017941 */ /* 0x000fea0003800000 */
.L_x_620:
        /* <DEDUP_REMOVED lines=13> */
.L_x_623:
[----:B------:R-:W-:Y:S05]  /*297d0*/  BSYNC B1 ;  /* 0x0000000000017941 */ /* 0x000fea0003800000 */
.L_x_622:
        /* <DEDUP_REMOVED lines=10> */
.L_x_625:
[----:B------:R-:W-:Y:S05]  /*29880*/  BSYNC B1 ;  /* 0x0000000000017941 */ /* 0x000fea0003800000 */
.L_x_624:
        /* <DEDUP_REMOVED lines=10> */
.L_x_627:
[----:B------:R-:W-:Y:S05]  /*29930*/  BSYNC B1 ;  /* 0x0000000000017941 */ /* 0x000fea0003800000 */
.L_x_626:
        /* <DEDUP_REMOVED lines=13> */
.L_x_629:
[----:B------:R-:W-:Y:S05]  /*29a10*/  BSYNC B1 ;  /* 0x0000000000017941 */ /* 0x000fea0003800000 */
.L_x_628:
        /* <DEDUP_REMOVED lines=13> */
.L_x_631:
[----:B------:R-:W-:Y:S05]  /*29af0*/  BSYNC B1 ;  /* 0x0000000000017941 */ /* 0x000fea0003800000 */
.L_x_630:
        /* <DEDUP_REMOVED lines=10> */
.L_x_633:
[----:B------:R-:W-:Y:S05]  /*29ba0*/  BSYNC B1 ;  /* 0x0000000000017941 */ /* 0x000fea0003800000 */
.L_x_632:
        /* <DEDUP_REMOVED lines=10> */
.L_x_635:
[----:B------:R-:W-:Y:S05]  /*29c50*/  BSYNC B1 ;  /* 0x0000000000017941 */ /* 0x000fea0003800000 */
.L_x_634:
        /* <DEDUP_REMOVED lines=13> */
.L_x_637:
[----:B------:R-:W-:Y:S05]  /*29d30*/  BSYNC B1 ;  /* 0x0000000000017941 */ /* 0x000fea0003800000 */
.L_x_636:
        /* <DEDUP_REMOVED lines=13> */
.L_x_639:
[----:B------:R-:W-:Y:S05]  /*29e10*/  BSYNC B1 ;  /* 0x0000000000017941 */ /* 0x000fea0003800000 */
.L_x_638:
        /* <DEDUP_REMOVED lines=10> */
.L_x_641:
[----:B------:R-:W-:Y:S05]  /*29ec0*/  BSYNC B1 ;  /* 0x0000000000017941 */ /* 0x000fea0003800000 */
.L_x_640:
        /* <DEDUP_REMOVED lines=10> */
.L_x_643:
[----:B------:R-:W-:Y:S05]  /*29f70*/  BSYNC B1 ;  /* 0x0000000000017941 */ /* 0x000fea0003800000 */
.L_x_642:
        /* <DEDUP_REMOVED lines=13> */
.L_x_645:
[----:B------:R-:W-:Y:S05]  /*2a050*/  BSYNC B1 ;  /* 0x0000000000017941 */ /* 0x000fea0003800000 */
.L_x_644:
        /* <DEDUP_REMOVED lines=13> */
.L_x_647:
[----:B------:R-:W-:Y:S05]  /*2a130*/  BSYNC B1 ;  /* 0x0000000000017941 */ /* 0x000fea0003800000 */
.L_x_646:
        /* <DEDUP_REMOVED lines=10> */
.L_x_649:
[----:B------:R-:W-:Y:S05]  /*2a1e0*/  BSYNC B1 ;  /* 0x0000000000017941 */ /* 0x000fea0003800000 */
.L_x_648:
        /* <DEDUP_REMOVED lines=10> */
.L_x_651:
[----:B------:R-:W-:Y:S05]  /*2a290*/  BSYNC B1 ;  /* 0x0000000000017941 */ /* 0x000fea0003800000 */
.L_x_650:
        /* <DEDUP_REMOVED lines=13> */
.L_x_653:
[----:B------:R-:W-:Y:S05]  /*2a370*/  BSYNC B1 ;  /* 0x0000000000017941 */ /* 0x000fea0003800000 */
.L_x_652:
        /* <DEDUP_REMOVED lines=13> */
.L_x_655:
[----:B------:R-:W-:Y:S05]  /*2a450*/  BSYNC B1 ;  /* 0x0000000000017941 */ /* 0x000fea0003800000 */
.L_x_654:
        /* <DEDUP_REMOVED lines=10> */
.L_x_657:
[----:B------:R-:W-:Y:S05]  /*2a500*/  BSYNC B1 ;  /* 0x0000000000017941 */ /* 0x000fea0003800000 */
.L_x_656:
        /* <DEDUP_REMOVED lines=10> */
.L_x_659:
[----:B------:R-:W-:Y:S05]  /*2a5b0*/  BSYNC B1 ;  /* 0x0000000000017941 */ /* 0x000fea0003800000 */
.L_x_658:
        /* <DEDUP_REMOVED lines=13> */
.L_x_661:
[----:B------:R-:W-:Y:S05]  /*2a690*/  BSYNC B1 ;  /* 0x0000000000017941 */ /* 0x000fea0003800000 */
.L_x_660:
        /* <DEDUP_REMOVED lines=13> */
.L_x_663:
[----:B------:R-:W-:Y:S05]  /*2a770*/  BSYNC B1 ;  /* 0x0000000000017941 */ /* 0x000fea0003800000 */
.L_x_662:
        /* <DEDUP_REMOVED lines=10> */
.L_x_665:
[----:B------:R-:W-:Y:S05]  /*2a820*/  BSYNC B1 ;  /* 0x0000000000017941 */ /* 0x000fea0003800000 */
.L_x_664:
        /* <DEDUP_REMOVED lines=10> */
.L_x_667:
[----:B------:R-:W-:Y:S05]  /*2a8d0*/  BSYNC B1 ;  /* 0x0000000000017941 */ /* 0x000fea0003800000 */
.L_x_666:
        /* <DEDUP_REMOVED lines=13> */
.L_x_669:
[----:B------:R-:W-:Y:S05]  /*2a9b0*/  BSYNC B1 ;  /* 0x0000000000017941 */ /* 0x000fea0003800000 */
.L_x_668:
        /* <DEDUP_REMOVED lines=13> */
.L_x_671:
[----:B------:R-:W-:Y:S05]  /*2aa90*/  BSYNC B1 ;  /* 0x0000000000017941 */ /* 0x000fea0003800000 */
.L_x_670:
        /* <DEDUP_REMOVED lines=10> */
.L_x_673:
[----:B------:R-:W-:Y:S05]  /*2ab40*/  BSYNC B1 ;  /* 0x0000000000017941 */ /* 0x000fea0003800000 */
.L_x_672:
        /* <DEDUP_REMOVED lines=10> */
.L_x_675:
[----:B------:R-:W-:Y:S05]  /*2abf0*/  BSYNC B1 ;  /* 0x0000000000017941 */ /* 0x000fea0003800000 */
.L_x_674:
        /* <DEDUP_REMOVED lines=13> */
.L_x_677:
[----:B------:R-:W-:Y:S05]  /*2acd0*/  BSYNC B1 ;  /* 0x0000000000017941 */ /* 0x000fea0003800000 */
.L_x_676:
        /* <DEDUP_REMOVED lines=13> */
.L_x_679:
[----:B------:R-:W-:Y:S05]  /*2adb0*/  BSYNC B1 ;  /* 0x0000000000017941 */ /* 0x000fea0003800000 */
.L_x_678:
        /* <DEDUP_REMOVED lines=10> */
.L_x_681:
[----:B------:R-:W-:Y:S05]  /*2ae60*/  BSYNC B1 ;  /* 0x0000000000017941 */ /* 0x000fea0003800000 */
.L_x_680:
        /* <DEDUP_REMOVED lines=10> */
.L_x_683:
[----:B------:R-:W-:Y:S05]  /*2af10*/  BSYNC B1 ;  /* 0x0000000000017941 */ /* 0x000fea0003800000 */
.L_x_682:
        /* <DEDUP_REMOVED lines=13> */
.L_x_685:
[----:B------:R-:W-:Y:S05]  /*2aff0*/  BSYNC B1 ;  /* 0x0000000000017941 */ /* 0x000fea0003800000 */
.L_x_684:
        /* <DEDUP_REMOVED lines=13> */
.L_x_687:
[----:B------:R-:W-:Y:S05]  /*2b0d0*/  BSYNC B1 ;  /* 0x0000000000017941 */ /* 0x000fea0003800000 */
.L_x_686:
        /* <DEDUP_REMOVED lines=10> */
.L_x_689:
[----:B------:R-:W-:Y:S05]  /*2b180*/  BSYNC B1 ;  /* 0x0000000000017941 */ /* 0x000fea0003800000 */
.L_x_688:
        /* <DEDUP_REMOVED lines=10> */
.L_x_691:
[----:B------:R-:W-:Y:S05]  /*2b230*/  BSYNC B1 ;  /* 0x0000000000017941 */ /* 0x000fea0003800000 */
.L_x_690:
        /* <DEDUP_REMOVED lines=13> */
.L_x_693:
[----:B------:R-:W-:Y:S05]  /*2b310*/  BSYNC B1 ;  /* 0x0000000000017941 */ /* 0x000fea0003800000 */
.L_x_692:
        /* <DEDUP_REMOVED lines=13> */
.L_x_695:
[----:B------:R-:W-:Y:S05]  /*2b3f0*/  BSYNC B1 ;  /* 0x0000000000017941 */ /* 0x000fea0003800000 */
.L_x_694:
        /* <DEDUP_REMOVED lines=10> */
.L_x_697:
[----:B------:R-:W-:Y:S05]  /*2b4a0*/  BSYNC B1 ;  /* 0x0000000000017941 */ /* 0x000fea0003800000 */
.L_x_696:
        /* <DEDUP_REMOVED lines=10> */
.L_x_699:
[----:B------:R-:W-:Y:S05]  /*2b550*/  BSYNC B1 ;  /* 0x0000000000017941 */ /* 0x000fea0003800000 */
.L_x_698:
        /* <DEDUP_REMOVED lines=13> */
.L_x_701:
[----:B------:R-:W-:Y:S05]  /*2b630*/  BSYNC B1 ;  /* 0x0000000000017941 */ /* 0x000fea0003800000 */
.L_x_700:
        /* <DEDUP_REMOVED lines=13> */
.L_x_703:
[----:B------:R-:W-:Y:S05]  /*2b710*/  BSYNC B1 ;  /* 0x0000000000017941 */ /* 0x000fea0003800000 */
.L_x_702:
        /* <DEDUP_REMOVED lines=10> */
.L_x_705:
[----:B------:R-:W-:Y:S05]  /*2b7c0*/  BSYNC B1 ;  /* 0x0000000000017941 */ /* 0x000fea0003800000 */
.L_x_704:
        /* <DEDUP_REMOVED lines=10> */
.L_x_707:
[----:B------:R-:W-:Y:S05]  /*2b870*/  BSYNC B1 ;  /* 0x0000000000017941 */ /* 0x000fea0003800000 */
.L_x_706:
        /* <DEDUP_REMOVED lines=13> */
.L_x_709:
[----:B------:R-:W-:Y:S05]  /*2b950*/  BSYNC B1 ;  /* 0x0000000000017941 */ /* 0x000fea0003800000 */
.L_x_708:
        /* <DEDUP_REMOVED lines=13> */
.L_x_711:
[----:B------:R-:W-:Y:S05]  /*2ba30*/  BSYNC B1 ;  /* 0x0000000000017941 */ /* 0x000fea0003800000 */
.L_x_710:
        /* <DEDUP_REMOVED lines=10> */
.L_x_713:
[----:B------:R-:W-:Y:S05]  /*2bae0*/  BSYNC B1 ;  /* 0x0000000000017941 */ /* 0x000fea0003800000 */
.L_x_712:
        /* <DEDUP_REMOVED lines=10> */
.L_x_715:
[----:B------:R-:W-:Y:S05]  /*2bb90*/  BSYNC B1 ;  /* 0x0000000000017941 */ /* 0x000fea0003800000 */
.L_x_714:
        /* <DEDUP_REMOVED lines=13> */
.L_x_717:
[----:B------:R-:W-:Y:S05]  /*2bc70*/  BSYNC B1 ;  /* 0x0000000000017941 */ /* 0x000fea0003800000 */
.L_x_716:
        /* <DEDUP_REMOVED lines=13> */
.L_x_719:
[----:B------:R-:W-:Y:S05]  /*2bd50*/  BSYNC B1 ;  /* 0x0000000000017941 */ /* 0x000fea0003800000 */
.L_x_718:
        /* <DEDUP_REMOVED lines=10> */
.L_x_721:
[----:B------:R-:W-:Y:S05]  /*2be00*/  BSYNC B1 ;  /* 0x0000000000017941 */ /* 0x000fea0003800000 */
.L_x_720:
        /* <DEDUP_REMOVED lines=10> */
.L_x_723:
[----:B------:R-:W-:Y:S05]  /*2beb0*/  BSYNC B1 ;  /* 0x0000000000017941 */ /* 0x000fea0003800000 */
.L_x_722:
        /* <DEDUP_REMOVED lines=13> */
.L_x_725:
[----:B------:R-:W-:Y:S05]  /*2bf90*/  BSYNC B1 ;  /* 0x0000000000017941 */ /* 0x000fea0003800000 */
.L_x_724:
        /* <DEDUP_REMOVED lines=13> */
.L_x_727:
[----:B------:R-:W-:Y:S05]  /*2c070*/  BSYNC B1 ;  /* 0x0000000000017941 */ /* 0x000fea0003800000 */
.L_x_726:
        /* <DEDUP_REMOVED lines=10> */
.L_x_729:
[----:B------:R-:W-:Y:S05]  /*2c120*/  BSYNC B1 ;  /* 0x0000000000017941 */ /* 0x000fea0003800000 */
.L_x_728:
        /* <DEDUP_REMOVED lines=10> */
.L_x_731:
[----:B------:R-:W-:Y:S05]  /*2c1d0*/  BSYNC B1 ;  /* 0x0000000000017941 */ /* 0x000fea0003800000 */
.L_x_730:
        /* <DEDUP_REMOVED lines=13> */
.L_x_733:
[----:B------:R-:W-:Y:S05]  /*2c2b0*/  BSYNC B1 ;  /* 0x0000000000017941 */ /* 0x000fea0003800000 */
.L_x_732:
        /* <DEDUP_REMOVED lines=13> */
.L_x_735:
[----:B------:R-:W-:Y:S05]  /*2c390*/  BSYNC B1 ;  /* 0x0000000000017941 */ /* 0x000fea0003800000 */
.L_x_734:
        /* <DEDUP_REMOVED lines=10> */
.L_x_737:
[----:B------:R-:W-:Y:S05]  /*2c440*/  BSYNC B1 ;  /* 0x0000000000017941 */ /* 0x000fea0003800000 */
.L_x_736:
        /* <DEDUP_REMOVED lines=10> */
.L_x_739:
[----:B------:R-:W-:Y:S05]  /*2c4f0*/  BSYNC B1 ;  /* 0x0000000000017941 */ /* 0x000fea0003800000 */
.L_x_738:
        /* <DEDUP_REMOVED lines=13> */
.L_x_741:
[----:B------:R-:W-:Y:S05]  /*2c5d0*/  BSYNC B1 ;  /* 0x0000000000017941 */ /* 0x000fea0003800000 */
.L_x_740:
        /* <DEDUP_REMOVED lines=13> */
.L_x_743:
[----:B------:R-:W-:Y:S05]  /*2c6b0*/  BSYNC B1 ;  /* 0x0000000000017941 */ /* 0x000fea0003800000 */
.L_x_742:
        /* <DEDUP_REMOVED lines=10> */
.L_x_745:
[----:B------:R-:W-:Y:S05]  /*2c760*/  BSYNC B1 ;  /* 0x0000000000017941 */ /* 0x000fea0003800000 */
.L_x_744:
        /* <DEDUP_REMOVED lines=10> */
.L_x_747:
[----:B------:R-:W-:Y:S05]  /*2c810*/  BSYNC B1 ;  /* 0x0000000000017941 */ /* 0x000fea0003800000 */
.L_x_746:
        /* <DEDUP_REMOVED lines=13> */
.L_x_749:
[----:B------:R-:W-:Y:S05]  /*2c8f0*/  BSYNC B1 ;  /* 0x0000000000017941 */ /* 0x000fea0003800000 */
.L_x_748:
        /* <DEDUP_REMOVED lines=13> */
.L_x_751:
[----:B------:R-:W-:Y:S05]  /*2c9d0*/  BSYNC B1 ;  /* 0x0000000000017941 */ /* 0x000fea0003800000 */
.L_x_750:
        /* <DEDUP_REMOVED lines=10> */
.L_x_753:
[----:B------:R-:W-:Y:S05]  /*2ca80*/  BSYNC B1 ;  /* 0x0000000000017941 */ /* 0x000fea0003800000 */
.L_x_752:
        /* <DEDUP_REMOVED lines=10> */
.L_x_755:
[----:B------:R-:W-:Y:S05]  /*2cb30*/  BSYNC B1 ;  /* 0x0000000000017941 */ /* 0x000fea0003800000 */
.L_x_754:
        /* <DEDUP_REMOVED lines=13> */
.L_x_757:
[----:B------:R-:W-:Y:S05]  /*2cc10*/  BSYNC B1 ;  /* 0x0000000000017941 */ /* 0x000fea0003800000 */
.L_x_756:
        /* <DEDUP_REMOVED lines=13> */
.L_x_759:
[----:B------:R-:W-:Y:S05]  /*2ccf0*/  BSYNC B1 ;  /* 0x0000000000017941 */ /* 0x000fea0003800000 */
.L_x_758:
        /* <DEDUP_REMOVED lines=10> */
.L_x_761:
[----:B------:R-:W-:Y:S05]  /*2cda0*/  BSYNC B1 ;  /* 0x0000000000017941 */ /* 0x000fea0003800000 */
.L_x_760:
        /* <DEDUP_REMOVED lines=10> */
.L_x_763:
[----:B------:R-:W-:Y:S05]  /*2ce50*/  BSYNC B1 ;  /* 0x0000000000017941 */ /* 0x000fea0003800000 */
.L_x_762:
        /* <DEDUP_REMOVED lines=13> */
.L_x_765:
[----:B------:R-:W-:Y:S05]  /*2cf30*/  BSYNC B1 ;  /* 0x0000000000017941 */ /* 0x000fea0003800000 */
.L_x_764:
        /* <DEDUP_REMOVED lines=13> */
.L_x_767:
[----:B------:R-:W-:Y:S05]  /*2d010*/  BSYNC B1 ;  /* 0x0000000000017941 */ /* 0x000fea0003800000 */
.L_x_766:
        /* <DEDUP_REMOVED lines=10> */
.L_x_769:
[----:B------:R-:W-:Y:S05]  /*2d0c0*/  BSYNC B1 ;  /* 0x0000000000017941 */ /* 0x000fea0003800000 */
.L_x_768:
        /* <DEDUP_REMOVED lines=10> */
.L_x_771:
[----:B------:R-:W-:Y:S05]  /*2d170*/  BSYNC B1 ;  /* 0x0000000000017941 */ /* 0x000fea0003800000 */
.L_x_770:
        /* <DEDUP_REMOVED lines=11> */
.L_x_773:
[----:B------:R-:W-:Y:S05]  /*2d230*/  BSYNC B1 ;  /* 0x0000000000017941 */ /* 0x000fea0003800000 */
.L_x_772:
        /* <DEDUP_REMOVED lines=11> */
.L_x_775:
[----:B------:R-:W-:Y:S05]  /*2d2f0*/  BSYNC B1 ;  /* 0x0000000000017941 */ /* 0x000fea0003800000 */
.L_x_774:
        /* <DEDUP_REMOVED lines=10> */
.L_x_777:
[----:B------:R-:W-:Y:S05]  /*2d3a0*/  BSYNC B1 ;  /* 0x0000000000017941 */ /* 0x000fea0003800000 */
.L_x_776:
        /* <DEDUP_REMOVED lines=10> */
.L_x_779:
[----:B------:R-:W-:Y:S05]  /*2d450*/  BSYNC B1 ;  /* 0x0000000000017941 */ /* 0x000fea0003800000 */
.L_x_778:
        /* <DEDUP_REMOVED lines=11> */
.L_x_781:
[----:B------:R-:W-:Y:S05]  /*2d510*/  BSYNC B1 ;  /* 0x0000000000017941 */ /* 0x000fea0003800000 */
.L_x_780:
        /* <DEDUP_REMOVED lines=11> */
.L_x_783:
[----:B------:R-:W-:Y:S05]  /*2d5d0*/  BSYNC B1 ;  /* 0x0000000000017941 */ /* 0x000fea0003800000 */
.L_x_782:
        /* <DEDUP_REMOVED lines=10> */
.L_x_785:
[----:B------:R-:W-:Y:S05]  /*2d680*/  BSYNC B1 ;  /* 0x0000000000017941 */ /* 0x000fea0003800000 */
.L_x_784:
        /* <DEDUP_REMOVED lines=10> */
.L_x_787:
[----:B------:R-:W-:Y:S05]  /*2d730*/  BSYNC B1 ;  /* 0x0000000000017941 */ /* 0x000fea0003800000 */
.L_x_786:
        /* <DEDUP_REMOVED lines=11> */
.L_x_789:
[----:B------:R-:W-:Y:S05]  /*2d7f0*/  BSYNC B1 ;  /* 0x0000000000017941 */ /* 0x000fea0003800000 */
.L_x_788:
[----:B------:R-:W3:Y:S01]  /*2d800*/  LDL.LU R156, [R1+0x1f0] ;  /* 0x0001f000019c7983 */ /* 0x000ee20000300800 */
[----:B-----5:R-:W-:Y:S01]  /*2d810*/  IMAD.U32 R153, R152, 0x10000, RZ ;  /* 0x0001000098997824 */ /* 0x020fe200078e00ff */
[----:B------:R-:W-:Y:S03]  /*2d820*/  BSSY B1, `(.L_x_790) ;  /* 0x0000009000017945 */ /* 0x000fe60003800000 */
[----:B------:R-:W-:-:S04]  /*2d830*/  FMUL R153, R153, R16 ;  /* 0x0000001099997220 */ /* 0x000fc80000400000 */
[----:B---3--:R-:W-:-:S05]  /*2d840*/  FFMA R153, R156, R2, R153 ;  /* 0x000000029c997223 */ /* 0x008fca0000000099 */
[----:B------:R-:W-:-:S05]  /*2d850*/  F2FP.BF16.F32.PACK_AB R153, RZ, R153 ;  /* 0x00000099ff99723e */ /* 0x000fca00000010ff */
[----:B------:R3:W-:Y:S01]  /*2d860*/  @P0 STG.E.U16 desc[UR36][R4.64+0x3f0], R153 ;  /* 0x0003f09904000986 */ /* 0x0007e2000c101524 */
[----:B------:R-:W-:-:S04]  /*2d870*/  ISETP.GT.AND P0, PT, R3, 0x1f9, PT ;  /* 0x000001f90300780c */ /* 0x000fc80003f04270 */
[----:B------:R-:W-:-:S13]  /*2d880*/  ISETP.GT.AND P5, PT, R0, RZ, P0 ;  /* 0x000000ff0000720c */ /* 0x000fda00007a4270 */
[----:B---3--:R-:W-:Y:S05]  /*2d890*/  @!P5 BRA `(.L_x_791) ;  /* 0x000000000004d947 */ /* 0x008fea0003800000 */
[----:B------:R3:W5:Y:S02]  /*2d8a0*/  LDG.E.LTC128B.U16 R152, desc[UR36][R14.64+0x3f2] ;  /* 0x0003f2240e987981 */ /* 0x000764000c1e1520 */
.L_x_791:
[----:B------:R-:W-:Y:S05]  /*2d8b0*/  BSYNC B1 ;  /* 0x0000000000017941 */ /* 0x000fea0003800000 */
.L_x_790:
[----:B01234-:R-:W2:Y:S01]  /*2d8c0*/  LDL.LU R14, [R1+0x1f4] ;  /* 0x0001f400010e7983 */ /* 0x01fea20000300800 */
[----:B-----5:R-:W-:Y:S01]  /*2d8d0*/  IMAD.U32 R3, R152, 0x10000, RZ ;  /* 0x0001000098037824 */ /* 0x020fe200078e00ff */
[----:B------:R-:W-:Y:S03]  /*2d8e0*/  BSSY B1, `(.L_x_792) ;  /* 0x0000008000017945 */ /* 0x000fe60003800000 */
[----:B------:R-:W-:-:S04]  /*2d8f0*/  FMUL R3, R3, R16 ;  /* 0x0000001003037220 */ /* 0x000fc80000400000 */
[----:B--2---:R-:W-:-:S05]  /*2d900*/  FFMA R3, R14, R2, R3 ;  /* 0x000000020e037223 */ /* 0x004fca0000000003 */
[----:B------:R-:W-:-:S05]  /*2d910*/  F2FP.BF16.F32.PACK_AB R3, RZ, R3 ;  /* 0x00000003ff03723e */ /* 0x000fca00000010ff */
[----:B------:R0:W-:Y:S01]  /*2d920*/  @P5 STG.E.U16 desc[UR36][R4.64+0x3f2], R3 ;  /* 0x0003f20304005986 */ /* 0x0001e2000c101524 */
[----:B------:R-:W-:-:S13]  /*2d930*/  ISETP.GT.AND P5, PT, R0, 0x8, P1 ;  /* 0x000000080000780c */ /* 0x000fda0000fa4270 */
[----:B0-----:R-:W-:Y:S05]  /*2d940*/  @!P5 BRA `(.L_x_793) ;  /* 0x000000000004d947 */ /* 0x001fea0003800000 */
[----:B------:R0:W5:Y:S02]  /*2d950*/  LDG.E.LTC128B.U16 R152, desc[UR36][R12.64+0x3f0] ;  /* 0x0003f0240c987981 */ /* 0x000164000c1e1520 */
.L_x_793:
[----:B------:R-:W-:Y:S05]  /*2d960*/  BSYNC B1 ;  /* 0x0000000000017941 */ /* 0x000fea0003800000 */
.L_x_792:
[----:B------:R-:W2:Y:S01]  /*2d970*/  LDL.LU R4, [R1+0x1f8] ;  /* 0x0001f80001047983 */ /* 0x000ea20000300800 */
[----:B-----5:R-:W-:Y:S01]  /*2d980*/  IMAD.U32 R3, R152, 0x10000, RZ ;  /* 0x0001000098037824 */ /* 0x020fe200078e00ff */
[----:B------:R-:W-:Y:S01]  /*2d990*/  BSSY B1, `(.L_x_794) ;  /* 0x000000a000017945 */ /* 0x000fe20003800000 */
[----:B------:R-:W-:Y:S02]  /*2d9a0*/  @P5 IMAD.MOV.U32 R5, RZ, RZ, R7 ;  /* 0x000000ffff055224 */ /* 0x000fe400078e0007 */
[----:B------:R-:W-:-:S04]  /*2d9b0*/  FMUL R3, R3, R16 ;  /* 0x0000001003037220 */ /* 0x000fc80000400000 */
[----:B--2---:R-:W-:Y:S01]  /*2d9c0*/  FFMA R3, R4, R2, R3 ;  /* 0x0000000204037223 */ /* 0x004fe20000000003 */
[----:B------:R-:W-:-:S04]  /*2d9d0*/  @P5 MOV R4, R6 ;  /* 0x0000000600045202 */ /* 0x000fc80000000f00 */
[----:B------:R-:W-:-:S05]  /*2d9e0*/  F2FP.BF16.F32.PACK_AB R3, RZ, R3 ;  /* 0x00000003ff03723e */ /* 0x000fca00000010ff */
[----:B------:R1:W-:Y:S01]  /*2d9f0*/  @P5 STG.E.U16 desc[UR36][R4.64+0x3f0], R3 ;  /* 0x0003f00304005986 */ /* 0x0003e2000c101524 */
[----:B------:R-:W-:-:S13]  /*2da00*/  ISETP.GT.AND P5, PT, R0, 0x8, P0 ;  /* 0x000000080000780c */ /* 0x000fda00007a4270 */
[----:B-1----:R-:W-:Y:S05]  /*2da10*/  @!P5 BRA `(.L_x_795) ;  /* 0x000000000004d947 */ /* 0x002fea0003800000 */
[----:B------:R1:W5:Y:S02]  /*2da20*/  LDG.E.LTC128B.U16 R152, desc[UR36][R12.64+0x3f2] ;  /* 0x0003f2240c987981 */ /* 0x000364000c1e1520 */
.L_x_795:
[----:B------:R-:W-:Y:S05]  /*2da30*/  BSYNC B1 ;  /* 0x0000000000017941 */ /* 0x000fea0003800000 */
.L_x_794:
        /* <DEDUP_REMOVED lines=11> */
.L_x_797:
[----:B------:R-:W-:Y:S05]  /*2daf0*/  BSYNC B1 ;  /* 0x0000000000017941 */ /* 0x000fea0003800000 */
.L_x_796:
[----:B-----5:R-:W-:Y:S01]  /*2db00*/  IMAD.U32 R3, R152, 0x10000, RZ ;  /* 0x0001000098037824 */ /* 0x020fe200078e00ff */
[----:B------:R-:W-:Y:S03]  /*2db10*/  BSSY B1, `(.L_x_798) ;  /* 0x0000009000017945 */ /* 0x000fe60003800000 */
[----:B------:R-:W-:-:S04]  /*2db20*/  FMUL R3, R3, R16 ;  /* 0x0000001003037220 */ /* 0x000fc80000400000 */
[----:B------:R-:W-:-:S05]  /*2db30*/  FFMA R3, R24, R2, R3 ;  /* 0x0000000218037223 */ /* 0x000fca0000000003 */
[----:B------:R-:W-:-:S05]  /*2db40*/  F2FP.BF16.F32.PACK_AB R3, RZ, R3 ;  /* 0x00000003ff03723e */ /* 0x000fca00000010ff */
[----:B------:R3:W-:Y:S01]  /*2db50*/  @P5 STG.E.U16 desc[UR36][R20.64+0x200], R3 ;  /* 0x0002000314005986 */ /* 0x0007e2000c101524 */
[----:B------:R-:W-:-:S04]  /*2db60*/  LOP3.LUT P5, RZ, R17, 0x2, RZ, 0xc0, !PT ;  /* 0x0000000211ff7812 */ /* 0x000fc800078ac0ff */
[----:B------:R-:W-:-:S13]  /*2db70*/  ISETP.GT.AND P5, PT, R0, 0x80, P5 ;  /* 0x000000800000780c */ /* 0x000fda0002fa4270 */
[----:B---3--:R-:W-:Y:S05]  /*2db80*/  @!P5 BRA `(.L_x_799) ;  /* 0x000000000004d947 */ /* 0x008fea0003800000 */
[----:B------:R3:W5:Y:S02]  /*2db90*/  LDG.E.LTC128B.U16 R152, desc[UR36][R10.64+0x202] ;  /* 0x000202240a987981 */ /* 0x000764000c1e1520 */
.L_x_799:
[----:B------:R-:W-:Y:S05]  /*2dba0*/  BSYNC B1 ;  /* 0x0000000000017941 */ /* 0x000fea0003800000 */
.L_x_798:
        /* <DEDUP_REMOVED lines=8> */
[----:B----4-:R-:W-:Y:S05]  /*2dc30*/  @!P5 BRA `(.L_x_801) ;  /* 0x000000000004d947 */ /* 0x010fea0003800000 */
[----:B------:R4:W5:Y:S02]  /*2dc40*/  LDG.E.LTC128B.U16 R152, desc[UR36][R8.64+0x200] ;  /* 0x0002002408987981 */ /* 0x000964000c1e1520 */
.L_x_801:
[----:B------:R-:W-:Y:S05]  /*2dc50*/  BSYNC B1 ;  /* 0x0000000000017941 */ /* 0x000fea0003800000 */
.L_x_800:
        /* <DEDUP_REMOVED lines=8> */
[----:B0-----:R-:W-:Y:S05]  /*2dce0*/  @!P5 BRA `(.L_x_803) ;  /* 0x000000000004d947 */ /* 0x001fea0003800000 */
[----:B------:R0:W5:Y:S02]  /*2dcf0*/  LDG.E.LTC128B.U16 R152, desc[UR36][R8.64+0x202] ;  /* 0x0002022408987981 */ /* 0x000164000c1e1520 */
.L_x_803:
[----:B------:R-:W-:Y:S05]  /*2dd00*/  BSYNC B1 ;  /* 0x0000000000017941 */ /* 0x000fea0003800000 */
.L_x_802:
        /* <DEDUP_REMOVED lines=10> */
.L_x_805:
[----:B------:R-:W-:Y:S05]  /*2ddb0*/  BSYNC B1 ;  /* 0x0000000000017941 */ /* 0x000fea0003800000 */
.L_x_804:
        /* <DEDUP_REMOVED lines=10> */
.L_x_807:
[----:B------:R-:W-:Y:S05]  /*2de60*/  BSYNC B1 ;  /* 0x0000000000017941 */ /* 0x000fea0003800000 */
.L_x_806:
        /* <DEDUP_REMOVED lines=10> */
.L_x_809:
[----:B------:R-:W-:Y:S05]  /*2df10*/  BSYNC B1 ;  /* 0x0000000000017941 */ /* 0x000fea0003800000 */
.L_x_808:
[----:B-----5:R-:W-:Y:S01]  /*2df20*/  SHF.L.U32 R3, R152, 0x10, RZ ;  /* 0x0000001098037819 */ /* 0x020fe200000006ff */
[----:B------:R-:W-:Y:S04]  /*2df30*/  BSSY B1, `(.L_x_810) ;  /* 0x0000009000017945 */ /* 0x000fe80003800000 */
        /* <DEDUP_REMOVED lines=8> */
.L_x_811:
[----:B------:R-:W-:Y:S05]  /*2dfc0*/  BSYNC B1 ;  /* 0x0000000000017941 */ /* 0x000fea0003800000 */
.L_x_810:
        /* <DEDUP_REMOVED lines=10> */
.L_x_813:
[----:B------:R-:W-:Y:S05]  /*2e070*/  BSYNC B1 ;  /* 0x0000000000017941 */ /* 0x000fea0003800000 */
.L_x_812:
        /* <DEDUP_REMOVED lines=10> */
.L_x_815:
[----:B------:R-:W-:Y:S05]  /*2e120*/  BSYNC B1 ;  /* 0x0000000000017941 */ /* 0x000fea0003800000 */
.L_x_814:
        /* <DEDUP_REMOVED lines=10> */
.L_x_817:
[----:B------:R-:W-:Y:S05]  /*2e1d0*/  BSYNC B1 ;  /* 0x0000000000017941 */ /* 0x000fea0003800000 */
.L_x_816:
        /* <DEDUP_REMOVED lines=10> */
.L_x_819:
[----:B------:R-:W-:Y:S05]  /*2e280*/  BSYNC B1 ;  /* 0x0000000000017941 */ /* 0x000fea0003800000 */
.L_x_818:
        /* <DEDUP_REMOVED lines=10> */
.L_x_821:
[----:B------:R-:W-:Y:S05]  /*2e330*/  BSYNC B1 ;  /* 0x0000000000017941 */ /* 0x000fea0003800000 */
.L_x_820:
        /* <DEDUP_REMOVED lines=10> */
.L_x_823:
[----:B------:R-:W-:Y:S05]  /*2e3e0*/  BSYNC B1 ;  /* 0x0000000000017941 */ /* 0x000fea0003800000 */
.L_x_822:
        /* <DEDUP_REMOVED lines=10> */
.L_x_825:
[----:B------:R-:W-:Y:S05]  /*2e490*/  BSYNC B1 ;  /* 0x0000000000017941 */ /* 0x000fea0003800000 */
.L_x_824:
        /* <DEDUP_REMOVED lines=10> */
.L_x_827:
[----:B------:R-:W-:Y:S05]  /*2e540*/  BSYNC B1 ;  /* 0x0000000000017941 */ /* 0x000fea0003800000 */
.L_x_826:
        /* <DEDUP_REMOVED lines=10> */
.L_x_829:
[----:B------:R-:W-:Y:S05]  /*2e5f0*/  BSYNC B1 ;  /* 0x0000000000017941 */ /* 0x000fea0003800000 */
.L_x_828:
        /* <DEDUP_REMOVED lines=10> */
.L_x_831:
[----:B------:R-:W-:Y:S05]  /*2e6a0*/  BSYNC B1 ;  /* 0x0000000000017941 */ /* 0x000fea0003800000 */
.L_x_830:
        /* <DEDUP_REMOVED lines=10> */
.L_x_833:
[----:B------:R-:W-:Y:S05]  /*2e750*/  BSYNC B1 ;  /* 0x0000000000017941 */ /* 0x000fea0003800000 */
.L_x_832:
        /* <DEDUP_REMOVED lines=10> */
.L_x_835:
[----:B------:R-:W-:Y:S05]  /*2e800*/  BSYNC B1 ;  /* 0x0000000000017941 */ /* 0x000fea0003800000 */
.L_x_834:
        /* <DEDUP_REMOVED lines=10> */
.L_x_837:
[----:B------:R-:W-:Y:S05]  /*2e8b0*/  BSYNC B1 ;  /* 0x0000000000017941 */ /* 0x000fea0003800000 */
.L_x_836:
        /* <DEDUP_REMOVED lines=10> */
.L_x_839:
[----:B------:R-:W-:Y:S05]  /*2e960*/  BSYNC B1 ;  /* 0x0000000000017941 */ /* 0x000fea0003800000 */
.L_x_838:
        /* <DEDUP_REMOVED lines=10> */
.L_x_841:
[----:B------:R-:W-:Y:S05]  /*2ea10*/  BSYNC B1 ;  /* 0x0000000000017941 */ /* 0x000fea0003800000 */
.L_x_840:
        /* <DEDUP_REMOVED lines=10> */
.L_x_843:
[----:B------:R-:W-:Y:S05]  /*2eac0*/  BSYNC B1 ;  /* 0x0000000000017941 */ /* 0x000fea0003800000 */
.L_x_842:
        /* <DEDUP_REMOVED lines=10> */
.L_x_845:
[----:B------:R-:W-:Y:S05]  /*2eb70*/  BSYNC B1 ;  /* 0x0000000000017941 */ /* 0x000fea0003800000 */
.L_x_844:
        /* <DEDUP_REMOVED lines=10> */
.L_x_847:
[----:B------:R-:W-:Y:S05]  /*2ec20*/  BSYNC B1 ;  /* 0x0000000000017941 */ /* 0x000fea0003800000 */
.L_x_846:
        /* <DEDUP_REMOVED lines=10> */
.L_x_849:
[----:B------:R-:W-:Y:S05]  /*2ecd0*/  BSYNC B1 ;  /* 0x0000000000017941 */ /* 0x000fea0003800000 */
.L_x_848:
        /* <DEDUP_REMOVED lines=10> */
.L_x_851:
[----:B------:R-:W-:Y:S05]  /*2ed80*/  BSYNC B1 ;  /* 0x0000000000017941 */ /* 0x000fea0003800000 */
.L_x_850:
        /* <DEDUP_REMOVED lines=10> */
.L_x_853:
[----:B------:R-:W-:Y:S05]  /*2ee30*/  BSYNC B1 ;  /* 0x0000000000017941 */ /* 0x000fea0003800000 */
.L_x_852:
        /* <DEDUP_REMOVED lines=10> */
.L_x_855:
[----:B------:R-:W-:Y:S05]  /*2eee0*/  BSYNC B1 ;  /* 0x0000000000017941 */ /* 0x000fea0003800000 */
.L_x_854:
        /* <DEDUP_REMOVED lines=10> */
.L_x_857:
[----:B------:R-:W-:Y:S05]  /*2ef90*/  BSYNC B1 ;  /* 0x0000000000017941 */ /* 0x000fea0003800000 */
.L_x_856:
        /* <DEDUP_REMOVED lines=10> */
.L_x_859:
[----:B------:R-:W-:Y:S05]  /*2f040*/  BSYNC B1 ;  /* 0x0000000000017941 */ /* 0x000fea0003800000 */
.L_x_858:
        /* <DEDUP_REMOVED lines=10> */
.L_x_861:
[----:B------:R-:W-:Y:S05]  /*2f0f0*/  BSYNC B1 ;  /* 0x0000000000017941 */ /* 0x000fea0003800000 */
.L_x_860:
        /* <DEDUP_REMOVED lines=10> */
.L_x_863:
[----:B------:R-:W-:Y:S05]  /*2f1a0*/  BSYNC B1 ;  /* 0x0000000000017941 */ /* 0x000fea0003800000 */
.L_x_862:
        /* <DEDUP_REMOVED lines=10> */
.L_x_865:
[----:B------:R-:W-:Y:S05]  /*2f250*/  BSYNC B1 ;  /* 0x0000000000017941 */ /* 0x000fea0003800000 */
.L_x_864:
        /* <DEDUP_REMOVED lines=10> */
.L_x_867:
[----:B------:R-:W-:Y:S05]  /*2f300*/  BSYNC B1 ;  /* 0x0000000000017941 */ /* 0x000fea0003800000 */
.L_x_866:
        /* <DEDUP_REMOVED lines=10> */
.L_x_869:
[----:B------:R-:W-:Y:S05]  /*2f3b0*/  BSYNC B1 ;  /* 0x0000000000017941 */ /* 0x000fea0003800000 */
.L_x_868:
        /* <DEDUP_REMOVED lines=10> */
.L_x_871:
[----:B------:R-:W-:Y:S05]  /*2f460*/  BSYNC B1 ;  /* 0x0000000000017941 */ /* 0x000fea0003800000 */
.L_x_870:
        /* <DEDUP_REMOVED lines=10> */
.L_x_873:
[----:B------:R-:W-:Y:S05]  /*2f510*/  BSYNC B1 ;  /* 0x0000000000017941 */ /* 0x000fea0003800000 */
.L_x_872:
        /* <DEDUP_REMOVED lines=10> */
.L_x_875:
[----:B------:R-:W-:Y:S05]  /*2f5c0*/  BSYNC B1 ;  /* 0x0000000000017941 */ /* 0x000fea0003800000 */
.L_x_874:
        /* <DEDUP_REMOVED lines=10> */
.L_x_877:
[----:B------:R-:W-:Y:S05]  /*2f670*/  BSYNC B1 ;  /* 0x0000000000017941 */ /* 0x000fea0003800000 */
.L_x_876:
        /* <DEDUP_REMOVED lines=10> */
.L_x_879:
[----:B------:R-:W-:Y:S05]  /*2f720*/  BSYNC B1 ;  /* 0x0000000000017941 */ /* 0x000fea0003800000 */
.L_x_878:
        /* <DEDUP_REMOVED lines=10> */
.L_x_881:
[----:B------:R-:W-:Y:S05]  /*2f7d0*/  BSYNC B1 ;  /* 0x0000000000017941 */ /* 0x000fea0003800000 */
.L_x_880:
        /* <DEDUP_REMOVED lines=10> */
.L_x_883:
[----:B------:R-:W-:Y:S05]  /*2f880*/  BSYNC B1 ;  /* 0x0000000000017941 */ /* 0x000fea0003800000 */
.L_x_882:
        /* <DEDUP_REMOVED lines=10> */
.L_x_885:
[----:B------:R-:W-:Y:S05]  /*2f930*/  BSYNC B1 ;  /* 0x0000000000017941 */ /* 0x000fea0003800000 */
.L_x_884:
        /* <DEDUP_REMOVED lines=10> */
.L_x_887:
[----:B------:R-:W-:Y:S05]  /*2f9e0*/  BSYNC B1 ;  /* 0x0000000000017941 */ /* 0x000fea0003800000 */
.L_x_886:
        /* <DEDUP_REMOVED lines=10> */
.L_x_889:
[----:B------:R-:W-:Y:S05]  /*2fa90*/  BSYNC B1 ;  /* 0x0000000000017941 */ /* 0x000fea0003800000 */
.L_x_888:
        /* <DEDUP_REMOVED lines=10> */
.L_x_891:
[----:B------:R-:W-:Y:S05]  /*2fb40*/  BSYNC B1 ;  /* 0x0000000000017941 */ /* 0x000fea0003800000 */
.L_x_890:
        /* <DEDUP_REMOVED lines=10> */
.L_x_893:
[----:B------:R-:W-:Y:S05]  /*2fbf0*/  BSYNC B1 ;  /* 0x0000000000017941 */ /* 0x000fea0003800000 */
.L_x_892:
        /* <DEDUP_REMOVED lines=10> */
.L_x_895:
[----:B------:R-:W-:Y:S05]  /*2fca0*/  BSYNC B1 ;  /* 0x0000000000017941 */ /* 0x000fea0003800000 */
.L_x_894:
        /* <DEDUP_REMOVED lines=10> */
.L_x_897:
[----:B------:R-:W-:Y:S05]  /*2fd50*/  BSYNC B1 ;  /* 0x0000000000017941 */ /* 0x000fea0003800000 */
.L_x_896:
        /* <DEDUP_REMOVED lines=10> */
.L_x_899:
[----:B------:R-:W-:Y:S05]  /*2fe00*/  BSYNC B1 ;  /* 0x0000000000017941 */ /* 0x000fea0003800000 */
.L_x_898:
        /* <DEDUP_REMOVED lines=10> */
.L_x_901:
[----:B------:R-:W-:Y:S05]  /*2feb0*/  BSYNC B1 ;  /* 0x0000000000017941 */ /* 0x000fea0003800000 */
.L_x_900:
        /* <DEDUP_REMOVED lines=10> */
.L_x_903:
[----:B------:R-:W-:Y:S05]  /*2ff60*/  BSYNC B1 ;  /* 0x0000000000017941 */ /* 0x000fea0003800000 */
.L_x_902:
        /* <DEDUP_REMOVED lines=10> */
.L_x_905:
[----:B------:R-:W-:Y:S05]  /*30010*/  BSYNC B1 ;  /* 0x0000000000017941 */ /* 0x000fea0003800000 */
.L_x_904:
        /* <DEDUP_REMOVED lines=10> */
.L_x_907:
[----:B------:R-:W-:Y:S05]  /*300c0*/  BSYNC B1 ;  /* 0x0000000000017941 */ /* 0x000fea0003800000 */
.L_x_906:
        /* <DEDUP_REMOVED lines=10> */
.L_x_909:
[----:B------:R-:W-:Y:S05]  /*30170*/  BSYNC B1 ;  /* 0x0000000000017941 */ /* 0x000fea0003800000 */
.L_x_908:
        /* <DEDUP_REMOVED lines=10> */
.L_x_911:
[----:B------:R-:W-:Y:S05]  /*30220*/  BSYNC B1 ;  /* 0x0000000000017941 */ /* 0x000fea0003800000 */
.L_x_910:
        /* <DEDUP_REMOVED lines=10> */
.L_x_913:
[----:B------:R-:W-:Y:S05]  /*302d0*/  BSYNC B1 ;  /* 0x0000000000017941 */ /* 0x000fea0003800000 */
.L_x_912:
        /* <DEDUP_REMOVED lines=10> */
.L_x_915:
[----:B------:R-:W-:Y:S05]  /*30380*/  BSYNC B1 ;  /* 0x0000000000017941 */ /* 0x000fea0003800000 */
.L_x_914:
        /* <DEDUP_REMOVED lines=10> */
.L_x_917:
[----:B------:R-:W-:Y:S05]  /*30430*/  BSYNC B1 ;  /* 0x0000000000017941 */ /* 0x000fea0003800000 */
.L_x_916:
        /* <DEDUP_REMOVED lines=10> */
.L_x_919:
[----:B------:R-:W-:Y:S05]  /*304e0*/  BSYNC B1 ;  /* 0x0000000000017941 */ /* 0x000fea0003800000 */
.L_x_918:
        /* <DEDUP_REMOVED lines=10> */
.L_x_921:
[----:B------:R-:W-:Y:S05]  /*30590*/  BSYNC B1 ;  /* 0x0000000000017941 */ /* 0x000fea0003800000 */
.L_x_920:
        /* <DEDUP_REMOVED lines=10> */
.L_x_923:
[----:B------:R-:W-:Y:S05]  /*30640*/  BSYNC B1 ;  /* 0x0000000000017941 */ /* 0x000fea0003800000 */
.L_x_922:
        /* <DEDUP_REMOVED lines=10> */
.L_x_925:
[----:B------:R-:W-:Y:S05]  /*306f0*/  BSYNC B1 ;  /* 0x0000000000017941 */ /* 0x000fea0003800000 */
.L_x_924:
        /* <DEDUP_REMOVED lines=10> */
.L_x_927:
[----:B------:R-:W-:Y:S05]  /*307a0*/  BSYNC B1 ;  /* 0x0000000000017941 */ /* 0x000fea0003800000 */
.L_x_926:
        /* <DEDUP_REMOVED lines=10> */
.L_x_929:
[----:B------:R-:W-:Y:S05]  /*30850*/  BSYNC B1 ;  /* 0x0000000000017941 */ /* 0x000fea0003800000 */
.L_x_928:
        /* <DEDUP_REMOVED lines=10> */
.L_x_931:
[----:B------:R-:W-:Y:S05]  /*30900*/  BSYNC B1 ;  /* 0x0000000000017941 */ /* 0x000fea0003800000 */
.L_x_930:
        /* <DEDUP_REMOVED lines=10> */
.L_x_933:
[----:B------:R-:W-:Y:S05]  /*309b0*/  BSYNC B1 ;  /* 0x0000000000017941 */ /* 0x000fea0003800000 */
.L_x_932:
        /* <DEDUP_REMOVED lines=10> */
.L_x_935:
[----:B------:R-:W-:Y:S05]  /*30a60*/  BSYNC B1 ;  /* 0x0000000000017941 */ /* 0x000fea0003800000 */
.L_x_934:
        /* <DEDUP_REMOVED lines=10> */
.L_x_937:
[----:B------:R-:W-:Y:S05]  /*30b10*/  BSYNC B1 ;  /* 0x0000000000017941 */ /* 0x000fea0003800000 */
.L_x_936:
        /* <DEDUP_REMOVED lines=10> */
.L_x_939:
[----:B------:R-:W-:Y:S05]  /*30bc0*/  BSYNC B1 ;  /* 0x0000000000017941 */ /* 0x000fea0003800000 */
.L_x_938:
        /* <DEDUP_REMOVED lines=10> */
.L_x_941:
[----:B------:R-:W-:Y:S05]  /*30c70*/  BSYNC B1 ;  /* 0x0000000000017941 */ /* 0x000fea0003800000 */
.L_x_940:
        /* <DEDUP_REMOVED lines=10> */
.L_x_943:
[----:B------:R-:W-:Y:S05]  /*30d20*/  BSYNC B1 ;  /* 0x0000000000017941 */ /* 0x000fea0003800000 */
.L_x_942:
        /* <DEDUP_REMOVED lines=10> */
.L_x_945:
[----:B------:R-:W-:Y:S05]  /*30dd0*/  BSYNC B1 ;  /* 0x0000000000017941 */ /* 0x000fea0003800000 */
.L_x_944:
        /* <DEDUP_REMOVED lines=10> */
.L_x_947:
[----:B------:R-:W-:Y:S05]  /*30e80*/  BSYNC B1 ;  /* 0x0000000000017941 */ /* 0x000fea0003800000 */
.L_x_946:
        /* <DEDUP_REMOVED lines=10> */
.L_x_949:
[----:B------:R-:W-:Y:S05]  /*30f30*/  BSYNC B1 ;  /* 0x0000000000017941 */ /* 0x000fea0003800000 */
.L_x_948:
        /* <DEDUP_REMOVED lines=10> */
.L_x_951:
[----:B------:R-:W-:Y:S05]  /*30fe0*/  BSYNC B1 ;  /* 0x0000000000017941 */ /* 0x000fea0003800000 */
.L_x_950:
        /* <DEDUP_REMOVED lines=10> */
.L_x_953:
[----:B------:R-:W-:Y:S05]  /*31090*/  BSYNC B1 ;  /* 0x0000000000017941 */ /* 0x000fea0003800000 */
.L_x_952:
        /* <DEDUP_REMOVED lines=10> */
.L_x_955:
[----:B------:R-:W-:Y:S05]  /*31140*/  BSYNC B1 ;  /* 0x0000000000017941 */ /* 0x000fea0003800000 */
.L_x_954:
        /* <DEDUP_REMOVED lines=10> */
.L_x_957:
[----:B------:R-:W-:Y:S05]  /*311f0*/  BSYNC B1 ;  /* 0x0000000000017941 */ /* 0x000fea0003800000 */
.L_x_956:
        /* <DEDUP_REMOVED lines=10> */
.L_x_959:
[----:B------:R-:W-:Y:S05]  /*312a0*/  BSYNC B1 ;  /* 0x0000000000017941 */ /* 0x000fea0003800000 */
.L_x_958:
        /* <DEDUP_REMOVED lines=10> */
.L_x_961:
[----:B------:R-:W-:Y:S05]  /*31350*/  BSYNC B1 ;  /* 0x0000000000017941 */ /* 0x000fea0003800000 */
.L_x_960:
        /* <DEDUP_REMOVED lines=10> */
.L_x_963:
[----:B------:R-:W-:Y:S05]  /*31400*/  BSYNC B1 ;  /* 0x0000000000017941 */ /* 0x000fea0003800000 */
.L_x_962:
        /* <DEDUP_REMOVED lines=10> */
.L_x_965:
[----:B------:R-:W-:Y:S05]  /*314b0*/  BSYNC B1 ;  /* 0x0000000000017941 */ /* 0x000fea0003800000 */
.L_x_964:
        /* <DEDUP_REMOVED lines=10> */
.L_x_967:
[----:B------:R-:W-:Y:S05]  /*31560*/  BSYNC B1 ;  /* 0x0000000000017941 */ /* 0x000fea0003800000 */
.L_x_966:
        /* <DEDUP_REMOVED lines=10> */
.L_x_969:
[----:B------:R-:W-:Y:S05]  /*31610*/  BSYNC B1 ;  /* 0x0000000000017941 */ /* 0x000fea0003800000 */
.L_x_968:
        /* <DEDUP_REMOVED lines=10> */
.L_x_971:
[----:B------:R-:W-:Y:S05]  /*316c0*/  BSYNC B1 ;  /* 0x0000000000017941 */ /* 0x000fea0003800000 */
.L_x_970:
        /* <DEDUP_REMOVED lines=10> */
.L_x_973:
[----:B------:R-:W-:Y:S05]  /*31770*/  BSYNC B1 ;  /* 0x0000000000017941 */ /* 0x000fea0003800000 */
.L_x_972:
        /* <DEDUP_REMOVED lines=10> */
.L_x_975:
[----:B------:R-:W-:Y:S05]  /*31820*/  BSYNC B1 ;  /* 0x0000000000017941 */ /* 0x000fea0003800000 */
.L_x_974:
        /* <DEDUP_REMOVED lines=10> */
.L_x_977:
[----:B------:R-:W-:Y:S05]  /*318d0*/  BSYNC B1 ;  /* 0x0000000000017941 */ /* 0x000fea0003800000 */
.L_x_976:
        /* <DEDUP_REMOVED lines=10> */
.L_x_979:
[----:B------:R-:W-:Y:S05]  /*31980*/  BSYNC B1 ;  /* 0x0000000000017941 */ /* 0x000fea0003800000 */
.L_x_978:
        /* <DEDUP_REMOVED lines=10> */
.L_x_981:
[----:B------:R-:W-:Y:S05]  /*31a30*/  BSYNC B1 ;  /* 0x0000000000017941 */ /* 0x000fea0003800000 */
.L_x_980:
        /* <DEDUP_REMOVED lines=10> */
.L_x_983:
[----:B------:R-:W-:Y:S05]  /*31ae0*/  BSYNC B1 ;  /* 0x0000000000017941 */ /* 0x000fea0003800000 */
.L_x_982:
        /* <DEDUP_REMOVED lines=10> */
.L_x_985:
[----:B------:R-:W-:Y:S05]  /*31b90*/  BSYNC B1 ;  /* 0x0000000000017941 */ /* 0x000fea0003800000 */
.L_x_984:
        /* <DEDUP_REMOVED lines=10> */
.L_x_987:
[----:B------:R-:W-:Y:S05]  /*31c40*/  BSYNC B1 ;  /* 0x0000000000017941 */ /* 0x000fea0003800000 */
.L_x_986:
        /* <DEDUP_REMOVED lines=10> */
.L_x_989:
[----:B------:R-:W-:Y:S05]  /*31cf0*/  BSYNC B1 ;  /* 0x0000000000017941 */ /* 0x000fea0003800000 */
.L_x_988:
        /* <DEDUP_REMOVED lines=10> */
.L_x_991:
[----:B------:R-:W-:Y:S05]  /*31da0*/  BSYNC B1 ;  /* 0x0000000000017941 */ /* 0x000fea0003800000 */
.L_x_990:
        /* <DEDUP_REMOVED lines=10> */
.L_x_993:
[----:B------:R-:W-:Y:S05]  /*31e50*/  BSYNC B1 ;  /* 0x0000000000017941 */ /* 0x000fea0003800000 */
.L_x_992:
        /* <DEDUP_REMOVED lines=10> */
.L_x_995:
[----:B------:R-:W-:Y:S05]  /*31f00*/  BSYNC B1 ;  /* 0x0000000000017941 */ /* 0x000fea0003800000 */
.L_x_994:
        /* <DEDUP_REMOVED lines=10> */
.L_x_997:
[----:B------:R-:W-:Y:S05]  /*31fb0*/  BSYNC B1 ;  /* 0x0000000000017941 */ /* 0x000fea0003800000 */
.L_x_996:
        /* <DEDUP_REMOVED lines=10> */
.L_x_999:
[----:B------:R-:W-:Y:S05]  /*32060*/  BSYNC B1 ;  /* 0x0000000000017941 */ /* 0x000fea0003800000 */
.L_x_998:
        /* <DEDUP_REMOVED lines=10> */
.L_x_1001:
[----:B------:R-:W-:Y:S05]  /*32110*/  BSYNC B1 ;  /* 0x0000000000017941 */ /* 0x000fea0003800000 */
.L_x_1000:
        /* <DEDUP_REMOVED lines=10> */
.L_x_1003:
[----:B------:R-:W-:Y:S05]  /*321c0*/  BSYNC B1 ;  /* 0x0000000000017941 */ /* 0x000fea0003800000 */
.L_x_1002:
        /* <DEDUP_REMOVED lines=10> */
.L_x_1005:
[----:B------:R-:W-:Y:S05]  /*32270*/  BSYNC B1 ;  /* 0x0000000000017941 */ /* 0x000fea0003800000 */
.L_x_1004:
        /* <DEDUP_REMOVED lines=10> */
.L_x_1007:
[----:B------:R-:W-:Y:S05]  /*32320*/  BSYNC B1 ;  /* 0x0000000000017941 */ /* 0x000fea0003800000 */
.L_x_1006:
        /* <DEDUP_REMOVED lines=10> */
.L_x_1009:
[----:B------:R-:W-:Y:S05]  /*323d0*/  BSYNC B1 ;  /* 0x0000000000017941 */ /* 0x000fea0003800000 */
.L_x_1008:
        /* <DEDUP_REMOVED lines=10> */
.L_x_1011:
[----:B------:R-:W-:Y:S05]  /*32480*/  BSYNC B1 ;  /* 0x0000000000017941 */ /* 0x000fea0003800000 */
.L_x_1010:
        /* <DEDUP_REMOVED lines=10> */
.L_x_1013:
[----:B------:R-:W-:Y:S05]  /*32530*/  BSYNC B1 ;  /* 0x0000000000017941 */ /* 0x000fea0003800000 */
.L_x_1012:
        /* <DEDUP_REMOVED lines=10> */
.L_x_1015:
[----:B------:R-:W-:Y:S05]  /*325e0*/  BSYNC B1 ;  /* 0x0000000000017941 */ /* 0x000fea0003800000 */
.L_x_1014:
        /* <DEDUP_REMOVED lines=10> */
.L_x_1017:
[----:B------:R-:W-:Y:S05]  /*32690*/  BSYNC B1 ;  /* 0x0000000000017941 */ /* 0x000fea0003800000 */
.L_x_1016:
        /* <DEDUP_REMOVED lines=10> */
.L_x_1019:
[----:B------:R-:W-:Y:S05]  /*32740*/  BSYNC B1 ;  /* 0x0000000000017941 */ /* 0x000fea0003800000 */
.L_x_1018:
        /* <DEDUP_REMOVED lines=10> */
.L_x_1021:
[----:B------:R-:W-:Y:S05]  /*327f0*/  BSYNC B1 ;  /* 0x0000000000017941 */ /* 0x000fea0003800000 */
.L_x_1020:
        /* <DEDUP_REMOVED lines=10> */
.L_x_1023:
[----:B------:R-:W-:Y:S05]  /*328a0*/  BSYNC B1 ;  /* 0x0000000000017941 */ /* 0x000fea0003800000 */
.L_x_1022:
        /* <DEDUP_REMOVED lines=10> */
.L_x_1025:
[----:B------:R-:W-:Y:S05]  /*32950*/  BSYNC B1 ;  /* 0x0000000000017941 */ /* 0x000fea0003800000 */
.L_x_1024:
        /* <DEDUP_REMOVED lines=10> */
.L_x_1027:
[----:B------:R-:W-:Y:S05]  /*32a00*/  BSYNC B1 ;  /* 0x0000000000017941 */ /* 0x000fea0003800000 */
.L_x_1026:
[----:B-----5:R-:W-:Y:S01]  /*32a10*/  IMAD.U32 R3, R152, 0x10000, RZ ;  /* 0x0001000098037824 */ /* 0x020fe200078e00ff */
[----:B------:R-:W-:Y:S03]  /*32a20*/  BSSY B1, `(.L_x_1028) ;  /* 0x0000008000017945 */ /* 0x000fe60003800000 */
[----:B------:R-:W-:-:S04]  /*32a30*/  FMUL R4, R3, R16 ;  /* 0x0000001003047220 */ /* 0x000fc80000400000 */
[----:B------:R-:W-:-:S05]  /*32a40*/  FFMA R4, R139, R2, R4 ;  /* 0x000000028b047223 */ /* 0x000fca0000000004 */
[----:B------:R-:W-:-:S05]  /*32a50*/  F2FP.BF16.F32.PACK_AB R4, RZ, R4 ;  /* 0x00000004ff04723e */ /* 0x000fca00000010ff */
[----:B------:R0:W-:Y:S01]  /*32a60*/  @P5 STG.E.U16 desc[UR36][R22.64+0x3c2], R4 ;  /* 0x0003c20416005986 */ /* 0x0001e2000c101524 */
[----:B------:R-:W-:-:S13]  /*32a70*/  ISETP.GT.AND P5, PT, R0, 0x80, P6 ;  /* 0x000000800000780c */ /* 0x000fda00037a4270 */
[----:B0-----:R-:W-:Y:S05]  /*32a80*/  @!P5 BRA `(.L_x_1029) ;  /* 0x000000000004d947 */ /* 0x001fea0003800000 */
[----:B------:R0:W5:Y:S02]  /*32a90*/  LDG.E.LTC128B.U16 R152, desc[UR36][R10.64+0x3d0] ;  /* 0x0003d0240a987981 */ /* 0x000164000c1e1520 */
.L_x_1029:
[----:B------:R-:W-:Y:S05]  /*32aa0*/  BSYNC B1 ;  /* 0x0000000000017941 */ /* 0x000fea0003800000 */
.L_x_1028:
        /* <DEDUP_REMOVED lines=9> */
.L_x_1031:
[----:B------:R-:W-:Y:S05]  /*32b40*/  BSYNC B1 ;  /* 0x0000000000017941 */ /* 0x000fea0003800000 */
.L_x_1030:
        /* <DEDUP_REMOVED lines=9> */
.L_x_1033:
[----:B------:R-:W-:Y:S05]  /*32be0*/  BSYNC B1 ;  /* 0x0000000000017941 */ /* 0x000fea0003800000 */
.L_x_1032:
[----:B-----5:R-:W-:Y:S01]  /*32bf0*/  IMAD.U32 R3, R152, 0x10000, RZ ;  /* 0x0001000098037824 */ /* 0x020fe200078e00ff */
[----:B------:R-:W-:Y:S01]  /*32c00*/  ISETP.GT.AND P4, PT, R0, 0x88, P4 ;  /* 0x000000880000780c */ /* 0x000fe20002784270 */
[----:B------:R-:W-:Y:S02]  /*32c10*/  BSSY B1, `(.L_x_1034) ;  /* 0x0000007000017945 */ /* 0x000fe40003800000 */
[----:B------:R-:W-:-:S04]  /*32c20*/  FMUL R3, R3, R16 ;  /* 0x0000001003037220 */ /* 0x000fc80000400000 */
[----:B------:R-:W-:-:S05]  /*32c30*/  FFMA R3, R142, R2, R3 ;  /* 0x000000028e037223 */ /* 0x000fca0000000003 */
[----:B------:R-:W-:-:S05]  /*32c40*/  F2FP.BF16.F32.PACK_AB R3, RZ, R3 ;  /* 0x00000003ff03723e */ /* 0x000fca00000010ff */
[----:B------:R0:W-:Y:S01]  /*32c50*/  @P5 STG.E.U16 desc[UR36][R22.64+0x3d0], R3 ;  /* 0x0003d00316005986 */ /* 0x0001e2000c101524 */
[----:B------:R-:W-:Y:S05]  /*32c60*/  @!P4 BRA `(.L_x_1035) ;  /* 0x000000000004c947 */ /* 0x000fea0003800000 */
[----:B------:R0:W5:Y:S02]  /*32c70*/  LDG.E.LTC128B.U16 R152, desc[UR36][R8.64+0x3d2] ;  /* 0x0003d22408987981 */ /* 0x000164000c1e1520 */
.L_x_1035:
[----:B------:R-:W-:Y:S05]  /*32c80*/  BSYNC B1 ;  /* 0x0000000000017941 */ /* 0x000fea0003800000 */
.L_x_1034:
[----:B0----5:R-:W-:Y:S01]  /*32c90*/  IMAD.U32 R3, R152, 0x10000, RZ ;  /* 0x0001000098037824 */ /* 0x021fe200078e00ff */
        /* <DEDUP_REMOVED lines=8> */
.L_x_1037:
[----:B------:R-:W-:Y:S05]  /*32d20*/  BSYNC B1 ;  /* 0x0000000000017941 */ /* 0x000fea0003800000 */
.L_x_1036:
        /* <DEDUP_REMOVED lines=9> */
.L_x_1039:
[----:B------:R-:W-:Y:S05]  /*32dc0*/  BSYNC B1 ;  /* 0x0000000000017941 */ /* 0x000fea0003800000 */
.L_x_1038:
        /* <DEDUP_REMOVED lines=9> */
.L_x_1041:
[----:B------:R-:W-:Y:S05]  /*32e60*/  BSYNC B1 ;  /* 0x0000000000017941 */ /* 0x000fea0003800000 */
.L_x_1040:
        /* <DEDUP_REMOVED lines=9> */
.L_x_1043:
[----:B------:R-:W-:Y:S05]  /*32f00*/  BSYNC B1 ;  /* 0x0000000000017941 */ /* 0x000fea0003800000 */
.L_x_1042:
[----:B0----5:R-:W-:Y:S01]  /*32f10*/  SHF.L.U32 R3, R152, 0x10, RZ ;  /* 0x0000001098037819 */ /* 0x021fe200000006ff */
[----:B------:R-:W-:Y:S01]  /*32f20*/  BSSY B1, `(.L_x_1044) ;  /* 0x0000008000017945 */ /* 0x000fe20003800000 */
[----:B------:R-:W-:-:S03]  /*32f30*/  ISETP.GT.AND P3, PT, R0, 0x80, P1 ;  /* 0x000000800000780c */ /* 0x000fc60000f64270 */
[----:B------:R-:W-:-:S04]  /*32f40*/  FMUL R4, R3, R16 ;  /* 0x0000001003047220 */ /* 0x000fc80000400000 */
[----:B------:R-:W-:-:S05]  /*32f50*/  FFMA R4, R147, R2, R4 ;  /* 0x0000000293047223 */ /* 0x000fca0000000004 */
[----:B------:R-:W-:-:S05]  /*32f60*/  F2FP.BF16.F32.PACK_AB R4, RZ, R4 ;  /* 0x00000004ff04723e */ /* 0x000fca00000010ff */
[----:B------:R0:W-:Y:S01]  /*32f70*/  @P2 STG.E.U16 desc[UR36][R22.64+0x3e2], R4 ;  /* 0x0003e20416002986 */ /* 0x0001e2000c101524 */
[----:B------:R-:W-:Y:S05]  /*32f80*/  @!P3 BRA `(.L_x_1045) ;  /* 0x000000000004b947 */ /* 0x000fea0003800000 */
[----:B------:R0:W5:Y:S02]  /*32f90*/  LDG.E.LTC128B.U16 R152, desc[UR36][R10.64+0x3f0] ;  /* 0x0003f0240a987981 */ /* 0x000164000c1e1520 */
.L_x_1045:
[----:B------:R-:W-:Y:S05]  /*32fa0*/  BSYNC B1 ;  /* 0x0000000000017941 */ /* 0x000fea0003800000 */
.L_x_1044:
        /* <DEDUP_REMOVED lines=9> */
.L_x_1047:
[----:B------:R-:W-:Y:S05]  /*33040*/  BSYNC B1 ;  /* 0x0000000000017941 */ /* 0x000fea0003800000 */
.L_x_1046:
        /* <DEDUP_REMOVED lines=9> */
.L_x_1049:
[----:B------:R-:W-:Y:S05]  /*330e0*/  BSYNC B1 ;  /* 0x0000000000017941 */ /* 0x000fea0003800000 */
.L_x_1048:
        /* <DEDUP_REMOVED lines=9> */
.L_x_1051:
[----:B------:R-:W-:Y:S05]  /*33180*/  BSYNC B1 ;  /* 0x0000000000017941 */ /* 0x000fea0003800000 */
.L_x_1050:
[----:B------:R-:W-:Y:S05]  /*33190*/  @!P0 BRA `(.L_x_1052) ;  /* 0x000000b000f08947 */ /* 0x000fea0003800000 */
[----:B0----5:R-:W-:-:S04]  /*331a0*/  IMAD.U32 R3, R152, 0x10000, RZ ;  /* 0x0001000098037824 */ /* 0x021fc800078e00ff */
[----:B------:R-:W-:-:S04]  /*331b0*/  FMUL R0, R3, R16 ;  /* 0x0000001003007220 */ /* 0x000fc80000400000 */
[----:B------:R-:W-:-:S05]  /*331c0*/  FFMA R0, R151, R2, R0 ;  /* 0x0000000297007223 */ /* 0x000fca0000000000 */
[----:B------:R-:W-:-:S05]  /*331d0*/  F2FP.BF16.F32.PACK_AB R0, RZ, R0 ;  /* 0x00000000ff00723e */ /* 0x000fca00000010ff */
[----:B------:R0:W-:Y:S01]  /*331e0*/  STG.E.U16 desc[UR36][R22.64+0x3f2], R0 ;  /* 0x0003f20016007986 */ /* 0x0001e2000c101524 */
[----:B------:R-:W-:Y:S05]  /*331f0*/  BRA `(.L_x_1052) ;  /* 0x000000b000d87947 */ /* 0x000fea0003800000 */
.L_x_33:
[----:B------:R-:W2:Y:S01]  /*33200*/  LDL.LU R155, [R1+0x404] ;  /* 0x00040400019b7983 */ /* 0x000ea20000300800 */
[----:B------:R-:W-:-:S03]  /*33210*/  ULDC.64 UR4, c[0x0][0x5c0] ;  /* 0x0001700000047ab9 */ /* 0x000fc60000000a00 */
[----:B------:R-:W3:Y:S04]  /*33220*/  LDL.LU R154, [R1+0x408] ;  /* 0x00040800019a7983 */ /* 0x000ee80000300800 */
[----:B------:R-:W4:Y:S04]  /*33230*/  LDL.LU R153, [R1+0x48c] ;  /* 0x00048c0001997983 */ /* 0x000f280000300800 */
[----:B------:R-:W5:Y:S04]  /*33240*/  LDL.LU R152, [R1+0x490] ;  /* 0x0004900001987983 */ /* 0x000f680000300800 */
[----:B------:R-:W5:Y:S04]  /*33250*/  LDL.LU R9, [R1+0x494] ;  /* 0x0004940001097983 */ /* 0x000f680000300800 */
[----:B------:R-:W4:Y:S04]  /*33260*/  LDL.LU R10, [R1+0x498] ;  /* 0x00049800010a7983 */ /* 0x000f280000300800 */
[----:B------:R-:W5:Y:S04]  /*33270*/  LDL.LU R11, [R1+0x49c] ;  /* 0x00049c00010b7983 */ /* 0x000f680000300800 */
        /* <DEDUP_REMOVED lines=82> */
[----:B------:R-:W5:Y:S01]  /*337a0*/  LDL.LU R13, [R1+0x5fc] ;  /* 0x0005fc00010d7983 */ /* 0x000f620000300800 */
[----:B------:R-:W-:-:S03]  /*337b0*/  LEA R4, P0, R6, UR4, 0x1 ;  /* 0x0000000406047c11 */ /* 0x000fc6000f8008ff */
[----:B------:R-:W2:Y:S01]  /*337c0*/  LDL.LU R7, [R1+0x400] ;  /* 0x0004000001077983 */ /* 0x000ea20000300800 */
[----:B------:R-:W-:Y:S02]  /*337d0*/  LEA.HI.X R5, R6, UR5, R14, 0x1, P0 ;  /* 0x0000000506057c11 */ /* 0x000fe400080f0c0e */
[----:B------:R-:W-:Y:S01]  /*337e0*/  ISETP.GT.AND P2, PT, R3, 0x1, PT ;  /* 0x000000010300780c */ /* 0x000fe20003f44270 */
[----:B------:R-:W5:Y:S03]  /*337f0*/  LDL.LU R14, [R1+0x4b4] ;  /* 0x0004b400010e7983 */ /* 0x000f660000300800 */
[----:B------:R-:W-:Y:S01]  /*33800*/  ISETP.GT.AND P0, PT, R0, RZ, P2 ;  /* 0x000000ff0000720c */ /* 0x000fe20001704270 */
[----:B--2---:R-:W-:-:S05]  /*33810*/  FMUL R6, R7, R2 ;  /* 0x0000000207067220 */ /* 0x004fca0000400000 */
[----:B------:R-:W-:-:S05]  /*33820*/  F2FP.BF16.F32.PACK_AB R6, RZ, R6 ;  /* 0x00000006ff06723e */ /* 0x000fca00000010ff */
[----:B------:R0:W-:Y:S01]  /*33830*/  @P1 STG.E.U16 desc[UR36][R4.64], R6 ;  /* 0x0000000604001986 */ /* 0x0001e2000c101524 */
[-C--:B---3--:R-:W-:Y:S01]  /*33840*/  FMUL R7, R154, R2.reuse ;  /* 0x000000029a077220 */ /* 0x088fe20000400000 */
[----:B------:R-:W-:Y:S01]  /*33850*/  IMAD.SHL.U32 R154, R20, 0x10, RZ ;  /* 0x00000010149a7824 */ /* 0x000fe200078e00ff */
[----:B------:R-:W-:Y:S01]  /*33860*/  ISETP.GT.AND P1, PT, R0, 0x8, P5 ;  /* 0x000000080000780c */ /* 0x000fe20002f24270 */
[----:B0-----:R-:W-:-:S05]  /*33870*/  FMUL R6, R155, R2 ;  /* 0x000000029b067220 */ /* 0x001fca0000400000 */
[----:B------:R-:W-:Y:S02]  /*33880*/  F2FP.BF16.F32.PACK_AB R6, RZ, R6 ;  /* 0x00000006ff06723e */ /* 0x000fe400000010ff */
[----:B------:R-:W-:Y:S02]  /*33890*/  F2FP.BF16.F32.PACK_AB R7, RZ, R7 ;  /* 0x00000007ff07723e */ /* 0x000fe400000010ff */
[----:B------:R-:W-:Y:S01]  /*338a0*/  SHF.L.U64.HI R155, R20, 0x4, R21 ;  /* 0x00000004149b7819 */ /* 0x000fe20000010215 */
[----:B------:R0:W-:Y:S01]  /*338b0*/  @P0 STG.E.U16 desc[UR36][R4.64+0x2], R6 ;  /* 0x0000020604000986 */ /* 0x0001e2000c101524 */
[----:B------:R-:W-:Y:S02]  /*338c0*/  PRMT R8, R7, 0x7610, R8 ;  /* 0x0000761007087816 */ /* 0x000fe40000000008 */
[----:B0-----:R-:W-:-:S05]  /*338d0*/  IADD3 R6, P0, R154, R4, RZ ;  /* 0x000000049a067210 */ /* 0x001fca0007f1e0ff */
[----:B------:R-:W-:-:S05]  /*338e0*/  IMAD.X R7, R155, 0x1, R5, P0 ;  /* 0x000000019b077824 */ /* 0x000fca00000e0605 */
[----:B------:R0:W-:Y:S04]  /*338f0*/  @P1 STG.E.U16 desc[UR36][R6.64], R8 ;  /* 0x0000000806001986 */ /* 0x0001e8000c101524 */
[----:B0-----:R-:W2:Y:S01]  /*33900*/  LDL.LU R8, [R1+0x40c] ;  /* 0x00040c0001087983 */ /* 0x001ea20000300800 */
[----:B------:R-:W-:Y:S01]  /*33910*/  ISETP.GT.AND P0, PT, R0, 0x8, P2 ;  /* 0x000000080000780c */ /* 0x000fe20001704270 */
[----:B--2---:R-:W-:-:S05]  /*33920*/  FMUL R8, R8, R2 ;  /* 0x0000000208087220 */ /* 0x004fca0000400000 */
[----:B------:R-:W-:-:S07]  /*33930*/  F2FP.BF16.F32.PACK_AB R8, RZ, R8 ;  /* 0x00000008ff08723e */ /* 0x000fce00000010ff */
[----:B------:R0:W-:Y:S04]  /*33940*/  @P0 STG.E.U16 desc[UR36][R6.64+0x2], R8 ;  /* 0x0000020806000986 */ /* 0x0001e8000c101524 */
[----:B0-----:R-:W2:Y:S01]  /*33950*/  LDL.LU R8, [R1+0x410] ;  /* 0x0004100001087983 */ /* 0x001ea20000300800 */
[----:B------:R-:W-:-:S04]  /*33960*/  ISETP.GT.AND P2, PT, R3, 0x8, PT ;  /* 0x000000080300780c */ /* 0x000fc80003f44270 */
[----:B------:R-:W-:Y:S01]  /*33970*/  ISETP.GT.AND P0, PT, R0, RZ, P2 ;  /* 0x000000ff0000720c */ /* 0x000fe20001704270 */
        /* <DEDUP_REMOVED lines=10> */
[----:B------:R-:W-:Y:S01]  /*33a20*/  ISETP.GT.AND P0, PT, R0, 0x8, P2 ;  /* 0x000000080000780c */ /* 0x000fe20001704270 */
        /* <DEDUP_REMOVED lines=153> */
[----:B------:R-:W-:Y:S02]  /*343c0*/  ISETP.GT.AND P0, PT, R0, 0x8, P2 ;  /* 0x000000080000780c */ /* 0x000fe40001704270 */
[----:B------:R-:W-:Y:S01]  /*343d0*/  ISETP.GT.AND P2, PT, R3, 0x48, PT ;  /* 0x000000480300780c */ /* 0x000fe20003f44270 */
[----:B----4-:R-:W-:-:S05]  /*343e0*/  FMUL R10, R10, R2 ;  /* 0x000000020a0a7220 */ /* 0x010fca0000400000 */
[----:B------:R-:W-:Y:S01]  /*343f0*/  F2FP.BF16.F32.PACK_AB R10, RZ, R10 ;  /* 0x0000000aff0a723e */ /* 0x000fe200000010ff */
[----:B-----5:R-:W-:-:S05]  /*34400*/  FMUL R12, R12, R2 ;  /* 0x000000020c0c7220 */ /* 0x020fca0000400000 */
[----:B------:R-:W-:Y:S01]  /*34410*/  F2FP.BF16.F32.PACK_AB R12, RZ, R12 ;  /* 0x0000000cff0c723e */ /* 0x000fe200000010ff */
[----:B--2---:R-:W-:-:S05]  /*34420*/  FMUL R8, R8, R2 ;  /* 0x0000000208087220 */ /* 0x004fca0000400000 */
[----:B------:R-:W-:-:S05]  /*34430*/  F2FP.BF16.F32.PACK_AB R8, RZ, R8 ;  /* 0x00000008ff08723e */ /* 0x000fca00000010ff */
[----:B------:R0:W-:Y:S01]  /*34440*/  @P0 STG.E.U16 desc[UR36][R6.64+0x80], R8 ;  /* 0x0000800806000986 */ /* 0x0001e2000c101524 */
[----:B------:R-:W-:Y:S01]  /*34450*/  ISETP.GT.AND P0, PT, R0, 0x8, P1 ;  /* 0x000000080000780c */ /* 0x000fe20000f04270 */
[----:B0-----:R-:W-:-:S05]  /*34460*/  FMUL R8, R153, R2 ;  /* 0x0000000299087220 */ /* 0x001fca0000400000 */
[----:B------:R-:W-:-:S07]  /*34470*/  F2FP.BF16.F32.PACK_AB R8, RZ, R8 ;  /* 0x00000008ff08723e */ /* 0x000fce00000010ff */
[----:B------:R0:W-:Y:S01]  /*34480*/  @P0 STG.E.U16 desc[UR36][R6.64+0x82], R8 ;  /* 0x0000820806000986 */ /* 0x0001e2000c101524 */
[----:B------:R-:W-:Y:S02]  /*34490*/  ISETP.GT.AND P0, PT, R0, RZ, P2 ;  /* 0x000000ff0000720c */ /* 0x000fe40001704270 */
[----:B------:R-:W-:Y:S01]  /*344a0*/  ISETP.GT.AND P1, PT, R3, 0x49, PT ;  /* 0x000000490300780c */ /* 0x000fe20003f24270 */
[----:B0-----:R-:W-:-:S05]  /*344b0*/  FMUL R8, R152, R2 ;  /* 0x0000000298087220 */ /* 0x001fca0000400000 */
[----:B------:R-:W-:-:S05]  /*344c0*/  F2FP.BF16.F32.PACK_AB R8, RZ, R8 ;  /* 0x00000008ff08723e */ /* 0x000fca00000010ff */
[----:B------:R0:W-:Y:S01]  /*344d0*/  @P0 STG.E.U16 desc[UR36][R4.64+0x90], R8 ;  /* 0x0000900804000986 */ /* 0x0001e2000c101524 */
[----:B------:R-:W-:Y:S01]  /*344e0*/  ISETP.GT.AND P0, PT, R0, RZ, P1 ;  /* 0x000000ff0000720c */ /* 0x000fe20000f04270 */
[----:B------:R-:W-:Y:S02]  /*344f0*/  IMAD.SHL.U32 R152, R20, 0x100, RZ ;  /* 0x0000010014987824 */ /* 0x000fe400078e00ff */
[----:B0-----:R-:W-:-:S05]  /*34500*/  FMUL R8, R9, R2 ;  /* 0x0000000209087220 */ /* 0x001fca0000400000 */
[----:B------:R-:W-:Y:S02]  /*34510*/  F2FP.BF16.F32.PACK_AB R8, RZ, R8 ;  /* 0x00000008ff08723e */ /* 0x000fe400000010ff */
[----:B------:R-:W-:Y:S02]  /*34520*/  SHF.L.U64.HI R153, R20, 0x8, R21 ;  /* 0x0000000814997819 */ /* 0x000fe40000010215 */
[----:B------:R-:W2:Y:S04]  /*34530*/  LDL.LU R20, [R1+0x4ac] ;  /* 0x0004ac0001147983 */ /* 0x000ea80000300800 */
[----:B------:R0:W-:Y:S04]  /*34540*/  @P0 STG.E.U16 desc[UR36][R4.64+0x92], R8 ;  /* 0x0000920804000986 */ /* 0x0001e8000c101524 */
[----:B------:R-:W3:Y:S01]  /*34550*/  LDL.LU R21, [R1+0x4b0] ;  /* 0x0004b00001157983 */ /* 0x000ee20000300800 */
[----:B0-----:R-:W-:-:S05]  /*34560*/  IADD3 R8, P0, R152, R4, RZ ;  /* 0x0000000498087210 */ /* 0x001fca0007f1e0ff */
[----:B------:R-:W-:Y:S01]  /*34570*/  IMAD.X R9, R153, 0x1, R5, P0 ;  /* 0x0000000199097824 */ /* 0x000fe200000e0605 */
[----:B------:R-:W-:-:S13]  /*34580*/  ISETP.GT.AND P0, PT, R0, 0x8, P2 ;  /* 0x000000080000780c */ /* 0x000fda0001704270 */
[----:B------:R0:W-:Y:S01]  /*34590*/  @P0 STG.E.U16 desc[UR36][R6.64+0x90], R10 ;  /* 0x0000900a06000986 */ /* 0x0001e2000c101524 */
[----:B------:R-:W-:Y:S01]  /*345a0*/  ISETP.GT.AND P0, PT, R0, 0x8, P1 ;  /* 0x000000080000780c */ /* 0x000fe20000f04270 */
[----:B0-----:R-:W-:-:S05]  /*345b0*/  FMUL R10, R11, R2 ;  /* 0x000000020b0a7220 */ /* 0x001fca0000400000 */
[----:B------:R-:W-:Y:S02]  /*345c0*/  F2FP.BF16.F32.PACK_AB R10, RZ, R10 ;  /* 0x0000000aff0a723e */ /* 0x000fe400000010ff */
[----:B------:R-:W-:-:S05]  /*345d0*/  ISETP.GT.AND P2, PT, R3, 0x50, PT ;  /* 0x000000500300780c */ /* 0x000fca0003f44270 */
[----:B------:R0:W-:Y:S02]  /*345e0*/  @P0 STG.E.U16 desc[UR36][R6.64+0x92], R10 ;  /* 0x0000920a06000986 */ /* 0x0001e4000c101524 */
[----:B0-----:R-:W-:-:S04]  /*345f0*/  IADD3 R10, P0, R154, R8, RZ ;  /* 0x000000089a0a7210 */ /* 0x001fc80007f1e0ff */
[----:B------:R-:W-:Y:S02]  /*34600*/  IADD3.X R11, R155, R9, RZ, P0, !PT ;  /* 0x000000099b0b7210 */ /* 0x000fe400007fe4ff */
[----:B------:R-:W-:-:S13]  /*34610*/  ISETP.GT.AND P0, PT, R0, RZ, P2 ;  /* 0x000000ff0000720c */ /* 0x000fda0001704270 */
[----:B------:R0:W-:Y:S04]  /*34620*/  @P0 STG.E.U16 desc[UR36][R4.64+0xa0], R12 ;  /* 0x0000a00c04000986 */ /* 0x0001e8000c101524 */
[----:B0-----:R-:W4:Y:S01]  /*34630*/  LDL.LU R12, [R1+0x4a4] ;  /* 0x0004a400010c7983 */ /* 0x001f220000300800 */
[----:B------:R-:W-:-:S04]  /*34640*/  ISETP.GT.AND P1, PT, R3, 0x51, PT ;  /* 0x000000510300780c */ /* 0x000fc80003f24270 */
[----:B------:R-:W-:Y:S01]  /*34650*/  ISETP.GT.AND P0, PT, R0, RZ, P1 ;  /* 0x000000ff0000720c */ /* 0x000fe20000f04270 */
[----:B----4-:R-:W-:-:S05]  /*34660*/  FMUL R12, R12, R2 ;  /* 0x000000020c0c7220 */ /* 0x010fca0000400000 */
[----:B------:R-:W-:-:S07]  /*34670*/  F2FP.BF16.F32.PACK_AB R12, RZ, R12 ;  /* 0x0000000cff0c723e */ /* 0x000fce00000010ff */
[----:B------:R0:W-:Y:S04]  /*34680*/  @P0 STG.E.U16 desc[UR36][R4.64+0xa2], R12 ;  /* 0x0000a20c04000986 */ /* 0x0001e8000c101524 */
[----:B0-----:R-:W4:Y:S01]  /*34690*/  LDL.LU R12, [R1+0x4a8] ;  /* 0x0004a800010c7983 */ /* 0x001f220000300800 */
[----:B------:R-:W-:Y:S02]  /*346a0*/  ISETP.GT.AND P0, PT, R0, 0x8, P2 ;  /* 0x000000080000780c */ /* 0x000fe40001704270 */
[----:B------:R-:W-:Y:S01]  /*346b0*/  ISETP.GT.AND P2, PT, R3, 0x58, PT ;  /* 0x000000580300780c */ /* 0x000fe20003f44270 */
[----:B----4-:R-:W-:-:S05]  /*346c0*/  FMUL R12, R12, R2 ;  /* 0x000000020c0c7220 */ /* 0x010fca0000400000 */
[----:B------:R-:W-:-:S05]  /*346d0*/  F2FP.BF16.F32.PACK_AB R12, RZ, R12 ;  /* 0x0000000cff0c723e */ /* 0x000fca00000010ff */
[----:B------:R2:W-:Y:S01]  /*346e0*/  @P0 STG.E.U16 desc[UR36][R6.64+0xa0], R12 ;  /* 0x0000a00c06000986 */ /* 0x0005e2000c101524 */
[----:B------:R-:W-:Y:S01]  /*346f0*/  ISETP.GT.AND P0, PT, R0, 0x8, P1 ;  /* 0x000000080000780c */ /* 0x000fe20000f04270 */
[----:B--2---:R-:W-:Y:S01]  /*34700*/  FMUL R12, R20, R2 ;  /* 0x00000002140c7220 */ /* 0x004fe20000400000 */
[----:B------:R-:W-:Y:S01]  /*34710*/  ISETP.GT.AND P1, PT, R3, 0x59, PT ;  /* 0x000000590300780c */ /* 0x000fe20003f24270 */
[----:B------:R-:W2:Y:S03]  /*34720*/  LDL.LU R20, [R1+0x2ac] ;  /* 0x0002ac0001147983 */ /* 0x000ea60000300800 */
[----:B------:R-:W-:-:S07]  /*34730*/  F2FP.BF16.F32.PACK_AB R12, RZ, R12 ;  /* 0x0000000cff0c723e */ /* 0x000fce00000010ff */
[----:B------:R3:W-:Y:S01]  /*34740*/  @P0 STG.E.U16 desc[UR36][R6.64+0xa2], R12 ;  /* 0x0000a20c06000986 */ /* 0x0007e2000c101524 */
[----:B------:R-:W-:Y:S01]  /*34750*/  ISETP.GT.AND P0, PT, R0, RZ, P2 ;  /* 0x000000ff0000720c */ /* 0x000fe20001704270 */
[----:B---3--:R-:W-:Y:S01]  /*34760*/  FMUL R12, R21, R2 ;  /* 0x00000002150c7220 */ /* 0x008fe20000400000 */
[----:B------:R-:W-:Y:S01]  /*34770*/  ISETP.GT.AND P4, PT, R3, 0xe9, PT ;  /* 0x000000e90300780c */ /* 0x000fe20003f84270 */
[----:B------:R-:W3:Y:S03]  /*34780*/  LDL.LU R21, [R1+0x2b0] ;  /* 0x0002b00001157983 */ /* 0x000ee60000300800 */
[----:B------:R-:W-:-:S07]  /*34790*/  F2FP.BF16.F32.PACK_AB R12, RZ, R12 ;  /* 0x0000000cff0c723e */ /* 0x000fce00000010ff */
[----:B------:R0:W-:Y:S01]  /*347a0*/  @P0 STG.E.U16 desc[UR36][R4.64+0xb0], R12 ;  /* 0x0000b00c04000986 */ /* 0x0001e2000c101524 */
[----:B------:R-:W-:Y:S01]  /*347b0*/  ISETP.GT.AND P0, PT, R0, RZ, P1 ;  /* 0x000000ff0000720c */ /* 0x000fe20000f04270 */
[----:B0-----:R-:W-:Y:S01]  /*347c0*/  FMUL R12, R14, R2 ;  /* 0x000000020e0c7220 */ /* 0x001fe20000400000 */
[----:B------:R-:W-:Y:S01]  /*347d0*/  ISETP.GT.AND P3, PT, R3, 0xf1, PT ;  /* 0x000000f10300780c */ /* 0x000fe20003f64270 */
[----:B------:R-:W4:Y:S03]  /*347e0*/  LDL.LU R14, [R1+0x2b4] ;  /* 0x0002b400010e7983 */ /* 0x000f260000300800 */
[----:B------:R-:W-:-:S07]  /*347f0*/  F2FP.BF16.F32.PACK_AB R12, RZ, R12 ;  /* 0x0000000cff0c723e */ /* 0x000fce00000010ff */
[----:B------:R0:W-:Y:S01]  /*34800*/  @P0 STG.E.U16 desc[UR36][R4.64+0xb2], R12 ;  /* 0x0000b20c04000986 */ /* 0x0001e2000c101524 */
[----:B------:R-:W-:Y:S01]  /*34810*/  ISETP.GT.AND P0, PT, R0, 0x8, P2 ;  /* 0x000000080000780c */ /* 0x000fe20001704270 */
[----:B0-----:R-:W-:Y:S01]  /*34820*/  FMUL R12, R235, R2 ;  /* 0x00000002eb0c7220 */ /* 0x001fe20000400000 */
[----:B------:R-:W-:Y:S01]  /*34830*/  ISETP.GT.AND P2, PT, R3, 0x60, PT ;  /* 0x000000600300780c */ /* 0x000fe20003f44270 */
[----:B------:R-:W5:Y:S03]  /*34840*/  LDL.LU R235, [R1+0x2b8] ;  /* 0x0002b80001eb7983 */ /* 0x000f660000300800 */
        /* <DEDUP_REMOVED lines=8> */
[----:B------:R-:W-:Y:S01]  /*348d0*/  ISETP.GT.AND P0, PT, R0, RZ, P2 ;  /* 0x000000ff0000720c */ /* 0x000fe20001704270 */
[----:B0-----:R-:W-:Y:S02]  /*348e0*/  FMUL R12, R233, R2 ;  /* 0x00000002e90c7220 */ /* 0x001fe40000400000 */
        /* <DEDUP_REMOVED lines=366> */
[----:B------:R-:W-:Y:S02]  /*35fd0*/  ISETP.GT.AND P0, PT, R0, 0x8, P1 ;  /* 0x000000080000780c */ /* 0x000fe40000f04270 */
[----:B------:R-:W-:Y:S01]  /*35fe0*/  ISETP.GT.AND P1, PT, R3, 0xe8, PT ;  /* 0x000000e80300780c */ /* 0x000fe20003f24270 */
[----:B0-----:R-:W-:Y:S02]  /*35ff0*/  FMUL R12, R164, R2 ;  /* 0x00000002a40c7220 */ /* 0x001fe40000400000 */
[----:B------:R-:W5:Y:S03]  /*36000*/  LDL.LU R164, [R1+0x3cc] ;  /* 0x0003cc0001a47983 */ /* 0x000f660000300800 */
[----:B------:R-:W-:-:S05]  /*36010*/  F2FP.BF16.F32.PACK_AB R12, RZ, R12 ;  /* 0x0000000cff0c723e */ /* 0x000fca00000010ff */
        /* <DEDUP_REMOVED lines=12> */
[----:B0-----:R-:W-:-:S05]  /*360e0*/  FMUL R12, R161, R2 ;  /* 0x00000002a10c7220 */ /* 0x001fca0000400000 */
[----:B------:R-:W-:-:S07]  /*360f0*/  F2FP.BF16.F32.PACK_AB R12, RZ, R12 ;  /* 0x0000000cff0c723e */ /* 0x000fce00000010ff */
[----:B------:R0:W-:Y:S01]  /*36100*/  @P0 STG.E.U16 desc[UR36][R6.64+0x1d0], R12 ;  /* 0x0001d00c06000986 */ /* 0x0001e2000c101524 */
[----:B------:R-:W-:Y:S01]  /*36110*/  ISETP.GT.AND P0, PT, R0, 0x8, P4 ;  /* 0x000000080000780c */ /* 0x000fe20002704270 */
[----:B0-----:R-:W-:-:S05]  /*36120*/  FMUL R12, R160, R2 ;  /* 0x00000002a00c7220 */ /* 0x001fca0000400000 */
[----:B------:R-:W-:-:S07]  /*36130*/  F2FP.BF16.F32.PACK_AB R12, RZ, R12 ;  /* 0x0000000cff0c723e */ /* 0x000fce00000010ff */
[----:B------:R0:W-:Y:S01]  /*36140*/  @P0 STG.E.U16 desc[UR36][R6.64+0x1d2], R12 ;  /* 0x0001d20c06000986 */ /* 0x0001e2000c101524 */
[----:B------:R-:W-:Y:S01]  /*36150*/  ISETP.GT.AND P0, PT, R0, RZ, P2 ;  /* 0x000000ff0000720c */ /* 0x000fe20001704270 */
[----:B0-----:R-:W-:-:S05]  /*36160*/  FMUL R12, R159, R2 ;  /* 0x000000029f0c7220 */ /* 0x001fca0000400000 */
[----:B------:R-:W-:-:S07]  /*36170*/  F2FP.BF16.F32.PACK_AB R12, RZ, R12 ;  /* 0x0000000cff0c723e */ /* 0x000fce00000010ff */
[----:B------:R0:W-:Y:S01]  /*36180*/  @P0 STG.E.U16 desc[UR36][R4.64+0x1e0], R12 ;  /* 0x0001e00c04000986 */ /* 0x0001e2000c101524 */
[----:B------:R-:W-:Y:S01]  /*36190*/  ISETP.GT.AND P0, PT, R0, RZ, P3 ;  /* 0x000000ff0000720c */ /* 0x000fe20001f04270 */
[----:B0-----:R-:W-:-:S05]  /*361a0*/  FMUL R12, R158, R2 ;  /* 0x000000029e0c7220 */ /* 0x001fca0000400000 */
        /* <DEDUP_REMOVED lines=10> */
[----:B------:R-:W-:-:S04]  /*36250*/  ISETP.GT.AND P0, PT, R3, 0xf8, PT ;  /* 0x000000f80300780c */ /* 0x000fc80003f04270 */
[----:B------:R-:W-:Y:S01]  /*36260*/  ISETP.GT.AND P1, PT, R0, RZ, P0 ;  /* 0x000000ff0000720c */ /* 0x000fe20000724270 */
        /* <DEDUP_REMOVED lines=13> */
[----:B0-----:R-:W-:Y:S02]  /*36340*/  FMUL R12, R13, R2 ;  /* 0x000000020d0c7220 */ /* 0x001fe40000400000 */
[----:B------:R-:W5:Y:S04]  /*36350*/  LDL.LU R13, [R1+0x3d8] ;  /* 0x0003d800010d7983 */ /* 0x000f680000300800 */
[----:B------:R-:W5:Y:S01]  /*36360*/  LDL.LU R161, [R1+0x3dc] ;  /* 0x0003dc0001a17983 */ /* 0x000f620000300800 */
[----:B------:R-:W-:-:S03]  /*36370*/  F2FP.BF16.F32.PACK_AB R12, RZ, R12 ;  /* 0x0000000cff0c723e */ /* 0x000fc600000010ff */
        /* <DEDUP_REMOVED lines=255> */
[----:B------:R0:W-:Y:S01]  /*37370*/  @P5 STG.E.U16 desc[UR36][R10.64+0xa0], R12 ;  /* 0x0000a00c0a005986 */ /* 0x0001e2000c101524 */
[----:B------:R-:W-:Y:S02]  /*37380*/  ISETP.GT.AND P5, PT, R0, 0x88, P6 ;  /* 0x000000880000780c */ /* 0x000fe400037a4270 */
[----:B------:R-:W-:Y:S01]  /*37390*/  ISETP.GT.AND P6, PT, R3, 0x58, PT ;  /* 0x000000580300780c */ /* 0x000fe20003fc4270 */
[----:B0-----:R-:W-:-:S05]  /*373a0*/  FMUL R12, R20, R2 ;  /* 0x00000002140c7220 */ /* 0x001fca0000400000 */
[----:B------:R-:W-:-:S05]  /*373b0*/  F2FP.BF16.F32.PACK_AB R12, RZ, R12 ;  /* 0x0000000cff0c723e */ /* 0x000fca00000010ff */
[----:B------:R3:W-:Y:S01]  /*373c0*/  @P5 STG.E.U16 desc[UR36][R10.64+0xa2], R12 ;  /* 0x0000a20c0a005986 */ /* 0x0007e2000c101524 */
[----:B------:R-:W-:Y:S02]  /*373d0*/  ISETP.GT.AND P5, PT, R0, 0x80, P6 ;  /* 0x000000800000780c */ /* 0x000fe400037a4270 */
[----:B------:R-:W-:Y:S01]  /*373e0*/  ISETP.GT.AND P6, PT, R3, 0x59, PT ;  /* 0x000000590300780c */ /* 0x000fe20003fc4270 */
[----:B---3--:R-:W-:-:S05]  /*373f0*/  FMUL R12, R21, R2 ;  /* 0x00000002150c7220 */ /* 0x008fca0000400000 */
[----:B------:R-:W-:-:S05]  /*37400*/  F2FP.BF16.F32.PACK_AB R12, RZ, R12 ;  /* 0x0000000cff0c723e */ /* 0x000fca00000010ff */
[----:B------:R4:W-:Y:S01]  /*37410*/  @P5 STG.E.U16 desc[UR36][R8.64+0xb0], R12 ;  /* 0x0000b00c08005986 */ /* 0x0009e2000c101524 */
[----:B------:R-:W-:Y:S01]  /*37420*/  ISETP.GT.AND P5, PT, R0, 0x80, P6 ;  /* 0x000000800000780c */ /* 0x000fe200037a4270 */
[----:B----4-:R-:W-:-:S05]  /*37430*/  FMUL R12, R14, R2 ;  /* 0x000000020e0c7220 */ /* 0x010fca0000400000 */
[----:B------:R-:W-:-:S07]  /*37440*/  F2FP.BF16.F32.PACK_AB R12, RZ, R12 ;  /* 0x0000000cff0c723e */ /* 0x000fce00000010ff */
[----:B------:R5:W-:Y:S01]  /*37450*/  @P5 STG.E.U16 desc[UR36][R8.64+0xb2], R12 ;  /* 0x0000b20c08005986 */ /* 0x000be2000c101524 */
[----:B------:R-:W-:-:S04]  /*37460*/  ISETP.GT.AND P5, PT, R3, 0x58, PT ;  /* 0x000000580300780c */ /* 0x000fc80003fa4270 */
[----:B------:R-:W-:Y:S01]  /*37470*/  ISETP.GT.AND P5, PT, R0, 0x88, P5 ;  /* 0x000000880000780c */ /* 0x000fe20002fa4270 */
[----:B-----5:R-:W-:Y:S02]  /*37480*/  FMUL R12, R235, R2 ;  /* 0x00000002eb0c7220 */ /* 0x020fe40000400000 */
[----:B------:R-:W2:Y:S03]  /*37490*/  LDL.LU R235, [R1+0xc8] ;  /* 0x0000c80001eb7983 */ /* 0x000ea60000300800 */
[----:B------:R-:W-:-:S07]  /*374a0*/  F2FP.BF16.F32.PACK_AB R12, RZ, R12 ;  /* 0x0000000cff0c723e */ /* 0x000fce00000010ff */
[----:B------:R0:W-:Y:S01]  /*374b0*/  @P5 STG.E.U16 desc[UR36][R10.64+0xb0], R12 ;  /* 0x0000b00c0a005986 */ /* 0x0001e2000c101524 */
[----:B------:R-:W-:Y:S02]  /*374c0*/  ISETP.GT.AND P5, PT, R0, 0x88, P6 ;  /* 0x000000880000780c */ /* 0x000fe400037a4270 */
[----:B------:R-:W-:Y:S01]  /*374d0*/  ISETP.GT.AND P6, PT, R3, 0x60, PT ;  /* 0x000000600300780c */ /* 0x000fe20003fc4270 */
[----:B0-----:R-:W-:Y:S02]  /*374e0*/  FMUL R12, R234, R2 ;  /* 0x00000002ea0c7220 */ /* 0x001fe40000400000 */
[----:B------:R-:W3:Y:S03]  /*374f0*/  LDL.LU R234, [R1+0xcc] ;  /* 0x0000cc0001ea7983 */ /* 0x000ee60000300800 */
[----:B------:R-:W-:-:S05]  /*37500*/  F2FP.BF16.F32.PACK_AB R12, RZ, R12 ;  /* 0x0000000cff0c723e */ /* 0x000fca00000010ff */
[----:B------:R0:W-:Y:S01]  /*37510*/  @P5 STG.E.U16 desc[UR36][R10.64+0xb2], R12 ;  /* 0x0000b20c0a005986 */ /* 0x0001e2000c101524 */
[----:B------:R-:W-:Y:S02]  /*37520*/  ISETP.GT.AND P5, PT, R0, 0x80, P6 ;  /* 0x000000800000780c */ /* 0x000fe400037a4270 */
[----:B------:R-:W-:Y:S01]  /*37530*/  ISETP.GT.AND P6, PT, R3, 0x61, PT ;  /* 0x000000610300780c */ /* 0x000fe20003fc4270 */
[----:B0-----:R-:W-:Y:S02]  /*37540*/  FMUL R12, R233, R2 ;  /* 0x00000002e90c7220 */ /* 0x001fe40000400000 */
[----:B------:R-:W4:Y:S03]  /*37550*/  LDL.LU R233, [R1+0xd0] ;  /* 0x0000d00001e97983 */ /* 0x000f260000300800 */
[----:B------:R-:W-:-:S05]  /*37560*/  F2FP.BF16.F32.PACK_AB R12, RZ, R12 ;  /* 0x0000000cff0c723e */ /* 0x000fca00000010ff */
[----:B------:R0:W-:Y:S01]  /*37570*/  @P5 STG.E.U16 desc[UR36][R8.64+0xc0], R12 ;  /* 0x0000c00c08005986 */ /* 0x0001e2000c101524 */
[----:B------:R-:W-:Y:S01]  /*37580*/  ISETP.GT.AND P5, PT, R0, 0x80, P6 ;  /* 0x000000800000780c */ /* 0x000fe200037a4270 */
[----:B0-----:R-:W-:Y:S02]  /*37590*/  FMUL R12, R232, R2 ;  /* 0x00000002e80c7220 */ /* 0x001fe40000400000 */
[----:B------:R-:W5:Y:S03]  /*375a0*/  LDL.LU R232, [R1+0xd4] ;  /* 0x0000d40001e87983 */ /* 0x000f660000300800 */
[----:B------:R-:W-:-:S07]  /*375b0*/  F2FP.BF16.F32.PACK_AB R12, RZ, R12 ;  /* 0x0000000cff0c723e */ /* 0x000fce00000010ff */
[----:B------:R0:W-:Y:S01]  /*375c0*/  @P5 STG.E.U16 desc[UR36][R8.64+0xc2], R12 ;  /* 0x0000c20c08005986 */ /* 0x0001e2000c101524 */
[----:B------:R-:W-:-:S04]  /*375d0*/  ISETP.GT.AND P5, PT, R3, 0x60, PT ;  /* 0x000000600300780c */ /* 0x000fc80003fa4270 */
[----:B------:R-:W-:Y:S01]  /*375e0*/  ISETP.GT.AND P5, PT, R0, 0x88, P5 ;  /* 0x000000880000780c */ /* 0x000fe20002fa4270 */
[----:B0-----:R-:W-:Y:S02]  /*375f0*/  FMUL R12, R231, R2 ;  /* 0x00000002e70c7220 */ /* 0x001fe40000400000 */
        /* <DEDUP_REMOVED lines=9> */
[----:B------:R-:W-:Y:S02]  /*37690*/  ISETP.GT.AND P5, PT, R0, 0x80, P6 ;  /* 0x000000800000780c */ /* 0x000fe400037a4270 */
[----:B------:R-:W-:Y:S01]  /*376a0*/  ISETP.GT.AND P6, PT, R3, 0x69, PT ;  /* 0x000000690300780c */ /* 0x000fe20003fc4270 */
[----:B0-----:R-:W-:Y:S02]  /*376b0*/  FMUL R12, R229, R2 ;  /* 0x00000002e50c7220 */ /* 0x001fe40000400000 */
[----:B------:R-:W5:Y:S03]  /*376c0*/  LDL.LU R229, [R1+0xe0] ;  /* 0x0000e00001e57983 */ /* 0x000f660000300800 */
        /* <DEDUP_REMOVED lines=187> */
[-C--:B0-----:R-:W-:Y:S01]  /*38280*/  FMUL R12, R196, R2.reuse ;  /* 0x00000002c40c7220 */ /* 0x081fe20000400000 */
[----:B------:R-:W-:Y:S01]  /*38290*/  FMUL R13, R13, R2 ;  /* 0x000000020d0d7220 */ /* 0x000fe20000400000 */
        /* <DEDUP_REMOVED lines=28> */
[----:B0-----:R-:W-:Y:S01]  /*38460*/  FMUL R12, R191, R2 ;  /* 0x00000002bf0c7220 */ /* 0x001fe20000400000 */
[----:B------:R-:W-:Y:S01]  /*38470*/  F2FP.BF16.F32.PACK_AB R13, RZ, R13 ;  /* 0x0000000dff0d723e */ /* 0x000fe200000010ff */
        /* <DEDUP_REMOVED lines=57> */
[-C--:B0-----:R-:W-:Y:S01]  /*38810*/  FMUL R12, R181, R2.reuse ;  /* 0x00000002b50c7220 */ /* 0x081fe20000400000 */
[----:B------:R-:W-:Y:S01]  /*38820*/  FMUL R14, R160, R2 ;  /* 0x00000002a00e7220 */ /* 0x000fe20000400000 */
        /* <DEDUP_REMOVED lines=27> */
[----:B0-----:R-:W-:Y:S01]  /*389e0*/  FMUL R12, R176, R2 ;  /* 0x00000002b00c7220 */ /* 0x001fe20000400000 */
[----:B------:R-:W-:Y:S01]  /*389f0*/  F2FP.BF16.F32.PACK_AB R14, RZ, R14 ;  /* 0x0000000eff0e723e */ /* 0x000fe200000010ff */
        /* <DEDUP_REMOVED lines=30> */
[-C--:B0-----:R-:W-:Y:S01]  /*38be0*/  FMUL R12, R170, R2.reuse ;  /* 0x00000002aa0c7220 */ /* 0x081fe20000400000 */
[----:B------:R-:W-:Y:S01]  /*38bf0*/  FMUL R20, R156, R2 ;  /* 0x000000029c147220 */ /* 0x000fe20000400000 */
        /* <DEDUP_REMOVED lines=38> */
[----:B------:R-:W-:Y:S01]  /*38e60*/  ISETP.GT.AND P5, PT, R0, 0x80, P4 ;  /* 0x000000800000780c */ /* 0x000fe200027a4270 */
[----:B0-----:R-:W-:Y:S01]  /*38e70*/  FMUL R12, R162, R2 ;  /* 0x00000002a20c7220 */ /* 0x001fe20000400000 */
[----:B------:R-:W-:Y:S01]  /*38e80*/  ISETP.GT.AND P4, PT, R0, 0x88, P4 ;  /* 0x000000880000780c */ /* 0x000fe20002784270 */
[----:B------:R-:W5:Y:S03]  /*38e90*/  LDL.LU R162, [R1+0x1e4] ;  /* 0x0001e40001a27983 */ /* 0x000f660000300800 */
[----:B------:R-:W-:-:S07]  /*38ea0*/  F2FP.BF16.F32.PACK_AB R12, RZ, R12 ;  /* 0x0000000cff0c723e */ /* 0x000fce00000010ff */
[----:B------:R0:W-:Y:S01]  /*38eb0*/  @P5 STG.E.U16 desc[UR36][R8.64+0x1d2], R12 ;  /* 0x0001d20c08005986 */ /* 0x0001e2000c101524 */
[----:B------:R-:W-:Y:S01]  /*38ec0*/  ISETP.GT.AND P5, PT, R0, 0x88, P6 ;  /* 0x000000880000780c */ /* 0x000fe200037a4270 */
[----:B0-----:R-:W-:-:S12]  /*38ed0*/  FMUL R12, R161, R2 ;  /* 0x00000002a10c7220 */ /* 0x001fd80000400000 */
[----:B------:R0:W-:Y:S01]  /*38ee0*/  @P5 STG.E.U16 desc[UR36][R10.64+0x1d0], R13 ;  /* 0x0001d00d0a005986 */ /* 0x0001e2000c101524 */
[----:B------:R-:W-:-:S03]  /*38ef0*/  F2FP.BF16.F32.PACK_AB R12, RZ, R12 ;  /* 0x0000000cff0c723e */ /* 0x000fc600000010ff */
[----:B------:R-:W5:Y:S01]  /*38f00*/  LDL.LU R161, [R1+0x1e8] ;  /* 0x0001e80001a17983 */ /* 0x000f620000300800 */
[----:B------:R-:W-:-:S03]  /*38f10*/  ISETP.GT.AND P5, PT, R0, 0x80, P2 ;  /* 0x000000800000780c */ /* 0x000fc600017a4270 */
[----:B------:R1:W-:Y:S01]  /*38f20*/  @P4 STG.E.U16 desc[UR36][R10.64+0x1d2], R12 ;  /* 0x0001d20c0a004986 */ /* 0x0003e2000c101524 */
[C---:B------:R-:W-:Y:S02]  /*38f30*/  ISETP.GT.AND P4, PT, R0.reuse, 0x80, P3 ;  /* 0x000000800000780c */ /* 0x040fe40001f84270 */
[----:B------:R-:W-:Y:S01]  /*38f40*/  ISETP.GT.AND P2, PT, R0, 0x88, P2 ;  /* 0x000000880000780c */ /* 0x000fe20001744270 */
[-C--:B0-----:R-:W-:Y:S01]  /*38f50*/  FMUL R13, R159, R2.reuse ;  /* 0x000000029f0d7220 */ /* 0x081fe20000400000 */
[----:B------:R-:W5:Y:S04]  /*38f60*/  LDL.LU R160, [R1+0x1ec] ;  /* 0x0001ec0001a07983 */ /* 0x000f680000300800 */
[----:B------:R-:W-:Y:S01]  /*38f70*/  F2FP.BF16.F32.PACK_AB R13, RZ, R13 ;  /* 0x0000000dff0d723e */ /* 0x000fe200000010ff */
[----:B-1----:R-:W-:Y:S01]  /*38f80*/  FMUL R12, R158, R2 ;  /* 0x000000029e0c7220 */ /* 0x002fe20000400000 */
[----:B------:R0:W-:Y:S01]  /*38f90*/  @P5 STG.E.U16 desc[UR36][R8.64+0x1e0], R14 ;  /* 0x0001e00e08005986 */ /* 0x0001e2000c101524 */
[----:B------:R-:W-:-:S03]  /*38fa0*/  ISETP.GT.AND P3, PT, R0, 0x88, P3 ;  /* 0x000000880000780c */ /* 0x000fc60001f64270 */
[----:B------:R-:W-:Y:S01]  /*38fb0*/  F2FP.BF16.F32.PACK_AB R12, RZ, R12 ;  /* 0x0000000cff0c723e */ /* 0x000fe200000010ff */
[----:B------:R1:W-:Y:S01]  /*38fc0*/  @P4 STG.E.U16 desc[UR36][R8.64+0x1e2], R13 ;  /* 0x0001e20d08004986 */ /* 0x0003e2000c101524 */
[C---:B------:R-:W-:Y:S02]  /*38fd0*/  ISETP.GT.AND P5, PT, R0.reuse, 0x80, P0 ;  /* 0x000000800000780c */ /* 0x040fe400007a4270 */
[----:B------:R-:W-:Y:S01]  /*38fe0*/  ISETP.GT.AND P4, PT, R0, 0x80, P1 ;  /* 0x000000800000780c */ /* 0x000fe20000f84270 */
[----:B------:R2:W-:Y:S01]  /*38ff0*/  @P2 STG.E.U16 desc[UR36][R10.64+0x1e0], R12 ;  /* 0x0001e00c0a002986 */ /* 0x0005e2000c101524 */
[----:B0-----:R-:W-:-:S03]  /*39000*/  F2FP.BF16.F32.PACK_AB R14, RZ, R22 ;  /* 0x00000016ff0e723e */ /* 0x001fc600000010ff */
[----:B------:R-:W5:Y:S01]  /*39010*/  LDL.LU R159, [R1+0x1f0] ;  /* 0x0001f000019f7983 */ /* 0x000f620000300800 */
[----:B-1----:R-:W-:-:S03]  /*39020*/  F2FP.BF16.F32.PACK_AB R13, RZ, R21 ;  /* 0x00000015ff0d723e */ /* 0x002fc600000010ff */
[----:B------:R-:W5:Y:S01]  /*39030*/  LDL.LU R158, [R1+0x1f4] ;  /* 0x0001f400019e7983 */ /* 0x000f620000300800 */
[----:B--2---:R-:W-:-:S03]  /*39040*/  F2FP.BF16.F32.PACK_AB R12, RZ, R20 ;  /* 0x00000014ff0c723e */ /* 0x004fc600000010ff */
[----:B------:R-:W2:Y:S01]  /*39050*/  LDL.LU R157, [R1+0x1f8] ;  /* 0x0001f800019d7983 */ /* 0x000ea20000300800 */
[----:B------:R-:W-:Y:S02]  /*39060*/  PRMT R20, R14, 0x7610, R20 ;  /* 0x000076100e147816 */ /* 0x000fe40000000014 */
[----:B------:R-:W-:Y:S01]  /*39070*/  PRMT R14, R13, 0x7610, R14 ;  /* 0x000076100d0e7816 */ /* 0x000fe2000000000e */
[----:B------:R-:W2:Y:S01]  /*39080*/  LDL.LU R156, [R1+0x1fc] ;  /* 0x0001fc00019c7983 */ /* 0x000ea20000300800 */
[----:B------:R-:W-:Y:S02]  /*39090*/  PRMT R13, R12, 0x7610, R13 ;  /* 0x000076100c0d7816 */ /* 0x000fe4000000000d */
[----:B------:R-:W-:Y:S01]  /*390a0*/  F2FP.BF16.F32.PACK_AB R12, RZ, R15 ;  /* 0x0000000fff0c723e */ /* 0x000fe200000010ff */
[----:B------:R-:W3:Y:S04]  /*390b0*/  LDL.LU R22, [R1+0xc4] ;  /* 0x0000c40001167983 */ /* 0x000ee80000300800 */
[----:B------:R-:W-:Y:S04]  /*390c0*/  @P3 STG.E.U16 desc[UR36][R10.64+0x1e2], R20 ;  /* 0x0001e2140a003986 */ /* 0x000fe8000c101524 */
[----:B------:R-:W4:Y:S04]  /*390d0*/  LDL.LU R15, [R1+0x8] ;  /* 0x00000800010f7983 */ /* 0x000f280000300800 */
[----:B------:R0:W-:Y:S04]  /*390e0*/  @P5 STG.E.U16 desc[UR36][R8.64+0x1f0], R14 ;  /* 0x0001f00e08005986 */ /* 0x0001e8000c101524 */
[----:B------:R1:W-:Y:S04]  /*390f0*/  @P4 STG.E.U16 desc[UR36][R8.64+0x1f2], R13 ;  /* 0x0001f20d08004986 */ /* 0x0003e8000c101524 */
[----:B0-----:R-:W5:Y:S01]  /*39100*/  LDL.LU R14, [R1+0x4] ;  /* 0x00000400010e7983 */ /* 0x001f620000300800 */
[----:B-1----:R-:W-:-:S03]  /*39110*/  PRMT R13, R12, 0x7610, R13 ;  /* 0x000076100c0d7816 */ /* 0x002fc6000000000d */
[----:B------:R-:W2:Y:S01]  /*39120*/  LDL.LU R12, [R1] ;  /* 0x00000000010c7983 */ /* 0x000ea20000300800 */
[C---:B------:R-:W-:Y:S02]  /*39130*/  ISETP.GT.AND P0, PT, R0.reuse, 0x88, P0 ;  /* 0x000000880000780c */ /* 0x040fe40000704270 */
[----:B------:R-:W-:Y:S02]  /*39140*/  ISETP.GT.AND P1, PT, R0, 0x88, P1 ;  /* 0x000000880000780c */ /* 0x000fe40000f24270 */
[----:B------:R-:W-:Y:S01]  /*39150*/  ISETP.GT.AND P3, PT, R3, 0x100, PT ;  /* 0x000001000300780c */ /* 0x000fe20003f64270 */
[----:B------:R-:W-:-:S08]  /*39160*/  FMUL R23, R23, R2 ;  /* 0x0000000217177220 */ /* 0x000fd00000400000 */
[----:B------:R0:W-:Y:S01]  /*39170*/  @P0 STG.E.U16 desc[UR36][R10.64+0x1f0], R13 ;  /* 0x0001f00d0a000986 */ /* 0x0001e2000c101524 */
[----:B------:R-:W-:Y:S02]  /*39180*/  ISETP.GT.AND P0, PT, R0, RZ, P3 ;  /* 0x000000ff0000720c */ /* 0x000fe40001f04270 */
[----:B0-----:R-:W-:Y:S02]  /*39190*/  F2FP.BF16.F32.PACK_AB R13, RZ, R23 ;  /* 0x00000017ff0d723e */ /* 0x001fe400000010ff */
[----:B------:R-:W3:Y:S04]  /*391a0*/  LDL.LU R23, [R1+0xc0] ;  /* 0x0000c00001177983 */ /* 0x000ee80000300800 */
[----:B------:R0:W-:Y:S01]  /*391b0*/  @P1 STG.E.U16 desc[UR36][R10.64+0x1f2], R13 ;  /* 0x0001f20d0a001986 */ /* 0x0001e2000c101524 */
[----:B----4-:R-:W-:-:S05]  /*391c0*/  FMUL R15, R15, R2 ;  /* 0x000000020f0f7220 */ /* 0x010fca0000400000 */
[----:B0-----:R-:W-:Y:S01]  /*391d0*/  F2FP.BF16.F32.PACK_AB R10, RZ, R15 ;  /* 0x0000000fff0a723e */ /* 0x001fe200000010ff */
[-C--:B-----5:R-:W-:Y:S01]  /*391e0*/  FMUL R14, R14, R2.reuse ;  /* 0x000000020e0e7220 */ /* 0x0a0fe20000400000 */
[----:B--2---:R-:W-:-:S04]  /*391f0*/  FMUL R12, R12, R2 ;  /* 0x000000020c0c7220 */ /* 0x004fc80000400000 */
[----:B------:R-:W-:Y:S02]  /*39200*/  F2FP.BF16.F32.PACK_AB R11, RZ, R14 ;  /* 0x0000000eff0b723e */ /* 0x000fe400000010ff */
[----:B------:R-:W2:Y:S01]  /*39210*/  LDL.LU R14, [R1+0x24] ;  /* 0x00002400010e7983 */ /* 0x000ea20000300800 */
[----:B------:R-:W-:-:S03]  /*39220*/  F2FP.BF16.F32.PACK_AB R12, RZ, R12 ;  /* 0x0000000cff0c723e */ /* 0x000fc600000010ff */
[----:B------:R-:W4:Y:S04]  /*39230*/  LDL.LU R15, [R1+0xac] ;  /* 0x0000ac00010f7983 */ /* 0x000f280000300800 */
[----:B------:R0:W-:Y:S02]  /*39240*/  @P0 STG.E.U16 desc[UR36][R4.64+0x200], R12 ;  /* 0x0002000c04000986 */ /* 0x0001e4000c101524 */
[----:B0-----:R-:W-:Y:S02]  /*39250*/  PRMT R12, R11, 0x7610, R12 ;  /* 0x000076100b0c7816 */ /* 0x001fe4000000000c */
[----:B------:R-:W5:Y:S01]  /*39260*/  LDL.LU R11, [R1+0xc] ;  /* 0x00000c00010b7983 */ /* 0x000f620000300800 */
[----:B------:R-:W-:Y:S02]  /*39270*/  PRMT R13, R10, 0x7610, R13 ;  /* 0x000076100a0d7816 */ /* 0x000fe4000000000d */
[----:B------:R-:W-:-:S04]  /*39280*/  ISETP.GT.AND P6, PT, R3, 0x101, PT ;  /* 0x000001010300780c */ /* 0x000fc80003fc4270 */
[C---:B------:R-:W-:Y:S02]  /*39290*/  ISETP.GT.AND P2, PT, R0.reuse, RZ, P6 ;  /* 0x000000ff0000720c */ /* 0x040fe40003744270 */
[C---:B------:R-:W-:Y:S02]  /*392a0*/  ISETP.GT.AND P3, PT, R0.reuse, 0x8, P3 ;  /* 0x000000080000780c */ /* 0x040fe40001f64270 */
[----:B------:R-:W-:Y:S01]  /*392b0*/  ISETP.GT.AND P0, PT, R0, 0x8, P6 ;  /* 0x000000080000780c */ /* 0x000fe20003704270 */
[----:B-----5:R-:W-:-:S05]  /*392c0*/  FMUL R11, R11, R2 ;  /* 0x000000020b0b7220 */ /* 0x020fca0000400000 */
[----:B------:R-:W-:Y:S02]  /*392d0*/  F2FP.BF16.F32.PACK_AB R10, RZ, R11 ;  /* 0x0000000bff0a723e */ /* 0x000fe400000010ff */
[----:B------:R-:W5:Y:S01]  /*392e0*/  LDL.LU R11, [R1+0x10] ;  /* 0x00001000010b7983 */ /* 0x000f620000300800 */
[----:B------:R-:W-:-:S03]  /*392f0*/  ISETP.GT.AND P5, PT, R3, 0x108, PT ;  /* 0x000001080300780c */ /* 0x000fc60003fa4270 */
[----:B------:R0:W-:Y:S04]  /*39300*/  @P2 STG.E.U16 desc[UR36][R4.64+0x202], R12 ;  /* 0x0002020c04002986 */ /* 0x0001e8000c101524 */
[----:B------:R1:W-:Y:S01]  /*39310*/  @P3 STG.E.U16 desc[UR36][R6.64+0x200], R13 ;  /* 0x0002000d06003986 */ /* 0x0003e2000c101524 */
[----:B0-----:R-:W-:-:S03]  /*39320*/  IADD3 R12, P1, P2, R154, R4, R152 ;  /* 0x000000049a0c7210 */ /* 0x001fc60007a3e098 */
[----:B------:R0:W-:Y:S01]  /*39330*/  @P0 STG.E.U16 desc[UR36][R6.64+0x202], R10 ;  /* 0x0002020a06000986 */ /* 0x0001e2000c101524 */
[----:B-1----:R-:W-:-:S03]  /*39340*/  IADD3.X R13, R155, R5, R153, P1, P2 ;  /* 0x000000059b0d7210 */ /* 0x002fc60000fe4499 */
[----:B------:R-:W3:Y:S01]  /*39350*/  LDL.LU R152, [R1+0xbc] ;  /* 0x0000bc0001987983 */ /* 0x000ee20000300800 */
[----:B------:R-:W-:-:S03]  /*39360*/  ISETP.GT.AND P1, PT, R0, RZ, P5 ;  /* 0x000000ff0000720c */ /* 0x000fc60002f24270 */
[----:B------:R-:W3:Y:S04]  /*39370*/  LDL.LU R153, [R1+0xb8] ;  /* 0x0000b80001997983 */ /* 0x000ee80000300800 */
[----:B0-----:R-:W2:Y:S01]  /*39380*/  LDL.LU R10, [R1+0x14] ;  /* 0x00001400010a7983 */ /* 0x001ea20000300800 */
[----:B-----5:R-:W-:-:S05]  /*39390*/  FMUL R11, R11, R2 ;  /* 0x000000020b0b7220 */ /* 0x020fca0000400000 */
[----:B------:R-:W-:-:S05]  /*393a0*/  F2FP.BF16.F32.PACK_AB R11, RZ, R11 ;  /* 0x0000000bff0b723e */ /* 0x000fca00000010ff */
[----:B------:R0:W-:Y:S04]  /*393b0*/  @P1 STG.E.U16 desc[UR36][R4.64+0x210], R11 ;  /* 0x0002100b04001986 */ /* 0x0001e8000c101524 */
[----:B0-----:R-:W5:Y:S01]  /*393c0*/  LDL.LU R11, [R1+0x18] ;  /* 0x00001800010b7983 */ /* 0x001f620000300800 */
[----:B------:R-:W-:-:S04]  /*393d0*/  ISETP.GT.AND P4, PT, R3, 0x109, PT ;  /* 0x000001090300780c */ /* 0x000fc80003f84270 */
[----:B------:R-:W-:Y:S01]  /*393e0*/  ISETP.GT.AND P0, PT, R0, RZ, P4 ;  /* 0x000000ff0000720c */ /* 0x000fe20002704270 */
[----:B--2---:R-:W-:-:S05]  /*393f0*/  FMUL R10, R10, R2 ;  /* 0x000000020a0a7220 */ /* 0x004fca0000400000 */
[----:B------:R-:W-:Y:S02]  /*39400*/  F2FP.BF16.F32.PACK_AB R10, RZ, R10 ;  /* 0x0000000aff0a723e */ /* 0x000fe400000010ff */
[----:B------:R-:W-:-:S05]  /*39410*/  ISETP.GT.AND P1, PT, R0, 0x8, P5 ;  /* 0x000000080000780c */ /* 0x000fca0002f24270 */
[----:B------:R0:W-:Y:S04]  /*39420*/  @P0 STG.E.U16 desc[UR36][R4.64+0x212], R10 ;  /* 0x0002120a04000986 */ /* 0x0001e8000c101524 */
[----:B0-----:R-:W2:Y:S01]  /*39430*/  LDL.LU R10, [R1+0x1c] ;  /* 0x00001c00010a7983 */ /* 0x001ea20000300800 */
[----:B-----5:R-:W-:-:S05]  /*39440*/  FMUL R11, R11, R2 ;  /* 0x000000020b0b7220 */ /* 0x020fca0000400000 */
[----:B------:R-:W-:-:S05]  /*39450*/  F2FP.BF16.F32.PACK_AB R11, RZ, R11 ;  /* 0x0000000bff0b723e */ /* 0x000fca00000010ff */
[----:B------:R0:W-:Y:S04]  /*39460*/  @P1 STG.E.U16 desc[UR36][R6.64+0x210], R11 ;  /* 0x0002100b06001986 */ /* 0x0001e8000c101524 */
[----:B0-----:R-:W5:Y:S01]  /*39470*/  LDL.LU R11, [R1+0x20] ;  /* 0x00002000010b7983 */ /* 0x001f620000300800 */
[----:B------:R-:W-:Y:S01]  /*39480*/  ISETP.GT.AND P0, PT, R0, 0x8, P4 ;  /* 0x000000080000780c */ /* 0x000fe20002704270 */
[----:B--2---:R-:W-:Y:S01]  /*39490*/  FMUL R10, R10, R2 ;  /* 0x000000020a0a7220 */ /* 0x004fe20000400000 */
[----:B------:R-:W-:-:S04]  /*394a0*/  ISETP.GT.AND P3, PT, R3, 0x110, PT ;  /* 0x000001100300780c */ /* 0x000fc80003f64270 */
[----:B------:R-:W-:-:S07]  /*394b0*/  F2FP.BF16.F32.PACK_AB R10, RZ, R10 ;  /* 0x0000000aff0a723e */ /* 0x000fce00000010ff */
[----:B------:R5:W-:Y:S01]  /*394c0*/  @P0 STG.E.U16 desc[UR36][R6.64+0x212], R10 ;  /* 0x0002120a06000986 */ /* 0x000be2000c101524 */
[----:B------:R-:W-:Y:S02]  /*394d0*/  ISETP.GT.AND P0, PT, R0, RZ, P3 ;  /* 0x000000ff0000720c */ /* 0x000fe40001f04270 */
[----:B------:R-:W-:Y:S01]  /*394e0*/  ISETP.GT.AND P2, PT, R3, 0x111, PT ;  /* 0x000001110300780c */ /* 0x000fe20003f44270 */
[----:B------:R-:W-:-:S05]  /*394f0*/  FMUL R14, R14, R2 ;  /* 0x000000020e0e7220 */ /* 0x000fca0000400000 */
[----:B------:R-:W-:Y:S01]  /*39500*/  F2FP.BF16.F32.PACK_AB R14, RZ, R14 ;  /* 0x0000000eff0e723e */ /* 0x000fe200000010ff */
[----:B-----5:R-:W-:-:S05]  /*39510*/  FMUL R10, R11, R2 ;  /* 0x000000020b0a7220 */ /* 0x020fca0000400000 */
[----:B------:R-:W-:-:S05]  /*39520*/  F2FP.BF16.F32.PACK_AB R10, RZ, R10 ;  /* 0x0000000aff0a723e */ /* 0x000fca00000010ff */
[----:B------:R0:W-:Y:S02]  /*39530*/  @P0 STG.E.U16 desc[UR36][R4.64+0x220], R10 ;  /* 0x0002200a04000986 */ /* 0x0001e4000c101524 */
[----:B0-----:R-:W-:Y:S02]  /*39540*/  IADD3 R10, P0, R154, R8, RZ ;  /* 0x000000089a0a7210 */ /* 0x001fe40007f1e0ff */
[----:B------:R-:W2:Y:S03]  /*39550*/  LDL.LU R154, [R1+0xb4] ;  /* 0x0000b400019a7983 */ /* 0x000ea60000300800 */
[----:B------:R-:W-:Y:S01]  /*39560*/  IMAD.X R11, R155, 0x1, R9, P0 ;  /* 0x000000019b0b7824 */ /* 0x000fe200000e0609 */
[----:B------:R-:W-:Y:S01]  /*39570*/  ISETP.GT.AND P0, PT, R0, RZ, P2 ;  /* 0x000000ff0000720c */ /* 0x000fe20001704270 */
[----:B------:R-:W5:-:S12]  /*39580*/  LDL.LU R155, [R1+0xb0] ;  /* 0x0000b000019b7983 */ /* 0x000f580000300800 */
[----:B------:R0:W-:Y:S04]  /*39590*/  @P0 STG.E.U16 desc[UR36][R4.64+0x222], R14 ;  /* 0x0002220e04000986 */ /* 0x0001e8000c101524 */
[----:B0-----:R-:W4:Y:S01]  /*395a0*/  LDL.LU R14, [R1+0x28] ;  /* 0x00002800010e7983 */ /* 0x001f220000300800 */
[----:B------:R-:W-:Y:S01]  /*395b0*/  ISETP.GT.AND P0, PT, R0, 0x8, P3 ;  /* 0x000000080000780c */ /* 0x000fe20001f04270 */
[----:B----4-:R-:W-:-:S05]  /*395c0*/  FMUL R14, R14, R2 ;  /* 0x000000020e0e7220 */ /* 0x010fca0000400000 */
[----:B------:R-:W-:-:S07]  /*395d0*/  F2FP.BF16.F32.PACK_AB R14, RZ, R14 ;  /* 0x0000000eff0e723e */ /* 0x000fce00000010ff */
[----:B------:R0:W-:Y:S04]  /*395e0*/  @P0 STG.E.U16 desc[UR36][R6.64+0x220], R14 ;  /* 0x0002200e06000986 */ /* 0x0001e8000c101524 */
[----:B0-----:R-:W4:Y:S01]  /*395f0*/  LDL.LU R14, [R1+0x2c] ;  /* 0x00002c00010e7983 */ /* 0x001f220000300800 */
[----:B------:R-:W-:Y:S01]  /*39600*/  ISETP.GT.AND P0, PT, R0, 0x8, P2 ;  /* 0x000000080000780c */ /* 0x000fe20001704270 */
[----:B----4-:R-:W-:-:S05]  /*39610*/  FMUL R14, R14, R2 ;  /* 0x000000020e0e7220 */ /* 0x010fca0000400000 */
[----:B------:R-:W-:-:S07]  /*39620*/  F2FP.BF16.F32.PACK_AB R14, RZ, R14 ;  /* 0x0000000eff0e723e */ /* 0x000fce00000010ff */
        /* <DEDUP_REMOVED lines=169> */
[----:B------:R-:W-:-:S05]  /*3a0c0*/  FMUL R15, R15, R2 ;  /* 0x000000020f0f7220 */ /* 0x000fca0000400000 */
[----:B------:R-:W-:Y:S02]  /*3a0d0*/  F2FP.BF16.F32.PACK_AB R15, RZ, R15 ;  /* 0x0000000fff0f723e */ /* 0x000fe400000010ff */
[----:B------:R-:W-:Y:S01]  /*3a0e0*/  ISETP.GT.AND P2, PT, R3, 0x158, PT ;  /* 0x000001580300780c */ /* 0x000fe20003f44270 */
[----:B----4-:R-:W-:-:S05]  /*3a0f0*/  FMUL R14, R14, R2 ;  /* 0x000000020e0e7220 */ /* 0x010fca0000400000 */
[----:B------:R-:W-:-:S05]  /*3a100*/  F2FP.BF16.F32.PACK_AB R14, RZ, R14 ;  /* 0x0000000eff0e723e */ /* 0x000fca00000010ff */
[----:B------:R0:W-:Y:S01]  /*3a110*/  @P0 STG.E.U16 desc[UR36][R6.64+0x2a0], R14 ;  /* 0x0002a00e06000986 */ /* 0x0001e2000c101524 */
[----:B------:R-:W-:Y:S02]  /*3a120*/  ISETP.GT.AND P0, PT, R0, 0x8, P1 ;  /* 0x000000080000780c */ /* 0x000fe40000f04270 */
[----:B0-----:R-:W-:Y:S01]  /*3a130*/  PRMT R14, R15, 0x7610, R14 ;  /* 0x000076100f0e7816 */ /* 0x001fe2000000000e */
[----:B-----5:R-:W-:-:S10]  /*3a140*/  FMUL R15, R155, R2 ;  /* 0x000000029b0f7220 */ /* 0x020fd40000400000 */
[----:B------:R0:W-:Y:S01]  /*3a150*/  @P0 STG.E.U16 desc[UR36][R6.64+0x2a2], R14 ;  /* 0x0002a20e06000986 */ /* 0x0001e2000c101524 */
[----:B------:R-:W-:Y:S02]  /*3a160*/  ISETP.GT.AND P0, PT, R0, RZ, P2 ;  /* 0x000000ff0000720c */ /* 0x000fe40001704270 */
[----:B------:R-:W-:Y:S02]  /*3a170*/  F2FP.BF16.F32.PACK_AB R15, RZ, R15 ;  /* 0x0000000fff0f723e */ /* 0x000fe400000010ff */
[----:B------:R-:W-:Y:S02]  /*3a180*/  ISETP.GT.AND P1, PT, R3, 0x159, PT ;  /* 0x000001590300780c */ /* 0x000fe40003f24270 */
[----:B0-----:R-:W-:Y:S01]  /*3a190*/  PRMT R14, R15, 0x7610, R14 ;  /* 0x000076100f0e7816 */ /* 0x001fe2000000000e */
[----:B--2---:R-:W-:-:S06]  /*3a1a0*/  FMUL R15, R154, R2 ;  /* 0x000000029a0f7220 */ /* 0x004fcc0000400000 */
[----:B------:R0:W-:Y:S01]  /*3a1b0*/  @P0 STG.E.U16 desc[UR36][R4.64+0x2b0], R14 ;  /* 0x0002b00e04000986 */ /* 0x0001e2000c101524 */
[----:B------:R-:W-:Y:S02]  /*3a1c0*/  ISETP.GT.AND P0, PT, R0, RZ, P1 ;  /* 0x000000ff0000720c */ /* 0x000fe40000f04270 */
[----:B------:R-:W-:-:S04]  /*3a1d0*/  F2FP.BF16.F32.PACK_AB R15, RZ, R15 ;  /* 0x0000000fff0f723e */ /* 0x000fc800000010ff */
[----:B------:R-:W-:Y:S01]  /*3a1e0*/  PRMT R20, R15, 0x7610, R20 ;  /* 0x000076100f147816 */ /* 0x000fe20000000014 */
[----:B---3--:R-:W-:-:S06]  /*3a1f0*/  FMUL R15, R153, R2 ;  /* 0x00000002990f7220 */ /* 0x008fcc0000400000 */
[----:B------:R1:W-:Y:S01]  /*3a200*/  @P0 STG.E.U16 desc[UR36][R4.64+0x2b2], R20 ;  /* 0x0002b21404000986 */ /* 0x0003e2000c101524 */
[----:B------:R-:W-:Y:S02]  /*3a210*/  ISETP.GT.AND P0, PT, R0, 0x8, P2 ;  /* 0x000000080000780c */ /* 0x000fe40001704270 */
[----:B------:R-:W-:Y:S01]  /*3a220*/  F2FP.BF16.F32.PACK_AB R15, RZ, R15 ;  /* 0x0000000fff0f723e */ /* 0x000fe200000010ff */
[----:B0-----:R-:W-:-:S05]  /*3a230*/  FMUL R14, R152, R2 ;  /* 0x00000002980e7220 */ /* 0x001fca0000400000 */
[----:B------:R-:W-:-:S05]  /*3a240*/  F2FP.BF16.F32.PACK_AB R14, RZ, R14 ;  /* 0x0000000eff0e723e */ /* 0x000fca00000010ff */
[----:B------:R0:W-:Y:S01]  /*3a250*/  @P0 STG.E.U16 desc[UR36][R6.64+0x2b0], R15 ;  /* 0x0002b00f06000986 */ /* 0x0001e2000c101524 */
[----:B------:R-:W-:Y:S02]  /*3a260*/  ISETP.GT.AND P0, PT, R0, 0x8, P1 ;  /* 0x000000080000780c */ /* 0x000fe40000f04270 */
[----:B------:R-:W-:Y:S02]  /*3a270*/  PRMT R21, R14, 0x7610, R21 ;  /* 0x000076100e157816 */ /* 0x000fe40000000015 */
[----:B------:R-:W-:Y:S01]  /*3a280*/  ISETP.GT.AND P2, PT, R3, 0x160, PT ;  /* 0x000001600300780c */ /* 0x000fe20003f44270 */
[----:B------:R-:W-:-:S08]  /*3a290*/  FMUL R14, R23, R2 ;  /* 0x00000002170e7220 */ /* 0x000fd00000400000 */
[----:B------:R2:W-:Y:S01]  /*3a2a0*/  @P0 STG.E.U16 desc[UR36][R6.64+0x2b2], R21 ;  /* 0x0002b21506000986 */ /* 0x0005e2000c101524 */
[----:B------:R-:W-:Y:S02]  /*3a2b0*/  ISETP.GT.AND P0, PT, R0, RZ, P2 ;  /* 0x000000ff0000720c */ /* 0x000fe40001704270 */
[----:B------:R-:W-:Y:S02]  /*3a2c0*/  F2FP.BF16.F32.PACK_AB R14, RZ, R14 ;  /* 0x0000000eff0e723e */ /* 0x000fe400000010ff */
[----:B------:R-:W-:Y:S02]  /*3a2d0*/  ISETP.GT.AND P1, PT, R3, 0x161, PT ;  /* 0x000001610300780c */ /* 0x000fe40003f24270 */
[----:B-1----:R-:W-:Y:S01]  /*3a2e0*/  PRMT R20, R14, 0x7610, R20 ;  /* 0x000076100e147816 */ /* 0x002fe20000000014 */
[----:B------:R-:W-:-:S06]  /*3a2f0*/  FMUL R14, R22, R2 ;  /* 0x00000002160e7220 */ /* 0x000fcc0000400000 */
[----:B------:R1:W-:Y:S01]  /*3a300*/  @P0 STG.E.U16 desc[UR36][R4.64+0x2c0], R20 ;  /* 0x0002c01404000986 */ /* 0x0003e2000c101524 */
[----:B------:R-:W-:Y:S02]  /*3a310*/  ISETP.GT.AND P0, PT, R0, RZ, P1 ;  /* 0x000000ff0000720c */ /* 0x000fe40000f04270 */
[----:B------:R-:W-:-:S04]  /*3a320*/  F2FP.BF16.F32.PACK_AB R14, RZ, R14 ;  /* 0x0000000eff0e723e */ /* 0x000fc800000010ff */
[----:B0-----:R-:W-:Y:S01]  /*3a330*/  PRMT R15, R14, 0x7610, R15 ;  /* 0x000076100e0f7816 */ /* 0x001fe2000000000f */
[----:B------:R-:W-:-:S06]  /*3a340*/  FMUL R14, R235, R2 ;  /* 0x00000002eb0e7220 */ /* 0x000fcc0000400000 */
[----:B------:R0:W-:Y:S01]  /*3a350*/  @P0 STG.E.U16 desc[UR36][R4.64+0x2c2], R15 ;  /* 0x0002c20f04000986 */ /* 0x0001e2000c101524 */
[----:B------:R-:W-:Y:S02]  /*3a360*/  ISETP.GT.AND P0, PT, R0, 0x8, P2 ;  /* 0x000000080000780c */ /* 0x000fe40001704270 */
[----:B------:R-:W-:-:S04]  /*3a370*/  F2FP.BF16.F32.PACK_AB R14, RZ, R14 ;  /* 0x0000000eff0e723e */ /* 0x000fc800000010ff */
[----:B--2---:R-:W-:Y:S01]  /*3a380*/  PRMT R21, R14, 0x7610, R21 ;  /* 0x000076100e157816 */ /* 0x004fe20000000015 */
[----:B------:R-:W-:-:S06]  /*3a390*/  FMUL R14, R234, R2 ;  /* 0x00000002ea0e7220 */ /* 0x000fcc0000400000 */
[----:B------:R2:W-:Y:S01]  /*3a3a0*/  @P0 STG.E.U16 desc[UR36][R6.64+0x2c0], R21 ;  /* 0x0002c01506000986 */ /* 0x0005e2000c101524 */
[----:B------:R-:W-:Y:S02]  /*3a3b0*/  ISETP.GT.AND P0, PT, R0, 0x8, P1 ;  /* 0x000000080000780c */ /* 0x000fe40000f04270 */
[----:B------:R-:W-:Y:S02]  /*3a3c0*/  F2FP.BF16.F32.PACK_AB R14, RZ, R14 ;  /* 0x0000000eff0e723e */ /* 0x000fe400000010ff */
[----:B------:R-:W-:Y:S02]  /*3a3d0*/  ISETP.GT.AND P2, PT, R3, 0x168, PT ;  /* 0x000001680300780c */ /* 0x000fe40003f44270 */
[----:B-1----:R-:W-:Y:S01]  /*3a3e0*/  PRMT R20, R14, 0x7610, R20 ;  /* 0x000076100e147816 */ /* 0x002fe20000000014 */
[----:B------:R-:W-:-:S06]  /*3a3f0*/  FMUL R14, R233, R2 ;  /* 0x00000002e90e7220 */ /* 0x000fcc0000400000 */
[----:B------:R1:W-:Y:S01]  /*3a400*/  @P0 STG.E.U16 desc[UR36][R6.64+0x2c2], R20 ;  /* 0x0002c21406000986 */ /* 0x0003e2000c101524 */
[----:B------:R-:W-:Y:S02]  /*3a410*/  ISETP.GT.AND P0, PT, R0, RZ, P2 ;  /* 0x000000ff0000720c */ /* 0x000fe40001704270 */
[----:B------:R-:W-:Y:S02]  /*3a420*/  F2FP.BF16.F32.PACK_AB R14, RZ, R14 ;  /* 0x0000000eff0e723e */ /* 0x000fe400000010ff */
[----:B------:R-:W-:Y:S02]  /*3a430*/  ISETP.GT.AND P1, PT, R3, 0x169, PT ;  /* 0x000001690300780c */ /* 0x000fe40003f24270 */
[----:B0-----:R-:W-:Y:S01]  /*3a440*/  PRMT R15, R14, 0x7610, R15 ;  /* 0x000076100e0f7816 */ /* 0x001fe2000000000f */
[----:B------:R-:W-:-:S06]  /*3a450*/  FMUL R14, R232, R2 ;  /* 0x00000002e80e7220 */ /* 0x000fcc0000400000 */
[----:B------:R0:W-:Y:S01]  /*3a460*/  @P0 STG.E.U16 desc[UR36][R4.64+0x2d0], R15 ;  /* 0x0002d00f04000986 */ /* 0x0001e2000c101524 */
[----:B------:R-:W-:Y:S02]  /*3a470*/  ISETP.GT.AND P0, PT, R0, RZ, P1 ;  /* 0x000000ff0000720c */ /* 0x000fe40000f04270 */
[----:B------:R-:W-:-:S04]  /*3a480*/  F2FP.BF16.F32.PACK_AB R14, RZ, R14 ;  /* 0x0000000eff0e723e */ /* 0x000fc800000010ff */
[----:B--2---:R-:W-:Y:S01]  /*3a490*/  PRMT R21, R14, 0x7610, R21 ;  /* 0x000076100e157816 */ /* 0x004fe20000000015 */
[----:B------:R-:W-:-:S06]  /*3a4a0*/  FMUL R14, R231, R2 ;  /* 0x00000002e70e7220 */ /* 0x000fcc0000400000 */
[----:B------:R2:W-:Y:S01]  /*3a4b0*/  @P0 STG.E.U16 desc[UR36][R4.64+0x2d2], R21 ;  /* 0x0002d21504000986 */ /* 0x0005e2000c101524 */
[----:B------:R-:W-:Y:S02]  /*3a4c0*/  ISETP.GT.AND P0, PT, R0, 0x8, P2 ;  /* 0x000000080000780c */ /* 0x000fe40001704270 */
[----:B------:R-:W-:-:S04]  /*3a4d0*/  F2FP.BF16.F32.PACK_AB R14, RZ, R14 ;  /* 0x0000000eff0e723e */ /* 0x000fc800000010ff */
[----:B-1----:R-:W-:Y:S01]  /*3a4e0*/  PRMT R20, R14, 0x7610, R20 ;  /* 0x000076100e147816 */ /* 0x002fe20000000014 */
[----:B------:R-:W-:-:S06]  /*3a4f0*/  FMUL R14, R230, R2 ;  /* 0x00000002e60e7220 */ /* 0x000fcc0000400000 */
[----:B------:R1:W-:Y:S01]  /*3a500*/  @P0 STG.E.U16 desc[UR36][R6.64+0x2d0], R20 ;  /* 0x0002d01406000986 */ /* 0x0003e2000c101524 */
[----:B------:R-:W-:Y:S02]  /*3a510*/  ISETP.GT.AND P0, PT, R0, 0x8, P1 ;  /* 0x000000080000780c */ /* 0x000fe40000f04270 */
[----:B------:R-:W-:Y:S02]  /*3a520*/  F2FP.BF16.F32.PACK_AB R14, RZ, R14 ;  /* 0x0000000eff0e723e */ /* 0x000fe400000010ff */
[----:B------:R-:W-:Y:S02]  /*3a530*/  ISETP.GT.AND P2, PT, R3, 0x170, PT ;  /* 0x000001700300780c */ /* 0x000fe40003f44270 */
[----:B0-----:R-:W-:Y:S01]  /*3a540*/  PRMT R15, R14, 0x7610, R15 ;  /* 0x000076100e0f7816 */ /* 0x001fe2000000000f */
[----:B------:R-:W-:-:S06]  /*3a550*/  FMUL R14, R229, R2 ;  /* 0x00000002e50e7220 */ /* 0x000fcc0000400000 */
[----:B------:R0:W-:Y:S01]  /*3a560*/  @P0 STG.E.U16 desc[UR36][R6.64+0x2d2], R15 ;  /* 0x0002d20f06000986 */ /* 0x0001e2000c101524 */
[----:B------:R-:W-:Y:S02]  /*3a570*/  ISETP.GT.AND P0, PT, R0, RZ, P2 ;  /* 0x000000ff0000720c */ /* 0x000fe40001704270 */
[----:B------:R-:W-:Y:S02]  /*3a580*/  F2FP.BF16.F32.PACK_AB R14, RZ, R14 ;  /* 0x0000000eff0e723e */ /* 0x000fe400000010ff */
[----:B------:R-:W-:Y:S02]  /*3a590*/  ISETP.GT.AND P1, PT, R3, 0x171, PT ;  /* 0x000001710300780c */ /* 0x000fe40003f24270 */
[----:B--2---:R-:W-:Y:S01]  /*3a5a0*/  PRMT R21, R14, 0x7610, R21 ;  /* 0x000076100e157816 */ /* 0x004fe20000000015 */
[----:B------:R-:W-:-:S06]  /*3a5b0*/  FMUL R14, R228, R2 ;  /* 0x00000002e40e7220 */ /* 0x000fcc0000400000 */
[----:B------:R2:W-:Y:S01]  /*3a5c0*/  @P0 STG.E.U16 desc[UR36][R4.64+0x2e0], R21 ;  /* 0x0002e01504000986 */ /* 0x0005e2000c101524 */
[----:B------:R-:W-:Y:S02]  /*3a5d0*/  ISETP.GT.AND P0, PT, R0, RZ, P1 ;  /* 0x000000ff0000720c */ /* 0x000fe40000f04270 */
[----:B------:R-:W-:-:S04]  /*3a5e0*/  F2FP.BF16.F32.PACK_AB R14, RZ, R14 ;  /* 0x0000000eff0e723e */ /* 0x000fc800000010ff */
[----:B-1----:R-:W-:Y:S01]  /*3a5f0*/  PRMT R20, R14, 0x7610, R20 ;  /* 0x000076100e147816 */ /* 0x002fe20000000014 */
[----:B------:R-:W-:-:S06]  /*3a600*/  FMUL R14, R227, R2 ;  /* 0x00000002e30e7220 */ /* 0x000fcc0000400000 */
[----:B------:R1:W-:Y:S01]  /*3a610*/  @P0 STG.E.U16 desc[UR36][R4.64+0x2e2], R20 ;  /* 0x0002e21404000986 */ /* 0x0003e2000c101524 */
[----:B------:R-:W-:Y:S02]  /*3a620*/  ISETP.GT.AND P0, PT, R0, 0x8, P2 ;  /* 0x000000080000780c */ /* 0x000fe40001704270 */
[----:B------:R-:W-:-:S04]  /*3a630*/  F2FP.BF16.F32.PACK_AB R14, RZ, R14 ;  /* 0x0000000eff0e723e */ /* 0x000fc800000010ff */
[----:B0-----:R-:W-:Y:S01]  /*3a640*/  PRMT R15, R14, 0x7610, R15 ;  /* 0x000076100e0f7816 */ /* 0x001fe2000000000f */
[----:B------:R-:W-:-:S06]  /*3a650*/  FMUL R14, R226, R2 ;  /* 0x00000002e20e7220 */ /* 0x000fcc0000400000 */
[----:B------:R0:W-:Y:S01]  /*3a660*/  @P0 STG.E.U16 desc[UR36][R6.64+0x2e0], R15 ;  /* 0x0002e00f06000986 */ /* 0x0001e2000c101524 */
[----:B------:R-:W-:Y:S02]  /*3a670*/  ISETP.GT.AND P0, PT, R0, 0x8, P1 ;  /* 0x000000080000780c */ /* 0x000fe40000f04270 */
[----:B------:R-:W-:Y:S02]  /*3a680*/  F2FP.BF16.F32.PACK_AB R14, RZ, R14 ;  /* 0x0000000eff0e723e */ /* 0x000fe400000010ff */
[----:B------:R-:W-:Y:S02]  /*3a690*/  ISETP.GT.AND P2, PT, R3, 0x178, PT ;  /* 0x000001780300780c */ /* 0x000fe40003f44270 */
[----:B--2---:R-:W-:Y:S01]  /*3a6a0*/  PRMT R21, R14, 0x7610, R21 ;  /* 0x000076100e157816 */ /* 0x004fe20000000015 */
[----:B------:R-:W-:-:S06]  /*3a6b0*/  FMUL R14, R225, R2 ;  /* 0x00000002e10e7220 */ /* 0x000fcc0000400000 */
        /* <DEDUP_REMOVED lines=330> */
[----:B------:R-:W-:-:S04]  /*3bb60*/  ISETP.GT.AND P0, PT, R3, 0x1f0, PT ;  /* 0x000001f00300780c */ /* 0x000fc80003f04270 */
        /* <DEDUP_REMOVED lines=26> */
[----:B------:R-:W-:Y:S01]  /*3bd10*/  @P1 STG.E.U16 desc[UR36][R4.64+0x3f0], R15 ;  /* 0x0003f00f04001986 */ /* 0x000fe2000c101524 */
[----:B------:R-:W-:-:S04]  /*3bd20*/  ISETP.GT.AND P1, PT, R3, 0x1f9, PT ;  /* 0x000001f90300780c */ /* 0x000fc80003f24270 */
[----:B------:R-:W-:Y:S02]  /*3bd30*/  ISETP.GT.AND P6, PT, R0, RZ, P1 ;  /* 0x000000ff0000720c */ /* 0x000fe40000fc4270 */
[----:B------:R-:W-:-:S04]  /*3bd40*/  F2FP.BF16.F32.PACK_AB R14, RZ, R14 ;  /* 0x0000000eff0e723e */ /* 0x000fc800000010ff */
[----:B--2---:R-:W-:Y:S01]  /*3bd50*/  PRMT R21, R14, 0x7610, R21 ;  /* 0x000076100e157816 */ /* 0x004fe20000000015 */
[----:B------:R-:W-:-:S06]  /*3bd60*/  FMUL R14, R157, R2 ;  /* 0x000000029d0e7220 */ /* 0x000fcc0000400000 */
[----:B------:R0:W-:Y:S01]  /*3bd70*/  @P6 STG.E.U16 desc[UR36][R4.64+0x3f2], R21 ;  /* 0x0003f21504006986 */ /* 0x0001e2000c101524 */
[----:B------:R-:W-:Y:S02]  /*3bd80*/  ISETP.GT.AND P6, PT, R0, 0x8, P2 ;  /* 0x000000080000780c */ /* 0x000fe400017c4270 */
[----:B------:R-:W-:-:S04]  /*3bd90*/  F2FP.BF16.F32.PACK_AB R14, RZ, R14 ;  /* 0x0000000eff0e723e */ /* 0x000fc800000010ff */
[----:B-1----:R-:W-:-:S07]  /*3bda0*/  PRMT R20, R14, 0x7610, R20 ;  /* 0x000076100e147816 */ /* 0x002fce0000000014 */
[----:B0-----:R-:W-:Y:S02]  /*3bdb0*/  @P6 IMAD.MOV.U32 R4, RZ, RZ, R6 ;  /* 0x000000ffff046224 */ /* 0x001fe400078e0006 */
[----:B------:R-:W-:Y:S02]  /*3bdc0*/  @P6 IMAD.MOV.U32 R5, RZ, RZ, R7 ;  /* 0x000000ffff056224 */ /* 0x000fe400078e0007 */
[----:B------:R-:W-:-:S03]  /*3bdd0*/  FMUL R14, R156, R2 ;  /* 0x000000029c0e7220 */ /* 0x000fc60000400000 */
[----:B------:R0:W-:Y:S01]  /*3bde0*/  @P6 STG.E.U16 desc[UR36][R4.64+0x3f0], R20 ;  /* 0x0003f01404006986 */ /* 0x0001e2000c101524 */
[----:B------:R-:W-:Y:S02]  /*3bdf0*/  ISETP.GT.AND P6, PT, R0, 0x8, P1 ;  /* 0x000000080000780c */ /* 0x000fe40000fc4270 */
[----:B------:R-:W-:Y:S01]  /*3be00*/  F2FP.BF16.F32.PACK_AB R14, RZ, R14 ;  /* 0x0000000eff0e723e */ /* 0x000fe200000010ff */
[----:B------:R-:W-:-:S10]  /*3be10*/  FMUL R24, R24, R2 ;  /* 0x0000000218187220 */ /* 0x000fd40000400000 */
[----:B------:R0:W-:Y:S01]  /*3be20*/  @P6 STG.E.U16 desc[UR36][R6.64+0x3f2], R14 ;  /* 0x0003f20e06006986 */ /* 0x0001e2000c101524 */
[----:B------:R-:W-:-:S04]  /*3be30*/  ISETP.GT.AND P6, PT, R3, 0x100, PT ;  /* 0x000001000300780c */ /* 0x000fc80003fc4270 */
        /* <DEDUP_REMOVED lines=579> */
[C---:B------:R-:W-:Y:S02]  /*3e270*/  ISETP.GT.AND P6, PT, R0.reuse, 0x80, P5 ;  /* 0x000000800000780c */ /* 0x040fe40002fc4270 */
[----:B------:R-:W-:Y:S02]  /*3e280*/  F2FP.BF16.F32.PACK_AB R140, RZ, R140 ;  /* 0x0000008cff8c723e */ /* 0x000fe400000010ff */
[----:B------:R-:W-:Y:S01]  /*3e290*/  ISETP.GT.AND P5, PT, R0, 0x88, P5 ;  /* 0x000000880000780c */ /* 0x000fe20002fa4270 */
[-C--:B------:R-:W-:Y:S01]  /*3e2a0*/  FMUL R141, R141, R2.reuse ;  /* 0x000000028d8d7220 */ /* 0x080fe20000400000 */
[-C--:B------:R-:W-:Y:S01]  /*3e2b0*/  FMUL R142, R142, R2.reuse ;  /* 0x000000028e8e7220 */ /* 0x080fe20000400000 */
[----:B------:R-:W-:-:S06]  /*3e2c0*/  FMUL R143, R143, R2 ;  /* 0x000000028f8f7220 */ /* 0x000fcc0000400000 */
[----:B------:R0:W-:Y:S01]  /*3e2d0*/  @P6 STG.E.U16 desc[UR36][R8.64+0x3d0], R140 ;  /* 0x0003d08c08006986 */ /* 0x0001e2000c101524 */
[C---:B------:R-:W-:Y:S02]  /*3e2e0*/  ISETP.GT.AND P6, PT, R0.reuse, 0x80, P4 ;  /* 0x000000800000780c */ /* 0x040fe400027c4270 */
[----:B------:R-:W-:Y:S02]  /*3e2f0*/  ISETP.GT.AND P4, PT, R0, 0x88, P4 ;  /* 0x000000880000780c */ /* 0x000fe40002784270 */
[----:B------:R-:W-:Y:S02]  /*3e300*/  F2FP.BF16.F32.PACK_AB R141, RZ, R141 ;  /* 0x0000008dff8d723e */ /* 0x000fe400000010ff */
[----:B------:R-:W-:Y:S02]  /*3e310*/  F2FP.BF16.F32.PACK_AB R142, RZ, R142 ;  /* 0x0000008eff8e723e */ /* 0x000fe400000010ff */
[----:B------:R-:W-:-:S05]  /*3e320*/  F2FP.BF16.F32.PACK_AB R143, RZ, R143 ;  /* 0x0000008fff8f723e */ /* 0x000fca00000010ff */
[----:B------:R0:W-:Y:S04]  /*3e330*/  @P6 STG.E.U16 desc[UR36][R8.64+0x3d2], R141 ;  /* 0x0003d28d08006986 */ /* 0x0001e8000c101524 */
[----:B------:R0:W-:Y:S01]  /*3e340*/  @P5 STG.E.U16 desc[UR36][R10.64+0x3d0], R142 ;  /* 0x0003d08e0a005986 */ /* 0x0001e2000c101524 */
[----:B------:R-:W-:-:S03]  /*3e350*/  ISETP.GT.AND P5, PT, R0, 0x80, P0 ;  /* 0x000000800000780c */ /* 0x000fc600007a4270 */
[----:B------:R0:W-:Y:S01]  /*3e360*/  @P4 STG.E.U16 desc[UR36][R10.64+0x3d2], R143 ;  /* 0x0003d28f0a004986 */ /* 0x0001e2000c101524 */
[----:B------:R-:W-:Y:S01]  /*3e370*/  ISETP.GT.AND P4, PT, R0, 0x80, P3 ;  /* 0x000000800000780c */ /* 0x000fe20001f84270 */
[-C--:B------:R-:W-:Y:S01]  /*3e380*/  FMUL R144, R144, R2.reuse ;  /* 0x0000000290907220 */ /* 0x080fe20000400000 */
[----:B------:R-:W-:-:S04]  /*3e390*/  FMUL R145, R145, R2 ;  /* 0x0000000291917220 */ /* 0x000fc80000400000 */
[----:B------:R-:W-:Y:S02]  /*3e3a0*/  F2FP.BF16.F32.PACK_AB R144, RZ, R144 ;  /* 0x00000090ff90723e */ /* 0x000fe400000010ff */
[----:B------:R-:W-:Y:S02]  /*3e3b0*/  F2FP.BF16.F32.PACK_AB R145, RZ, R145 ;  /* 0x00000091ff91723e */ /* 0x000fe400000010ff */
[C---:B------:R-:W-:Y:S01]  /*3e3c0*/  ISETP.GT.AND P0, PT, R0.reuse, 0x88, P0 ;  /* 0x000000880000780c */ /* 0x040fe20000704270 */
[----:B------:R0:W-:Y:S01]  /*3e3d0*/  @P5 STG.E.U16 desc[UR36][R8.64+0x3e0], R144 ;  /* 0x0003e09008005986 */ /* 0x0001e2000c101524 */
[C---:B------:R-:W-:Y:S02]  /*3e3e0*/  ISETP.GT.AND P3, PT, R0.reuse, 0x88, P3 ;  /* 0x000000880000780c */ /* 0x040fe40001f64270 */
[C---:B------:R-:W-:Y:S01]  /*3e3f0*/  ISETP.GT.AND P5, PT, R0.reuse, 0x80, P2 ;  /* 0x000000800000780c */ /* 0x040fe200017a4270 */
[----:B------:R0:W-:Y:S01]  /*3e400*/  @P4 STG.E.U16 desc[UR36][R8.64+0x3e2], R145 ;  /* 0x0003e29108004986 */ /* 0x0001e2000c101524 */
[----:B------:R-:W-:Y:S01]  /*3e410*/  ISETP.GT.AND P4, PT, R0, 0x80, P1 ;  /* 0x000000800000780c */ /* 0x000fe20000f84270 */
[-C--:B------:R-:W-:Y:S01]  /*3e420*/  FMUL R146, R146, R2.reuse ;  /* 0x0000000292927220 */ /* 0x080fe20000400000 */
[C---:B------:R-:W-:Y:S01]  /*3e430*/  ISETP.GT.AND P2, PT, R0.reuse, 0x88, P2 ;  /* 0x000000880000780c */ /* 0x040fe20001744270 */
[-C--:B------:R-:W-:Y:S01]  /*3e440*/  FMUL R147, R147, R2.reuse ;  /* 0x0000000293937220 */ /* 0x080fe20000400000 */
[----:B------:R-:W-:Y:S01]  /*3e450*/  ISETP.GT.AND P1, PT, R0, 0x88, P1 ;  /* 0x000000880000780c */ /* 0x000fe20000f24270 */
[-C--:B------:R-:W-:Y:S01]  /*3e460*/  FMUL R148, R148, R2.reuse ;  /* 0x0000000294947220 */ /* 0x080fe20000400000 */
[-C--:B------:R-:W-:Y:S01]  /*3e470*/  FMUL R149, R149, R2.reuse ;  /* 0x0000000295957220 */ /* 0x080fe20000400000 */
[-C--:B------:R-:W-:Y:S01]  /*3e480*/  FMUL R150, R150, R2.reuse ;  /* 0x0000000296967220 */ /* 0x080fe20000400000 */
[----:B------:R-:W-:Y:S01]  /*3e490*/  FMUL R151, R151, R2 ;  /* 0x0000000297977220 */ /* 0x000fe20000400000 */
[----:B------:R-:W-:-:S02]  /*3e4a0*/  F2FP.BF16.F32.PACK_AB R146, RZ, R146 ;  /* 0x00000092ff92723e */ /* 0x000fc400000010ff */
[----:B------:R-:W-:Y:S02]  /*3e4b0*/  F2FP.BF16.F32.PACK_AB R147, RZ, R147 ;  /* 0x00000093ff93723e */ /* 0x000fe400000010ff */
[----:B------:R-:W-:Y:S02]  /*3e4c0*/  F2FP.BF16.F32.PACK_AB R148, RZ, R148 ;  /* 0x00000094ff94723e */ /* 0x000fe400000010ff */
[----:B------:R-:W-:Y:S02]  /*3e4d0*/  F2FP.BF16.F32.PACK_AB R149, RZ, R149 ;  /* 0x00000095ff95723e */ /* 0x000fe400000010ff */
[----:B------:R-:W-:Y:S02]  /*3e4e0*/  F2FP.BF16.F32.PACK_AB R150, RZ, R150 ;  /* 0x00000096ff96723e */ /* 0x000fe400000010ff */
[----:B------:R-:W-:Y:S01]  /*3e4f0*/  F2FP.BF16.F32.PACK_AB R151, RZ, R151 ;  /* 0x00000097ff97723e */ /* 0x000fe200000010ff */
[----:B------:R0:W-:Y:S04]  /*3e500*/  @P0 STG.E.U16 desc[UR36][R10.64+0x3e0], R146 ;  /* 0x0003e0920a000986 */ /* 0x0001e8000c101524 */
[----:B------:R0:W-:Y:S04]  /*3e510*/  @P3 STG.E.U16 desc[UR36][R10.64+0x3e2], R147 ;  /* 0x0003e2930a003986 */ /* 0x0001e8000c101524 */
[----:B------:R0:W-:Y:S04]  /*3e520*/  @P5 STG.E.U16 desc[UR36][R8.64+0x3f0], R148 ;  /* 0x0003f09408005986 */ /* 0x0001e8000c101524 */
[----:B------:R0:W-:Y:S04]  /*3e530*/  @P4 STG.E.U16 desc[UR36][R8.64+0x3f2], R149 ;  /* 0x0003f29508004986 */ /* 0x0001e8000c101524 */
[----:B------:R0:W-:Y:S04]  /*3e540*/  @P2 STG.E.U16 desc[UR36][R10.64+0x3f0], R150 ;  /* 0x0003f0960a002986 */ /* 0x0001e8000c101524 */
[----:B------:R0:W-:Y:S02]  /*3e550*/  @P1 STG.E.U16 desc[UR36][R10.64+0x3f2], R151 ;  /* 0x0003f2970a001986 */ /* 0x0001e4000c101524 */
.L_x_1052:
[----:B------:R-:W-:Y:S05]  /*3e560*/  BSYNC B0 ;  /* 0x0000000000007941 */ /* 0x000fea0003800000 */
.L_x_32:
[----:B0-----:R-:W2:Y:S04]  /*3e570*/  LDL.LU R5, [R1+0x604] ;  /* 0x0006040001057983 */ /* 0x001ea80000300800 */
[----:B------:R-:W2:Y:S01]  /*3e580*/  LDL.LU R4, [R1+0x608] ;  /* 0x0006080001047983 */ /* 0x000ea20000300800 */
[----:B------:R-:W-:Y:S01]  /*3e590*/  ULDC UR4, c[0x0][0xc] ;  /* 0x0000030000047ab9 */ /* 0x000fe20000000800 */
[----:B------:R-:W-:Y:S01]  /*3e5a0*/  ULDC UR5, c[0x0][0x10] ;  /* 0x0000040000057ab9 */ /* 0x000fe20000000800 */
[----:B------:R-:W2:Y:S01]  /*3e5b0*/  LDC R3, c[0x0][0x14] ;  /* 0x00000500ff037b82 */ /* 0x000ea20000000800 */
[----:B------:R-:W-:Y:S01]  /*3e5c0*/  UIMAD.WIDE.U32 UR4, UR4, UR5, URZ ;  /* 0x00000005040472a5 */ /* 0x000fe2000f8e003f */
[----:B------:R-:W-:Y:S01]  /*3e5d0*/  PRMT R0, RZ, 0x7610, R0 ;  /* 0x00007610ff007816 */ /* 0x000fe20000000000 */
[----:B------:R-:W-:-:S02]  /*3e5e0*/  IMAD.MOV.U32 R23, RZ, RZ, -0x1 ;  /* 0xffffffffff177424 */ /* 0x000fc400078e00ff */
[----:B------:R-:W-:Y:S02]  /*3e5f0*/  IMAD.MOV.U32 R160, RZ, RZ, -0x1 ;  /* 0xffffffffffa07424 */ /* 0x000fe400078e00ff */
[----:B--2---:R-:W-:-:S04]  /*3e600*/  IMAD.WIDE.U32 R4, R3, UR4, R4 ;  /* 0x0000000403047c25 */ /* 0x004fc8000f8e0004 */
[----:B------:R-:W-:Y:S01]  /*3e610*/  IMAD R3, R3, UR5, RZ ;  /* 0x0000000503037c24 */ /* 0x000fe2000f8e02ff */
[----:B------:R-:W-:Y:S01]  /*3e620*/  ULDC.64 UR4, c[0x0][0x650] ;  /* 0x0001940000047ab9 */ /* 0x000fe20000000a00 */
[----:B------:R-:W-:Y:S01]  /*3e630*/  IMAD.MOV.U32 R25, RZ, RZ, R4 ;  /* 0x000000ffff197224 */ /* 0x000fe200078e0004 */
[----:B------:R-:W-:Y:S01]  /*3e640*/  ISETP.GE.U32.AND P0, PT, R4, UR4, PT ;  /* 0x0000000404007c0c */ /* 0x000fe2000bf06070 */
[----:B------:R-:W-:-:S05]  /*3e650*/  IMAD.IADD R28, R5, 0x1, R3 ;  /* 0x00000001051c7824 */ /* 0x000fca00078e0203 */
[----:B------:R0:W-:Y:S01]  /*3e660*/  STL [R1+0x604], R28 ;  /* 0x0006041c01007387 */ /* 0x0001e20000100800 */
[----:B------:R-:W-:-:S03]  /*3e670*/  ISETP.GE.U32.AND.EX P0, PT, R28, UR5, PT, P0 ;  /* 0x000000051c007c0c */ /* 0x000fc6000bf06100 */
[----:B------:R0:W-:Y:S10]  /*3e680*/  STL [R1+0x608], R25 ;  /* 0x0006081901007387 */ /* 0x0001f40000100800 */
[----:B0-----:R-:W-:Y:S05]  /*3e690*/  @P0 BRA `(.L_x_1053) ;  /* 0x0000000400700947 */ /* 0x001fea0003800000 */
[----:B------:R-:W0:Y:S01]  /*3e6a0*/  S2R R20, SR_CTAID.X ;  /* 0x0000000000147919 */ /* 0x000e220000002500 */
[----:B---3--:R-:W2:Y:S01]  /*3e6b0*/  LDC.64 R10, c[0x0][0x628] ;  /* 0x00018a00ff0a7b82 */ /* 0x008ea20000000a00 */
[----:B------:R-:W-:Y:S01]  /*3e6c0*/  ULDC UR4, c[0x0][0x150] ;  /* 0x0000540000047ab9 */ /* 0x000fe20000000800 */
[----:B----4-:R-:W-:Y:S01]  /*3e6d0*/  IMAD.MOV.U32 R8, RZ, RZ, R25 ;  /* 0x000000ffff087224 */ /* 0x010fe200078e0019 */
[----:B------:R-:W3:Y:S01]  /*3e6e0*/  S2R R22, SR_CTAID.Y ;  /* 0x0000000000167919 */ /* 0x000ee20000002600 */
[----:B------:R-:W-:-:S04]  /*3e6f0*/  MOV R9, R28 ;  /* 0x0000001c00097202 */ /* 0x000fc80000000f00 */
[----:B------:R-:W4:Y:S08]  /*3e700*/  LDC R23, c[0x0][0x144] ;  /* 0x00005100ff177b82 */ /* 0x000f300000000800 */
[----:B-1----:R-:W1:Y:S08]  /*3e710*/  LDC R12, c[0x0][0x630] ;  /* 0x00018c00ff0c7b82 */ /* 0x002e700000000800 */
[----:B------:R-:W1:Y:S01]  /*3e720*/  LDC.64 R14, c[0x0][0x620] ;  /* 0x00018800ff0e7b82 */ /* 0x000e620000000a00 */
[----:B--2---:R-:W-:-:S04]  /*3e730*/  ISETP.NE.U32.AND P0, PT, R10, RZ, PT ;  /* 0x000000ff0a00720c */ /* 0x004fc80003f05070 */
[----:B------:R-:W-:Y:S02]  /*3e740*/  ISETP.NE.AND.EX P0, PT, R11, RZ, PT, P0 ;  /* 0x000000ff0b00720c */ /* 0x000fe40003f05300 */
[----:B0-----:R-:W-:-:S05]  /*3e750*/  I2FP.F32.U32 R0, R20 ;  /* 0x0000001400007245 */ /* 0x001fca0000201000 */
[----:B------:R-:W-:-:S04]  /*3e760*/  FMUL R0, R0, UR4 ;  /* 0x0000000400007c20 */ /* 0x000fc80008400000 */
[----:B------:R0:W2:Y:S02]  /*3e770*/  F2I.U32.TRUNC.NTZ R21, R0 ;  /* 0x0000000000157305 */ /* 0x0000a4000020f000 */
[----:B---34-:R-:W-:Y:S05]  /*3e780*/  @!P0 BRA `(.L_x_1054) ;  /* 0x0000000000288947 */ /* 0x018fea0003800000 */
[----:B0-----:R-:W0:Y:S02]  /*3e790*/  LDC R0, c[0x0][0x634] ;  /* 0x00018d00ff007b82 */ /* 0x001e240000000800 */
[----:B0-----:R-:W-:-:S05]  /*3e7a0*/  IADD3 R3, P0, R25, R0, RZ ;  /* 0x0000000019037210 */ /* 0x001fca0007f1e0ff */
        /* <DEDUP_REMOVED lines=8> */
.L_x_1054:
[-CC-:B-1----:R-:W-:Y:S01]  /*3e830*/  SHF.R.U64 R160, R8, R12.reuse, R9.reuse ;  /* 0x0000000c08a07219 */ /* 0x182fe20000001209 */
[----:B------:R-:W1:Y:S01]  /*3e840*/  LDC.64 R26, c[0x0][0x640] ;  /* 0x00019000ff1a7b82 */ /* 0x000e620000000a00 */
[----:B0-----:R-:W-:Y:S01]  /*3e850*/  SHF.R.U32.HI R0, RZ, R12, R9 ;  /* 0x0000000cff007219 */ /* 0x001fe20000011609 */
[----:B------:R-:W-:Y:S01]  /*3e860*/  IMAD.MOV.U32 R4, RZ, RZ, R25 ;  /* 0x000000ffff047224 */ /* 0x000fe200078e0019 */
[----:B------:R-:W-:Y:S01]  /*3e870*/  IADD3 R3, P0, RZ, -R160, RZ ;  /* 0x800000a0ff037210 */ /* 0x000fe20007f1e0ff */
[----:B--2---:R-:W-:Y:S01]  /*3e880*/  IMAD.MOV R21, RZ, RZ, -R21 ;  /* 0x000000ffff157224 */ /* 0x004fe200078e0a15 */
[----:B------:R-:W-:Y:S01]  /*3e890*/  ULDC UR4, c[0x0][0x154] ;  /* 0x0000550000047ab9 */ /* 0x000fe20000000800 */
[----:B------:R-:W-:Y:S02]  /*3e8a0*/  IMAD.MOV.U32 R7, RZ, RZ, 0x1 ;  /* 0x00000001ff077424 */ /* 0x000fe400078e00ff */
[----:B------:R-:W0:Y:S01]  /*3e8b0*/  LDC R6, c[0x0][0x618] ;  /* 0x00018600ff067b82 */ /* 0x000e220000000800 */
[----:B------:R-:W-:-:S02]  /*3e8c0*/  IMAD.X R5, RZ, RZ, ~R0, P0 ;  /* 0x000000ffff057224 */ /* 0x000fc400000e0e00 */
[----:B------:R-:W-:Y:S02]  /*3e8d0*/  IMAD R21, R23, R21, R20 ;  /* 0x0000001517157224 */ /* 0x000fe400078e0214 */
[-C--:B------:R-:W-:Y:S02]  /*3e8e0*/  IMAD R0, R5, R14.reuse, RZ ;  /* 0x0000000e05007224 */ /* 0x080fe400078e02ff */
[----:B------:R-:W-:Y:S01]  /*3e8f0*/  IMAD.MOV.U32 R5, RZ, RZ, R28 ;  /* 0x000000ffff057224 */ /* 0x000fe200078e001c */
[----:B------:R-:W2:Y:S01]  /*3e900*/  LDC R8, c[0x0][0x608] ;  /* 0x00018200ff087b82 */ /* 0x000ea20000000800 */
[----:B------:R-:W-:-:S04]  /*3e910*/  IMAD.WIDE.U32 R4, R3, R14, R4 ;  /* 0x0000000e03047225 */ /* 0x000fc800078e0004 */
[----:B------:R-:W-:-:S03]  /*3e920*/  IMAD R3, R3, R15, R0 ;  /* 0x0000000f03037224 */ /* 0x000fc600078e0200 */
[----:B------:R-:W3:Y:S01]  /*3e930*/  LDC R24, c[0x0][0x658] ;  /* 0x00019600ff187b82 */ /* 0x000ee20000000800 */
[----:B------:R-:W-:Y:S01]  /*3e940*/  I2FP.F32.U32 R0, R22 ;  /* 0x0000001600007245 */ /* 0x000fe20000201000 */
[----:B------:R-:W-:Y:S01]  /*3e950*/  IMAD.IADD R3, R5, 0x1, R3 ;  /* 0x0000000105037824 */ /* 0x000fe200078e0203 */
[----:B-1----:R-:W-:-:S03]  /*3e960*/  ISETP.NE.U32.AND P0, PT, R26, RZ, PT ;  /* 0x000000ff1a00720c */ /* 0x002fc60003f05070 */
[----:B------:R-:W-:Y:S01]  /*3e970*/  FMUL R0, R0, UR4 ;  /* 0x0000000400007c20 */ /* 0x000fe20008400000 */
[----:B------:R-:W-:Y:S01]  /*3e980*/  MOV R5, 0xffffffff ;  /* 0xffffffff00057802 */ /* 0x000fe20000000f00 */
[----:B------:R-:W1:Y:S01]  /*3e990*/  LDC R15, c[0x0][0x148] ;  /* 0x00005200ff0f7b82 */ /* 0x000e620000000800 */
[-CC-:B0-----:R-:W-:Y:S01]  /*3e9a0*/  SHF.R.U64 R12, R4, R6.reuse, R3.reuse ;  /* 0x00000006040c7219 */ /* 0x181fe20000001203 */
[----:B------:R0:W4:Y:S01]  /*3e9b0*/  F2I.U32.TRUNC.NTZ R13, R0 ;  /* 0x00000000000d7305 */ /* 0x000122000020f000 */
[----:B------:R-:W-:Y:S02]  /*3e9c0*/  ISETP.NE.AND.EX P0, PT, R27, RZ, PT, P0 ;  /* 0x000000ff1b00720c */ /* 0x000fe40003f05300 */
[----:B------:R-:W-:-:S03]  /*3e9d0*/  SHF.R.U32.HI R3, RZ, R6, R3 ;  /* 0x00000006ff037219 */ /* 0x000fc60000011603 */
[----:B------:R-:W0:Y:S01]  /*3e9e0*/  LDC R20, c[0x0][0x600] ;  /* 0x00018000ff147b82 */ /* 0x000e220000000800 */
[-CC-:B--2---:R-:W-:Y:S02]  /*3e9f0*/  SHF.R.U64 R10, R12, R8.reuse, R3.reuse ;  /* 0x000000080c0a7219 */ /* 0x184fe40000001203 */
[----:B------:R-:W-:-:S05]  /*3ea00*/  SHF.R.U32.HI R3, RZ, R8, R3 ;  /* 0x00000008ff037219 */ /* 0x000fca0000011603 */
[----:B------:R-:W2:Y:S01]  /*3ea10*/  LDC R25, c[0x0][0x648] ;  /* 0x00019200ff197b82 */ /* 0x000ea20000000800 */
[-C--:B---3--:R-:W-:Y:S02]  /*3ea20*/  SHF.L.U32 R4, R5, R24.reuse, RZ ;  /* 0x0000001805047219 */ /* 0x088fe400000006ff */
[--C-:B------:R-:W-:Y:S02]  /*3ea30*/  SHF.R.U64 R14, R10, R24, R3.reuse ;  /* 0x000000180a0e7219 */ /* 0x100fe40000001203 */
[----:B------:R-:W-:Y:S02]  /*3ea40*/  LOP3.LUT R23, RZ, R4, RZ, 0x33, !PT ;  /* 0x00000004ff177212 */ /* 0x000fe400078e33ff */
[-C--:B------:R-:W-:Y:S01]  /*3ea50*/  SHF.R.U32.HI R5, RZ, R24.reuse, R3 ;  /* 0x00000018ff057219 */ /* 0x080fe20000011603 */
[----:B------:R-:W3:Y:S01]  /*3ea60*/  LDC R28, c[0x0][0x638] ;  /* 0x00018e00ff1c7b82 */ /* 0x000ee20000000800 */
[----:B------:R-:W-:Y:S01]  /*3ea70*/  SHF.L.U32 R172, R7, R24, RZ ;  /* 0x0000001807ac7219 */ /* 0x000fe200000006ff */
[----:B------:R-:W-:-:S06]  /*3ea80*/  IMAD.MOV.U32 R4, RZ, RZ, R14 ;  /* 0x000000ffff047224 */ /* 0x000fcc00078e000e */
[----:B------:R-:W0:Y:S01]  /*3ea90*/  LDC R29, c[0x0][0x610] ;  /* 0x00018400ff1d7b82 */ /* 0x000e220000000800 */
[----:B----4-:R-:W-:Y:S05]  /*3eaa0*/  @!P0 BRA `(.L_x_1055) ;  /* 0x0000000000288947 */ /* 0x010fea0003800000 */
        /* <DEDUP_REMOVED lines=10> */
.L_x_1055:
[----:B------:R-:W4:Y:S01]  /*3eb50*/  LDC R3, c[0x0][0x65c] ;  /* 0x00019700ff037b82 */ /* 0x000f220000000800 */
[----:B0-2---:R-:W-:Y:S01]  /*3eb60*/  SHF.R.U64 R0, R4, R25, R5 ;  /* 0x0000001904007219 */ /* 0x005fe20000001205 */
[----:B------:R-:W-:Y:S01]  /*3eb70*/  VIADD R7, R20, 0xffffffff ;  /* 0xffffffff14077836 */ /* 0x000fe20000000000 */
[----:B------:R-:W-:Y:S01]  /*3eb80*/  LOP3.LUT R5, R10, R23, RZ, 0xc0, !PT ;  /* 0x000000170a057212 */ /* 0x000fe200078ec0ff */
[----:B------:R-:W-:Y:S01]  /*3eb90*/  IMAD.MOV R13, RZ, RZ, -R13 ;  /* 0x000000ffff0d7224 */ /* 0x000fe200078e0a0d */
[----:B------:R-:W-:-:S03]  /*3eba0*/  MOV R4, 0x1 ;  /* 0x0000000100047802 */ /* 0x000fc60000000f00 */
[----:B------:R-:W-:Y:S01]  /*3ebb0*/  IMAD R172, R172, R0, R5 ;  /* 0x00000000acac7224 */ /* 0x000fe200078e0205 */
[----:B------:R-:W-:Y:S02]  /*3ebc0*/  LOP3.LUT R5, R12, R7, RZ, 0xc0, !PT ;  /* 0x000000070c057212 */ /* 0x000fe400078ec0ff */
[----:B----4-:R-:W-:Y:S01]  /*3ebd0*/  ISETP.NE.AND P0, PT, R3, 0x1, PT ;  /* 0x000000010300780c */ /* 0x010fe20003f05270 */
[----:B------:R-:W-:-:S04]  /*3ebe0*/  IMAD.MOV R3, RZ, RZ, -R0 ;  /* 0x000000ffff037224 */ /* 0x000fc800078e0a00 */
[----:B---3--:R-:W-:-:S04]  /*3ebf0*/  IMAD R0, R3, R28, R14 ;  /* 0x0000001c03007224 */ /* 0x008fc800078e020e */
[----:B------:R-:W-:Y:S01]  /*3ec00*/  IMAD R3, R0, R20, R5 ;  /* 0x0000001400037224 */ /* 0x000fe200078e0205 */
[----:B------:R-:W-:-:S03]  /*3ec10*/  PRMT R0, R4, 0x7610, R0 ;  /* 0x0000761004007816 */ /* 0x000fc60000000000 */
[----:B-1----:R-:W-:-:S04]  /*3ec20*/  @P0 IMAD R21, R15, R13, R22 ;  /* 0x0000000d0f150224 */ /* 0x002fc800078e0216 */
[----:B------:R-:W-:-:S05]  /*3ec30*/  IMAD R172, R172, R29, R21 ;  /* 0x0000001dacac7224 */ /* 0x000fca00078e0215 */
[----:B------:R-:W-:Y:S02]  /*3ec40*/  SEL R23, R3, R172, !P0 ;  /* 0x000000ac03177207 */ /* 0x000fe40004000000 */
[----:B------:R-:W-:-:S07]  /*3ec50*/  SEL R172, R172, R3, !P0 ;  /* 0x00000003acac7207 */ /* 0x000fce0004000000 */
.L_x_1053:
[----:B------:R-:W-:Y:S01]  /*3ec60*/  LOP3.LUT P0, RZ, R0, 0xff, RZ, 0xc0, !PT ;  /* 0x000000ff00ff7812 */ /* 0x000fe2000780c0ff */
[----:B------:R-:W-:-:S12]  /*3ec70*/  IMAD.MOV.U32 R22, RZ, RZ, R172 ;  /* 0x000000ffff167224 */ /* 0x000fd800078e00ac */
[----:B------:R-:W-:Y:S05]  /*3ec80*/  @P0 BRA `(.L_x_1056) ;  /* 0xfffffc2400640947 */ /* 0x000fea000383ffff */
[----:B------:R-:W-:Y:S05]  /*3ec90*/  EXIT ;  /* 0x000000000000794d */ /* 0x000fea0003800000 */
.L_x_7:
[----:B------:R-:W2:Y:S01]  /*3eca0*/  LDL R17, [R1+0x608] ;  /* 0x0006080001117983 */ /* 0x000ea20000100800 */
[----:B------:R-:W-:-:S03]  /*3ecb0*/  ULDC.64 UR4, c[0x0][0x650] ;  /* 0x0001940000047ab9 */ /* 0x000fc60000000a00 */
[----:B------:R-:W3:Y:S01]  /*3ecc0*/  LDL R20, [R1+0x604] ;  /* 0x0006040001147983 */ /* 0x000ee20000100800 */
[----:B------:R-:W-:Y:S01]  /*3ecd0*/  PRMT R8, RZ, 0x7610, R8 ;  /* 0x00007610ff087816 */ /* 0x000fe20000000008 */
[----:B------:R-:W-:Y:S02]  /*3ece0*/  IMAD.MOV.U32 R3, RZ, RZ, -0x1 ;  /* 0xffffffffff037424 */ /* 0x000fe400078e00ff */
[----:B------:R-:W-:Y:S02]  /*3ecf0*/  IMAD.MOV.U32 R2, RZ, RZ, -0x1 ;  /* 0xffffffffff027424 */ /* 0x000fe400078e00ff */
[----:B------:R-:W-:Y:S01]  /*3ed00*/  IMAD.MOV.U32 R12, RZ, RZ, -0x1 ;  /* 0xffffffffff0c7424 */ /* 0x000fe200078e00ff */
[----:B--2---:R-:W-:-:S04]  /*3ed10*/  ISETP.GE.U32.AND P0, PT, R17, UR4, PT ;  /* 0x0000000411007c0c */ /* 0x004fc8000bf06070 */
[----:B---3--:R-:W-:-:S13]  /*3ed20*/  ISETP.GE.U32.AND.EX P0, PT, R20, UR5, PT, P0 ;  /* 0x0000000514007c0c */ /* 0x008fda000bf06100 */
        /* <DEDUP_REMOVED lines=14> */
[----:B------:R-:W-:Y:S01]  /*3ee10*/  IMAD.WIDE.U32 R2, R11, R12, RZ ;  /* 0x0000000c0b027225 */ /* 0x000fe200078e00ff */
[----:B------:R-:W-:-:S03]  /*3ee20*/  MOV R10, R9 ;  /* 0x00000009000a7202 */ /* 0x000fc60000000f00 */
[----:B------:R-:W-:Y:S01]  /*3ee30*/  IMAD.X R11, RZ, RZ, RZ, P0 ;  /* 0x000000ffff0b7224 */ /* 0x000fe200000e06ff */
[----:B------:R-:W-:-:S05]  /*3ee40*/  IADD3 RZ, P0, R3, R8, RZ ;  /* 0x0000000803ff7210 */ /* 0x000fca0007f1e0ff */
[----:B------:R-:W-:-:S08]  /*3ee50*/  IMAD.WIDE.U32.X R10, R15, R13, R10, P0 ;  /* 0x0000000d0f0a7225 */ /* 0x000fd000000e040a */
.L_x_1058:
[----:B------:R-:W1:Y:S01]  /*3ee60*/  LDC.64 R22, c[0x0][0x640] ;  /* 0x00019000ff167b82 */ /* 0x000e620000000a00 */
[-CC-:B------:R-:W-:Y:S01]  /*3ee70*/  SHF.R.U64 R15, R10, R16.reuse, R11.reuse ;  /* 0x000000100a0f7219 */ /* 0x180fe2000000120b */
[----:B0-----:R-:W-:Y:S01]  /*3ee80*/  IMAD.MOV.U32 R24, RZ, RZ, 0x1 ;  /* 0x00000001ff187424 */ /* 0x001fe200078e00ff */
[----:B------:R-:W-:Y:S02]  /*3ee90*/  SHF.R.U32.HI R2, RZ, R16, R11 ;  /* 0x00000010ff027219 */ /* 0x000fe4000001160b */
[----:B------:R-:W-:-:S03]  /*3eea0*/  IADD3 R9, P0, RZ, -R15, RZ ;  /* 0x8000000fff097210 */ /* 0x000fc60007f1e0ff */
[----:B------:R-:W0:Y:S02]  /*3eeb0*/  LDC R10, c[0x0][0x618] ;  /* 0x00018600ff0a7b82 */ /* 0x000e240000000800 */
[----:B------:R-:W-:Y:S02]  /*3eec0*/  IMAD.X R3, RZ, RZ, ~R2, P0 ;  /* 0x000000ffff037224 */ /* 0x000fe400000e0e02 */
[----:B------:R-:W-:Y:S02]  /*3eed0*/  IMAD.MOV.U32 R2, RZ, RZ, R17 ;  /* 0x000000ffff027224 */ /* 0x000fe400078e0011 */
[-C--:B------:R-:W-:Y:S02]  /*3eee0*/  IMAD R8, R3, R18.reuse, RZ ;  /* 0x0000001203087224 */ /* 0x080fe400078e02ff */
[----:B------:R-:W2:Y:S01]  /*3eef0*/  LDC R16, c[0x0][0x608] ;  /* 0x00018200ff107b82 */ /* 0x000ea20000000800 */
        /* <DEDUP_REMOVED lines=9> */
[----:B0-----:R-:W-:-:S02]  /*3ef90*/  SHF.R.U64 R12, R2, R10, R3 ;  /* 0x0000000a020c7219 */ /* 0x001fc40000001203 */
[----:B------:R-:W-:-:S04]  /*3efa0*/  SHF.R.U32.HI R3, RZ, R10, R3 ;  /* 0x0000000aff037219 */ /* 0x000fc80000011603 */
[----:B------:R-:W0:Y:S01]  /*3efb0*/  LDC R19, c[0x0][0x648] ;  /* 0x00019200ff137b82 */ /* 0x000e220000000800 */
[-CC-:B--2---:R-:W-:Y:S02]  /*3efc0*/  SHF.R.U64 R17, R12, R16.reuse, R3.reuse ;  /* 0x000000100c117219 */ /* 0x184fe40000001203 */
[----:B------:R-:W-:-:S05]  /*3efd0*/  SHF.R.U32.HI R2, RZ, R16, R3 ;  /* 0x00000010ff027219 */ /* 0x000fca0000011603 */
[----:B------:R-:W2:Y:S01]  /*3efe0*/  LDC R20, c[0x0][0x638] ;  /* 0x00018e00ff147b82 */ /* 0x000ea20000000800 */
        /* <DEDUP_REMOVED lines=12> */
[----:B------:R-:W-:Y:S01]  /*3f0b0*/  IMAD.WIDE.U32 R2, R11, R22, RZ ;  /* 0x000000160b027225 */ /* 0x000fe200078e00ff */
[----:B------:R-:W-:-:S03]  /*3f0c0*/  IADD3.X R11, RZ, RZ, RZ, P0, !PT ;  /* 0x000000ffff0b7210 */ /* 0x000fc600007fe4ff */
[----:B------:R-:W-:Y:S01]  /*3f0d0*/  IMAD.MOV.U32 R10, RZ, RZ, R9 ;  /* 0x000000ffff0a7224 */ /* 0x000fe200078e0009 */
[----:B------:R-:W-:-:S05]  /*3f0e0*/  IADD3 RZ, P0, R3, R8, RZ ;  /* 0x0000000803ff7210 */ /* 0x000fca0007f1e0ff */
[----:B------:R-:W-:-:S08]  /*3f0f0*/  IMAD.WIDE.U32.X R2, R13, R23, R10, P0 ;  /* 0x000000170d027225 */ /* 0x000fd000000e040a */
.L_x_1059:
[----:B------:R-:W4:Y:S01]  /*3f100*/  LDC R8, c[0x0][0x65c] ;  /* 0x00019700ff087b82 */ /* 0x000f220000000800 */
[----:B0-----:R-:W-:Y:S01]  /*3f110*/  SHF.R.U64 R3, R2, R19, R3 ;  /* 0x0000001302037219 */ /* 0x001fe20000001203 */
[----:B-1----:R-:W-:Y:S01]  /*3f120*/  VIADD R9, R18, 0xffffffff ;  /* 0xffffffff12097836 */ /* 0x002fe20000000000 */
[----:B------:R-:W-:Y:S02]  /*3f130*/  SHF.L.U32 R24, R24, R21, RZ ;  /* 0x0000001518187219 */ /* 0x000fe400000006ff */
[----:B------:R-:W-:Y:S01]  /*3f140*/  LOP3.LUT R2, R17, R26, RZ, 0xc0, !PT ;  /* 0x0000001a11027212 */ /* 0x000fe200078ec0ff */
[----:B------:R-:W-:-:S04]  /*3f150*/  IMAD.MOV R5, RZ, RZ, -R3 ;  /* 0x000000ffff057224 */ /* 0x000fc800078e0a03 */
[----:B------:R-:W-:Y:S02]  /*3f160*/  IMAD R3, R24, R3, R2 ;  /* 0x0000000318037224 */ /* 0x000fe400078e0202 */
[----:B--2---:R-:W-:Y:S01]  /*3f170*/  IMAD R2, R5, R20, R16 ;  /* 0x0000001405027224 */ /* 0x004fe200078e0210 */
[----:B----4-:R-:W-:Y:S01]  /*3f180*/  ISETP.NE.AND P0, PT, R8, 0x1, PT ;  /* 0x000000010800780c */ /* 0x010fe20003f05270 */
[----:B------:R-:W-:-:S12]  /*3f190*/  IMAD.MOV.U32 R8, RZ, RZ, 0x1 ;  /* 0x00000001ff087424 */ /* 0x000fd800078e00ff */
[----:B------:R-:W-:Y:S01]  /*3f1a0*/  @P0 IMAD R6, R7, R14, R4 ;  /* 0x0000000e07060224 */ /* 0x000fe200078e0204 */
[----:B------:R-:W-:Y:S01]  /*3f1b0*/  LOP3.LUT R7, R12, R9, RZ, 0xc0, !PT ;  /* 0x000000090c077212 */ /* 0x000fe200078ec0ff */
[----:B------:R-:W-:Y:S02]  /*3f1c0*/  IMAD.MOV.U32 R12, RZ, RZ, R15 ;  /* 0x000000ffff0c7224 */ /* 0x000fe400078e000f */
[----:B---3--:R-:W-:Y:S02]  /*3f1d0*/  IMAD R3, R3, R25, R6 ;  /* 0x0000001903037224 */ /* 0x008fe400078e0206 */
[----:B------:R-:W-:-:S05]  /*3f1e0*/  IMAD R4, R2, R18, R7 ;  /* 0x0000001202047224 */ /* 0x000fca00078e0207 */
[----:B------:R-:W-:Y:S02]  /*3f1f0*/  SEL R2, R4, R3, !P0 ;  /* 0x0000000304027207 */ /* 0x000fe40004000000 */
[----:B------:R-:W-:-:S07]  /*3f200*/  SEL R3, R3, R4, !P0 ;  /* 0x0000000403037207 */ /* 0x000fce0004000000 */
.L_x_1057:
[----:B------:R-:W-:-:S08]  /*3f210*/  NOP ;  /* 0x0000000000007918 */ /* 0x000fd00000000000 */
[----:B0-----:R-:W0:-:S00]  /*3f220*/  USETMAXREG.DEALLOC.CTAPOOL 0x18 ;  /* 0x00000018000079c8 */ /* 0x001e0000080e0500 */
[----:B0-----:R-:W-:-:S13]  /*3f230*/  ISETP.NE.AND P0, PT, R0, RZ, PT ;  /* 0x000000ff0000720c */ /* 0x001fda0003f05270 */
[----:B------:R-:W-:Y:S05]  /*3f240*/  @P0 EXIT ;  /* 0x000000000000094d */ /* 0x000fea0003800000 */
[----:B------:R-:W-:Y:S01]  /*3f250*/  LOP3.LUT P0, RZ, R8, 0xff, RZ, 0xc0, !PT ;  /* 0x000000ff08ff7812 */ /* 0x000fe2000780c0ff */
[----:B------:R-:W-:Y:S02]  /*3f260*/  IMAD.MOV.U32 R0, RZ, RZ, 0x1 ;  /* 0x00000001ff007424 */ /* 0x000fe400078e00ff */
[----:B------:R-:W-:-:S10]  /*3f270*/  IMAD.MOV.U32 R6, RZ, RZ, RZ ;  /* 0x000000ffff067224 */ /* 0x000fd400078e00ff */
[----:B------:R-:W-:Y:S05]  /*3f280*/  @!P0 BRA `(.L_x_1060) ;  /* 0x0000000c00608947 */ /* 0x000fea0003800000 */
[----:B------:R-:W2:Y:S01]  /*3f290*/  LDL R4, [R1+0x600] ;  /* 0x0006000001047983 */ /* 0x000ea20000100800 */
[----:B------:R-:W0:Y:S01]  /*3f2a0*/  LDC R0, c[0x0][0x28c] ;  /* 0x0000a300ff007b82 */ /* 0x000e220000000800 */
[----:B------:R-:W-:Y:S01]  /*3f2b0*/  ULDC UR5, c[0x0][0x600] ;  /* 0x0001800000057ab9 */ /* 0x000fe20000000800 */
[----:B------:R-:W-:Y:S01]  /*3f2c0*/  ULDC UR4, c[0x0][0xc] ;  /* 0x0000030000047ab9 */ /* 0x000fe20000000800 */
[----:B------:R-:W1:Y:S01]  /*3f2d0*/  S2R R11, SR_CgaCtaId ;  /* 0x00000000000b7919 */ /* 0x000e620000008800 */
[----:B------:R-:W-:Y:S01]  /*3f2e0*/  UIADD3 UR16, UR5, -0x1, URZ ;  /* 0xffffffff05107890 */ /* 0x000fe2000fffe03f */
[----:B------:R-:W-:Y:S01]  /*3f2f0*/  BSSY B0, `(.L_x_1060) ;  /* 0x00000d1000007945 */ /* 0x000fe20003800000 */
[----:B------:R-:W-:Y:S01]  /*3f300*/  ULDC UR6, c[0x0][0x658] ;  /* 0x0001960000067ab9 */ /* 0x000fe20000000800 */
[----:B------:R-:W-:Y:S01]  /*3f310*/  ULDC UR5, c[0x0][0x10] ;  /* 0x0000040000057ab9 */ /* 0x000fe20000000800 */
[----:B------:R-:W-:Y:S01]  /*3f320*/  UMOV UR7, 0xffffffff ;  /* 0xffffffff00077882 */ /* 0x000fe20000000000 */
[----:B------:R-:W-:Y:S01]  /*3f330*/  UMOV UR8, 0x1 ;  /* 0x0000000100087882 */ /* 0x000fe20000000000 */
[----:B------:R-:W-:Y:S01]  /*3f340*/  UIMAD.WIDE.U32 UR4, UR4, UR5, URZ ;  /* 0x00000005040472a5 */ /* 0x000fe2000f8e003f */
[----:B------:R-:W-:Y:S01]  /*3f350*/  MOV R10, 0x1 ;  /* 0x00000001000a7802 */ /* 0x000fe20000000f00 */
[----:B------:R-:W-:Y:S01]  /*3f360*/  USHF.L.U32 UR7, UR7, UR6, URZ ;  /* 0x0000000607077299 */ /* 0x000fe2000800063f */
[----:B------:R-:W-:Y:S01]  /*3f370*/  IMAD.MOV.U32 R6, RZ, RZ, RZ ;  /* 0x000000ffff067224 */ /* 0x000fe200078e00ff */
[----:B------:R-:W-:-:S02]  /*3f380*/  USHF.L.U32 UR18, UR8, UR6, URZ ;  /* 0x0000000608127299 */ /* 0x000fc4000800063f */
[----:B------:R-:W-:Y:S01]  /*3f390*/  ULOP3.LUT UR17, URZ, UR7, URZ, 0x33, !UPT ;  /* 0x000000073f117292 */ /* 0x000fe2000f8e333f */
[----:B------:R-:W-:Y:S01]  /*3f3a0*/  ULDC UR6, c[0x0][0x14] ;  /* 0x0000050000067ab9 */ /* 0x000fe20000000800 */
[----:B------:R-:W-:Y:S01]  /*3f3b0*/  ULDC.64 UR22, c[0x0][0x198] ;  /* 0x0000660000167ab9 */ /* 0x000fe20000000a00 */
[----:B------:R-:W-:Y:S02]  /*3f3c0*/  UIMAD.WIDE.U32 UR20, UR4, UR6, URZ ;  /* 0x00000006041472a5 */ /* 0x000fe4000f8e003f */
[----:B------:R-:W-:Y:S01]  /*3f3d0*/  UIMAD UR13, UR5, UR6, URZ ;  /* 0x00000006050d72a4 */ /* 0x000fe2000f8e023f */
[----:B0-----:R-:W-:-:S03]  /*3f3e0*/  VIADD R0, R0, 0x3f ;  /* 0x0000003f00007836 */ /* 0x001fc60000000000 */
[----:B------:R-:W-:Y:S02]  /*3f3f0*/  UIADD3 UR13, UR21, UR13, URZ ;  /* 0x0000000d150d7290 */ /* 0x000fe4000fffe03f */
[----:B------:R-:W-:-:S04]  /*3f400*/  SHF.R.S32.HI R5, RZ, 0x1f, R0 ;  /* 0x0000001fff057819 */ /* 0x000fc80000011400 */
[----:B------:R-:W-:Y:S01]  /*3f410*/  LEA.HI R5, R5, R0, RZ, 0x6 ;  /* 0x0000000005057211 */ /* 0x000fe200078f30ff */
[----:B------:R-:W-:Y:S02]  /*3f420*/  IMAD.MOV.U32 R0, RZ, RZ, 0x1 ;  /* 0x00000001ff007424 */ /* 0x000fe400078e00ff */
[C---:B-1----:R-:W-:Y:S01]  /*3f430*/  IMAD.SHL.U32 R17, R11.reuse, 0x100, RZ ;  /* 0x000001000b117824 */ /* 0x042fe200078e00ff */
[----:B------:R-:W-:Y:S01]  /*3f440*/  SHF.R.S32.HI R7, RZ, 0x6, R5 ;  /* 0x00000006ff077819 */ /* 0x000fe20000011405 */
[----:B------:R-:W-:-:S03]  /*3f450*/  IMAD.SHL.U32 R11, R11, 0x4000, RZ ;  /* 0x000040000b0b7824 */ /* 0x000fc600078e00ff */
[----:B------:R-:W-:Y:S01]  /*3f460*/  LOP3.LUT R17, R17, 0x100, RZ, 0xc0, !PT ;  /* 0x0000010011117812 */ /* 0x000fe200078ec0ff */
[----:B------:R-:W-:Y:S01]  /*3f470*/  VIADD R18, R7, 0x1 ;  /* 0x0000000107127836 */ /* 0x000fe20000000000 */
[----:B------:R-:W-:Y:S02]  /*3f480*/  LOP3.LUT R11, R11, 0x4000, RZ, 0xc0, !PT ;  /* 0x000040000b0b7812 */ /* 0x000fe400078ec0ff */
[----:B--2---:R-:W-:-:S07]  /*3f490*/  LOP3.LUT R8, R4, 0x2, RZ, 0xfc, !PT ;  /* 0x0000000204087812 */ /* 0x004fce00078efcff */
.L_x_1071:
[----:B------:R-:W-:-:S03]  /*3f4a0*/  UMOV UR4, 0xffffffff ;  /* 0xffffffff00047882 */ /* 0x000fc60000000000 */
[----:B------:R-:W-:Y:S05]  /*3f4b0*/  BRA.DIV UR4, `(.L_x_1061) ;  /* 0x0000000e04787947 */ /* 0x000fea000b800000 */
[----:B------:R-:W-:-:S13]  /*3f4c0*/  ELECT P6, URZ, PT ;  /* 0x00000000003f782f */ /* 0x000fda00038c0000 */
.L_x_1080:
[----:B------:R-:W0:Y:S01]  /*3f4d0*/  LDC R4, c[0x0][0x28c] ;  /* 0x0000a300ff047b82 */ /* 0x000e220000000800 */
[----:B------:R-:W-:Y:S01]  /*3f4e0*/  BSSY B1, `(.L_x_1062) ;  /* 0x0000039000017945 */ /* 0x000fe20003800000 */
[----:B0-----:R-:W-:-:S13]  /*3f4f0*/  ISETP.LT.OR P6, PT, R4, 0x1, !P6 ;  /* 0x000000010400780c */ /* 0x001fda00077c1670 */
[----:B------:R-:W-:Y:S05]  /*3f500*/  @P6 BRA `(.L_x_1063) ;  /* 0x0000000000d86947 */ /* 0x000fea0003800000 */
[----:B------:R-:W-:Y:S01]  /*3f510*/  IMAD R2, R2, 0x200, R17 ;  /* 0x0000020002027824 */ /* 0x000fe200078e0211 */
[----:B------:R-:W-:Y:S01]  /*3f520*/  MOV R9, R0 ;  /* 0x0000000000097202 */ /* 0x000fe20000000f00 */
[----:B------:R-:W-:Y:S02]  /*3f530*/  IMAD R3, R3, 0xc0, RZ ;  /* 0x000000c003037824 */ /* 0x000fe400078e02ff */
[----:B------:R-:W-:Y:S02]  /*3f540*/  IMAD.MOV.U32 R4, RZ, RZ, RZ ;  /* 0x000000ffff047224 */ /* 0x000fe400078e00ff */
[----:B------:R-:W-:Y:S02]  /*3f550*/  IMAD.MOV.U32 R5, RZ, RZ, R18 ;  /* 0x000000ffff057224 */ /* 0x000fe400078e0012 */
[----:B------:R-:W-:-:S07]  /*3f560*/  IMAD.MOV.U32 R13, RZ, RZ, R6 ;  /* 0x000000ffff0d7224 */ /* 0x000fce00078e0006 */
.L_x_1066:
[----:B------:R-:W0:Y:S01]  /*3f570*/  S2R R14, SR_CgaCtaId ;  /* 0x00000000000e7919 */ /* 0x000e220000008800 */
[----:B------:R-:W-:Y:S02]  /*3f580*/  MOV R15, 0x400 ;  /* 0x00000400000f7802 */ /* 0x000fe40000000f00 */
[----:B------:R-:W-:Y:S02]  /*3f590*/  SHF.L.U32 R16, R9, 0x1f, RZ ;  /* 0x0000001f09107819 */ /* 0x000fe400000006ff */
[----:B0-----:R-:W-:-:S05]  /*3f5a0*/  LEA R14, R14, R15, 0x18 ;  /* 0x0000000f0e0e7211 */ /* 0x001fca00078ec0ff */
[----:B------:R-:W-:-:S04]  /*3f5b0*/  IMAD R15, R13, 0x8, R14 ;  /* 0x000000080d0f7824 */ /* 0x000fc800078e020e */
[----:B------:R-:W0:Y:S02]  /*3f5c0*/  SYNCS.PHASECHK.TRANS64.TRYWAIT P0, [R15+URZ+0x10], R16 ;  /* 0x000010100f0075a7 */ /* 0x000e24000800017f */
[----:B0-----:R-:W-:Y:S05]  /*3f5d0*/  @!P0 BRA `(.L_x_1064) ;  /* 0x0000000c00508947 */ /* 0x001fea0003800000 */
.L_x_1081:
[----:B------:R-:W1:Y:S02]  /*3f5e0*/  S2R R19, SR_TID.X ;  /* 0x0000000000137919 */ /* 0x000e640000002100 */
[----:B-1----:R-:W-:-:S13]  /*3f5f0*/  LOP3.LUT P0, RZ, R19, 0x7f, RZ, 0xc0, !PT ;  /* 0x0000007f13ff7812 */ /* 0x002fda000780c0ff */
[----:B0-----:R-:W0:Y:S02]  /*3f600*/  @!P0 LDC R16, c[0x0][0x500] ;  /* 0x00014000ff108b82 */ /* 0x001e240000000800 */
[----:B0-----:R0:W-:Y:S02]  /*3f610*/  @!P0 SYNCS.ARRIVE.TRANS64 RZ, [R15+URZ], R16 ;  /* 0x000000100fff89a7 */ /* 0x0011e4000800003f */
[----:B0-----:R-:W-:-:S04]  /*3f620*/  PRMT R16, R8, 0x9910, RZ ;  /* 0x0000991008107816 */ /* 0x001fc800000000ff */
[----:B------:R-:W-:-:S13]  /*3f630*/  ISETP.NE.AND P0, PT, R16, 0x2, PT ;  /* 0x000000021000780c */ /* 0x000fda0003f05270 */
[----:B------:R-:W-:Y:S05]  /*3f640*/  @P0 BRA `(.L_x_1065) ;  /* 0x0000000000040947 */ /* 0x000fea0003800000 */
[----:B------:R-:W-:Y:S01]  /*3f650*/  BPT.TRAP 0x1 ;  /* 0x000000040000795c */ /* 0x000fe20000300000 */
.L_x_1065:
[----:B------:R-:W-:Y:S01]  /*3f660*/  R2UR UR9, R15 ;  /* 0x000000000f0972ca */ /* 0x000fe200000e0000 */
[--C-:B------:R-:W-:Y:S01]  /*3f670*/  IMAD R15, R13, 0x6000, R14.reuse ;  /* 0x000060000d0f7824 */ /* 0x100fe200078e020e */
[----:B------:R-:W-:Y:S01]  /*3f680*/  UIADD3 UR4, UP0, UR22, 0xf0, URZ ;  /* 0x000000f016047890 */ /* 0x000fe2000ff1e03f */
[----:B------:R-:W-:Y:S01]  /*3f690*/  VIADD R5, R5, 0xffffffff ;  /* 0xffffffff05057836 */ /* 0x000fe20000000000 */
[----:B------:R-:W-:Y:S01]  /*3f6a0*/  R2UR UR11, R3 ;  /* 0x00000000030b72ca */ /* 0x000fe200000e0000 */
[----:B------:R-:W-:Y:S01]  /*3f6b0*/  UIADD3 UR24, UP1, UR22, 0x1f0, URZ ;  /* 0x000001f016187890 */ /* 0x000fe2000ff3e03f */
[----:B------:R-:W-:Y:S01]  /*3f6c0*/  R2UR UR5, R15 ;  /* 0x000000000f0572ca */ /* 0x000fe200000e0000 */
[C---:B------:R-:W-:Y:S01]  /*3f6d0*/  IMAD R15, R13.reuse, 0x8000, R11 ;  /* 0x000080000d0f7824 */ /* 0x040fe200078e020b */
[----:B------:R-:W-:Y:S01]  /*3f6e0*/  R2UR UR10, R4 ;  /* 0x00000000040a72ca */ /* 0x000fe200000e0000 */
[----:B------:R-:W-:Y:S01]  /*3f6f0*/  VIADD R13, R13, 0x1 ;  /* 0x000000010d0d7836 */ /* 0x000fe20000000000 */
[----:B------:R-:W-:Y:S01]  /*3f700*/  R2UR UR12, R12 ;  /* 0x000000000c0c72ca */ /* 0x000fe200000e0000 */
[----:B------:R-:W-:Y:S01]  /*3f710*/  IMAD R15, R15, 0x2, R14 ;  /* 0x000000020f0f7824 */ /* 0x000fe200078e020e */
[----:B------:R-:W-:Y:S01]  /*3f720*/  R2UR UR19, R2 ;  /* 0x00000000021372ca */ /* 0x000fe200000e0000 */
[----:B------:R-:W-:Y:S01]  /*3f730*/  UIADD3.X UR25, URZ, UR23, URZ, UP1, !UPT ;  /* 0x000000173f197290 */ /* 0x000fe20008ffe43f */
[----:B------:R-:W-:Y:S01]  /*3f740*/  ISETP.GT.AND P1, PT, R5, 0x1, PT ;  /* 0x000000010500780c */ /* 0x000fe20003f24270 */
[----:B------:R-:W-:Y:S01]  /*3f750*/  UMOV UR6, 0x0 ;  /* 0x0000000000067882 */ /* 0x000fe20000000000 */
[----:B------:R-:W-:Y:S01]  /*3f760*/  R2UR UR8, R15 ;  /* 0x000000000f0872ca */ /* 0x000fe200000e0000 */
[----:B------:R-:W-:Y:S01]  /*3f770*/  UMOV UR7, 0x10000000 ;  /* 0x1000000000077882 */ /* 0x000fe20000000000 */
[C---:B------:R-:W-:Y:S01]  /*3f780*/  ISETP.NE.AND P0, PT, R13.reuse, 0x2, PT ;  /* 0x000000020d00780c */ /* 0x040fe20003f05270 */
[----:B------:R-:W-:Y:S01]  /*3f790*/  UIADD3 UR14, UR5, 0x100, URZ ;  /* 0x00000100050e7890 */ /* 0x000fe2000fffe03f */
[----:B------:R-:W-:Y:S01]  /*3f7a0*/  VIADD R4, R4, 0x40 ;  /* 0x0000004004047836 */ /* 0x000fe20000000000 */
[----:B------:R-:W-:Y:S01]  /*3f7b0*/  UIADD3.X UR5, URZ, UR23, URZ, UP0, !UPT ;  /* 0x000000173f057290 */ /* 0x000fe200087fe43f */
[----:B------:R-:W-:Y:S01]  /*3f7c0*/  SEL R14, RZ, 0x1, P0 ;  /* 0x00000001ff0e7807 */ /* 0x000fe20000000000 */
[----:B------:R-:W-:Y:S01]  /*3f7d0*/  UMOV UR26, 0x30000 ;  /* 0x00030000001a7882 */ /* 0x000fe20000000000 */
[----:B------:R-:W-:-:S02]  /*3f7e0*/  SEL R13, R13, RZ, P0 ;  /* 0x000000ff0d0d7207 */ /* 0x000fc40000000000 */
[----:B------:R-:W-:-:S03]  /*3f7f0*/  LOP3.LUT R9, R9, R14, RZ, 0x3c, !PT ;  /* 0x0000000e09097212 */ /* 0x000fc600078e3cff */
[----:B------:R-:W-:-:S03]  /*3f800*/  UIADD3 UR15, UR8, 0xc100, URZ ;  /* 0x0000c100080f7890 */ /* 0x000fc6000fffe03f */
[----:B------:R-:W-:Y:S02]  /*3f810*/  UMOV UR8, UR14 ;  /* 0x0000000e00087c82 */ /* 0x000fe40008000000 */
[----:B------:R0:W-:Y:S02]  /*3f820*/  UTMALDG.3D [UR8], [UR4], desc[UR6] ;  /* 0x00000608040075b4 */ /* 0x0001e40008011000 */
[----:B0-----:R-:W-:Y:S01]  /*3f830*/  UMOV UR8, UR15 ;  /* 0x0000000f00087c82 */ /* 0x001fe20008000000 */
[----:B------:R-:W-:Y:S02]  /*3f840*/  UMOV UR11, UR19 ;  /* 0x00000013000b7c82 */ /* 0x000fe40008000000 */
[----:B------:R0:W-:Y:S02]  /*3f850*/  UTMALDG.3D.MULTICAST [UR8], [UR24], UR26, desc[UR6] ;  /* 0x00000608180073b4 */ /* 0x0001e4000801181a */
[----:B0-----:R-:W-:Y:S05]  /*3f860*/  @P1 BRA `(.L_x_1066) ;  /* 0xfffffffc00401947 */ /* 0x001fea000383ffff */
.L_x_1063:
[----:B------:R-:W-:Y:S05]  /*3f870*/  BSYNC B1 ;  /* 0x0000000000017941 */ /* 0x000fea0003800000 */
.L_x_1062:
[----:B------:R-:W2:Y:S01]  /*3f880*/  LDL.LU R15, [R1+0x604] ;  /* 0x00060400010f7983 */ /* 0x000ea20000300800 */
[----:B------:R-:W-:Y:S01]  /*3f890*/  LOP3.LUT P2, RZ, R10, 0xff, RZ, 0xc0, !PT ;  /* 0x000000ff0aff7812 */ /* 0x000fe2000784c0ff */
[----:B------:R-:W-:Y:S01]  /*3f8a0*/  IMAD.IADD R6, R7, 0x1, R6 ;  /* 0x0000000107067824 */ /* 0x000fe200078e0206 */
[----:B------:R-:W-:Y:S01]  /*3f8b0*/  ULDC.64 UR4, c[0x0][0x650] ;  /* 0x0001940000047ab9 */ /* 0x000fe20000000a00 */
[----:B------:R-:W3:Y:S01]  /*3f8c0*/  LDL.LU R14, [R1+0x608] ;  /* 0x00060800010e7983 */ /* 0x000ee20000300800 */
[----:B------:R-:W-:Y:S01]  /*3f8d0*/  BSSY B1, `(.L_x_1067) ;  /* 0x0000070000017945 */ /* 0x000fe20003800000 */
[----:B------:R-:W-:Y:S01]  /*3f8e0*/  IMAD.MOV.U32 R12, RZ, RZ, -0x1 ;  /* 0xffffffffff0c7424 */ /* 0x000fe200078e00ff */
[----:B------:R-:W-:Y:S02]  /*3f8f0*/  SHF.R.U32.HI R2, RZ, 0x1, R6 ;  /* 0x00000001ff027819 */ /* 0x000fe40000011606 */
[----:B------:R-:W-:Y:S02]  /*3f900*/  ISETP.GT.U32.AND P0, PT, R6, 0x1, PT ;  /* 0x000000010600780c */ /* 0x000fe40003f04070 */
[----:B------:R-:W-:-:S02]  /*3f910*/  LOP3.LUT R2, R2, 0x1, RZ, 0xc0, !PT ;  /* 0x0000000102027812 */ /* 0x000fc400078ec0ff */
[C---:B------:R-:W-:Y:S01]  /*3f920*/  ISETP.LT.U32.AND P0, PT, R7.reuse, 0x2, P0 ;  /* 0x000000020700780c */ /* 0x040fe20000701070 */
[----:B------:R-:W0:Y:S01]  /*3f930*/  @P2 S2R R3, SR_CgaCtaId ;  /* 0x0000000000032919 */ /* 0x000e220000008800 */
[----:B------:R-:W-:Y:S02]  /*3f940*/  ISETP.NE.U32.AND P1, PT, R2, 0x1, PT ;  /* 0x000000010200780c */ /* 0x000fe40003f25070 */
[----:B------:R-:W-:Y:S02]  /*3f950*/  @P2 MOV R2, 0x400 ;  /* 0x0000040000022802 */ /* 0x000fe40000000f00 */
[----:B------:R-:W-:Y:S02]  /*3f960*/  ISETP.GT.U32.AND P1, PT, R7, 0x1, !P1 ;  /* 0x000000010700780c */ /* 0x000fe40004f24070 */
[----:B------:R-:W-:Y:S02]  /*3f970*/  LOP3.LUT R6, R6, 0x1, RZ, 0xc0, !PT ;  /* 0x0000000106067812 */ /* 0x000fe400078ec0ff */
[----:B------:R-:W-:-:S02]  /*3f980*/  PRMT R4, RZ, 0x7610, R4 ;  /* 0x00007610ff047816 */ /* 0x000fc40000000004 */
[----:B------:R-:W-:Y:S02]  /*3f990*/  PRMT R10, RZ, 0x7610, R10 ;  /* 0x00007610ff0a7816 */ /* 0x000fe4000000000a */
[----:B0-----:R-:W-:Y:S02]  /*3f9a0*/  @P2 LEA R2, R3, R2, 0x18 ;  /* 0x0000000203022211 */ /* 0x001fe400078ec0ff */
[----:B------:R-:W-:Y:S02]  /*3f9b0*/  SEL R3, RZ, 0x1, !P0 ;  /* 0x00000001ff037807 */ /* 0x000fe40004000000 */
[----:B------:R0:W-:Y:S02]  /*3f9c0*/  @P2 SYNCS.ARRIVE.TRANS64.A1T0 RZ, [R2+URZ+0x38], RZ ;  /* 0x000038ff02ff29a7 */ /* 0x0001e4000810003f */
[----:B0-----:R-:W-:-:S04]  /*3f9d0*/  SEL R2, RZ, 0x1, !P1 ;  /* 0x00000001ff027807 */ /* 0x001fc80004800000 */
[----:B------:R-:W-:Y:S01]  /*3f9e0*/  LOP3.LUT R0, R2, R0, R3, 0x96, !PT ;  /* 0x0000000002007212 */ /* 0x000fe200078e9603 */
[----:B------:R-:W-:Y:S01]  /*3f9f0*/  IMAD.MOV.U32 R2, RZ, RZ, -0x1 ;  /* 0xffffffffff027424 */ /* 0x000fe200078e00ff */
[----:B------:R-:W-:Y:S02]  /*3fa00*/  MOV R3, 0xffffffff ;  /* 0xffffffff00037802 */ /* 0x000fe40000000f00 */
[----:B---3--:R-:W-:-:S04]  /*3fa10*/  IADD3 R14, P0, R14, UR20, RZ ;  /* 0x000000140e0e7c10 */ /* 0x008fc8000ff1e0ff */
[----:B--2---:R-:W-:Y:S01]  /*3fa20*/  IADD3.X R15, R15, UR13, RZ, P0, !PT ;  /* 0x0000000d0f0f7c10 */ /* 0x004fe200087fe4ff */
[----:B------:R0:W-:Y:S01]  /*3fa30*/  STL [R1+0x608], R14 ;  /* 0x0006080e01007387 */ /* 0x0001e20000100800 */
[----:B------:R-:W-:-:S03]  /*3fa40*/  ISETP.GE.U32.AND P0, PT, R14, UR4, PT ;  /* 0x000000040e007c0c */ /* 0x000fc6000bf06070 */
[----:B------:R0:W-:Y:S01]  /*3fa50*/  STL [R1+0x604], R15 ;  /* 0x0006040f01007387 */ /* 0x0001e20000100800 */
[----:B------:R-:W-:-:S13]  /*3fa60*/  ISETP.GE.U32.AND.EX P0, PT, R15, UR5, PT, P0 ;  /* 0x000000050f007c0c */ /* 0x000fda000bf06100 */
[----:B0-----:R-:W-:Y:S05]  /*3fa70*/  @P0 BRA `(.L_x_1068) ;  /* 0x0000000400540947 */ /* 0x001fea0003800000 */
[----:B------:R-:W0:Y:S01]  /*3fa80*/  S2R R9, SR_CTAID.X ;  /* 0x0000000000097919 */ /* 0x000e220000002500 */
[----:B------:R-:W1:Y:S01]  /*3fa90*/  LDC R16, c[0x0][0x65c] ;  /* 0x00019700ff107b82 */ /* 0x000e620000000800 */
[----:B------:R-:W-:Y:S01]  /*3faa0*/  ULDC UR4, c[0x0][0x150] ;  /* 0x0000540000047ab9 */ /* 0x000fe20000000800 */
[----:B------:R-:W-:Y:S01]  /*3fab0*/  ULDC UR7, c[0x0][0x630] ;  /* 0x00018c0000077ab9 */ /* 0x000fe20000000800 */
[----:B------:R-:W2:Y:S05]  /*3fac0*/  S2R R2, SR_CTAID.Y ;  /* 0x0000000000027919 */ /* 0x000eaa0000002600 */
[----:B------:R-:W3:Y:S01]  /*3fad0*/  LDC R4, c[0x0][0x144] ;  /* 0x00005100ff047b82 */ /* 0x000ee20000000800 */
[----:B-1----:R-:W-:-:S02]  /*3fae0*/  ISETP.NE.AND P3, PT, R16, 0x1, PT ;  /* 0x000000011000780c */ /* 0x002fc40003f65270 */
[----:B0-----:R-:W-:-:S05]  /*3faf0*/  I2FP.F32.U32 R3, R9 ;  /* 0x0000000900037245 */ /* 0x001fca0000201000 */
[----:B------:R-:W-:Y:S01]  /*3fb00*/  FMUL R5, R3, UR4 ;  /* 0x0000000403057c20 */ /* 0x000fe20008400000 */
[----:B--2---:R-:W-:Y:S01]  /*3fb10*/  I2FP.F32.U32 R3, R2 ;  /* 0x0000000200037245 */ /* 0x004fe20000201000 */
[----:B------:R-:W-:-:S04]  /*3fb20*/  ULDC UR4, c[0x0][0x154] ;  /* 0x0000550000047ab9 */ /* 0x000fc80000000800 */
[----:B------:R-:W-:Y:S01]  /*3fb30*/  FMUL R13, R3, UR4 ;  /* 0x00000004030d7c20 */ /* 0x000fe20008400000 */
[----:B------:R-:W0:Y:S01]  /*3fb40*/  F2I.U32.TRUNC.NTZ R5, R5 ;  /* 0x0000000500057305 */ /* 0x000e22000020f000 */
[----:B------:R-:W1:Y:S01]  /*3fb50*/  LDC R3, c[0x0][0x148] ;  /* 0x00005200ff037b82 */ /* 0x000e620000000800 */
[----:B------:R-:W-:Y:S02]  /*3fb60*/  ULDC.64 UR4, c[0x0][0x628] ;  /* 0x00018a0000047ab9 */ /* 0x000fe40000000a00 */
[----:B------:R-:W-:-:S04]  /*3fb70*/  ISETP.NE.U32.AND P0, PT, RZ, UR4, PT ;  /* 0x00000004ff007c0c */ /* 0x000fc8000bf05070 */
[----:B------:R-:W2:Y:S01]  /*3fb80*/  F2I.U32.TRUNC.NTZ R13, R13 ;  /* 0x0000000d000d7305 */ /* 0x000ea2000020f000 */
[----:B------:R-:W-:Y:S01]  /*3fb90*/  ISETP.NE.AND.EX P0, PT, RZ, UR5, PT, P0 ;  /* 0x00000005ff007c0c */ /* 0x000fe2000bf05300 */
[----:B0-----:R-:W-:-:S04]  /*3fba0*/  IMAD.MOV R12, RZ, RZ, -R5 ;  /* 0x000000ffff0c7224 */ /* 0x001fc800078e0a05 */
[----:B---3--:R-:W-:Y:S02]  /*3fbb0*/  IMAD R9, R4, R12, R9 ;  /* 0x0000000c04097224 */ /* 0x008fe400078e0209 */
[----:B--2---:R-:W-:-:S04]  /*3fbc0*/  IMAD.MOV R4, RZ, RZ, -R13 ;  /* 0x000000ffff047224 */ /* 0x004fc800078e0a0d */
[----:B-1----:R-:W-:Y:S02]  /*3fbd0*/  @P3 IMAD R9, R3, R4, R2 ;  /* 0x0000000403093224 */ /* 0x002fe400078e0202 */
[----:B------:R-:W-:Y:S02]  /*3fbe0*/  IMAD.MOV.U32 R2, RZ, RZ, R14 ;  /* 0x000000ffff027224 */ /* 0x000fe400078e000e */
[----:B------:R-:W-:Y:S01]  /*3fbf0*/  IMAD.MOV.U32 R3, RZ, RZ, R15 ;  /* 0x000000ffff037224 */ /* 0x000fe200078e000f */
[----:B------:R-:W-:Y:S06]  /*3fc00*/  @!P0 BRA `(.L_x_1069) ;  /* 0x0000000000288947 */ /* 0x000fec0003800000 */
[----:B------:R-:W-:Y:S02]  /*3fc10*/  ULDC UR6, c[0x0][0x634] ;  /* 0x00018d0000067ab9 */ /* 0x000fe40000000800 */
[----:B------:R-:W-:-:S05]  /*3fc20*/  IADD3 R3, P0, R14, UR6, RZ ;  /* 0x000000060e037c10 */ /* 0x000fca000ff1e0ff */
[----:B------:R-:W-:-:S04]  /*3fc30*/  IMAD.X R12, RZ, RZ, R15, P0 ;  /* 0x000000ffff0c7224 */ /* 0x000fc800000e060f */
[----:B------:R-:W-:-:S04]  /*3fc40*/  IMAD.WIDE.U32 R4, R12, UR4, RZ ;  /* 0x000000040c047c25 */ /* 0x000fc8000f8e00ff */
[----:B------:R-:W-:-:S04]  /*3fc50*/  IMAD.WIDE.U32 R4, P0, R3, UR5, R4 ;  /* 0x0000000503047c25 */ /* 0x000fc8000f800004 */
[----:B------:R-:W-:Y:S01]  /*3fc60*/  IMAD.WIDE.U32 R2, R3, UR4, RZ ;  /* 0x0000000403027c25 */ /* 0x000fe2000f8e00ff */
[----:B------:R-:W-:-:S04]  /*3fc70*/  MOV R2, R5 ;  /* 0x0000000500027202 */ /* 0x000fc80000000f00 */
[----:B------:R-:W-:Y:S01]  /*3fc80*/  IADD3 RZ, P1, R3, R4, RZ ;  /* 0x0000000403ff7210 */ /* 0x000fe20007f3e0ff */
[----:B------:R-:W-:-:S04]  /*3fc90*/  IMAD.X R3, RZ, RZ, RZ, P0 ;  /* 0x000000ffff037224 */ /* 0x000fc800000e06ff */
[----:B------:R-:W-:-:S08]  /*3fca0*/  IMAD.WIDE.U32.X R2, R12, UR5, R2, P1 ;  /* 0x000000050c027c25 */ /* 0x000fd000088e0402 */
.L_x_1069:
[--C-:B------:R-:W-:Y:S01]  /*3fcb0*/  SHF.R.U64 R12, R2, UR7, R3.reuse ;  /* 0x00000007020c7c19 */ /* 0x100fe20008001203 */
[----:B------:R-:W-:Y:S01]  /*3fcc0*/  ULDC.64 UR4, c[0x0][0x620] ;  /* 0x0001880000047ab9 */ /* 0x000fe20000000a00 */
[----:B------:R-:W-:Y:S01]  /*3fcd0*/  SHF.R.U32.HI R2, RZ, UR7, R3 ;  /* 0x00000007ff027c19 */ /* 0x000fe20008011603 */
[----:B------:R-:W-:Y:S01]  /*3fce0*/  IMAD.MOV.U32 R3, RZ, RZ, R15 ;  /* 0x000000ffff037224 */ /* 0x000fe200078e000f */
[----:B------:R-:W-:Y:S01]  /*3fcf0*/  IADD3 R5, P0, RZ, -R12, RZ ;  /* 0x8000000cff057210 */ /* 0x000fe20007f1e0ff */
[----:B------:R-:W-:-:S04]  /*3fd00*/  ULDC.64 UR6, c[0x0][0x640] ;  /* 0x0001900000067ab9 */ /* 0x000fc80000000a00 */
[----:B------:R-:W-:Y:S01]  /*3fd10*/  IMAD.X R2, RZ, RZ, ~R2, P0 ;  /* 0x000000ffff027224 */ /* 0x000fe200000e0e02 */
[----:B------:R-:W-:-:S03]  /*3fd20*/  ISETP.NE.U32.AND P0, PT, RZ, UR6, PT ;  /* 0x00000006ff007c0c */ /* 0x000fc6000bf05070 */
[----:B------:R-:W-:Y:S01]  /*3fd30*/  IMAD R2, R2, UR4, RZ ;  /* 0x0000000402027c24 */ /* 0x000fe2000f8e02ff */
[----:B------:R-:W-:-:S03]  /*3fd40*/  ISETP.NE.AND.EX P0, PT, RZ, UR7, PT, P0 ;  /* 0x00000007ff007c0c */ /* 0x000fc6000bf05300 */
[----:B------:R-:W-:Y:S02]  /*3fd50*/  IMAD R13, R5, UR5, R2 ;  /* 0x00000005050d7c24 */ /* 0x000fe4000f8e0202 */
[----:B------:R-:W-:-:S04]  /*3fd60*/  IMAD.MOV.U32 R2, RZ, RZ, R14 ;  /* 0x000000ffff027224 */ /* 0x000fc800078e000e */
[----:B------:R-:W-:Y:S01]  /*3fd70*/  IMAD.WIDE.U32 R2, R5, UR4, R2 ;  /* 0x0000000405027c25 */ /* 0x000fe2000f8e0002 */
[----:B------:R-:W-:-:S03]  /*3fd80*/  ULDC UR4, c[0x0][0x618] ;  /* 0x0001860000047ab9 */ /* 0x000fc60000000800 */
[----:B------:R-:W-:-:S05]  /*3fd90*/  IMAD.IADD R3, R3, 0x1, R13 ;  /* 0x0000000103037824 */ /* 0x000fca00078e020d */
[--C-:B------:R-:W-:Y:S02]  /*3fda0*/  SHF.R.U64 R13, R2, UR4, R3.reuse ;  /* 0x00000004020d7c19 */ /* 0x100fe40008001203 */
[----:B------:R-:W-:Y:S01]  /*3fdb0*/  SHF.R.U32.HI R2, RZ, UR4, R3 ;  /* 0x00000004ff027c19 */ /* 0x000fe20008011603 */
[----:B------:R-:W-:-:S03]  /*3fdc0*/  ULDC UR4, c[0x0][0x608] ;  /* 0x0001820000047ab9 */ /* 0x000fc60000000800 */
[--C-:B------:R-:W-:Y:S02]  /*3fdd0*/  SHF.R.U64 R14, R13, UR4, R2.reuse ;  /* 0x000000040d0e7c19 */ /* 0x100fe40008001202 */
[----:B------:R-:W-:Y:S01]  /*3fde0*/  SHF.R.U32.HI R3, RZ, UR4, R2 ;  /* 0x00000004ff037c19 */ /* 0x000fe20008011602 */
[----:B------:R-:W-:-:S03]  /*3fdf0*/  ULDC UR4, c[0x0][0x658] ;  /* 0x0001960000047ab9 */ /* 0x000fc60000000800 */
[--C-:B------:R-:W-:Y:S02]  /*3fe00*/  SHF.R.U64 R15, R14, UR4, R3.reuse ;  /* 0x000000040e0f7c19 */ /* 0x100fe40008001203 */
[----:B------:R-:W-:-:S03]  /*3fe10*/  SHF.R.U32.HI R3, RZ, UR4, R3 ;  /* 0x00000004ff037c19 */ /* 0x000fc60008011603 */
[----:B------:R-:W-:Y:S01]  /*3fe20*/  IMAD.MOV.U32 R2, RZ, RZ, R15 ;  /* 0x000000ffff027224 */ /* 0x000fe200078e000f */
[----:B------:R-:W-:Y:S06]  /*3fe30*/  @!P0 BRA `(.L_x_1070) ;  /* 0x0000000000288947 */ /* 0x000fec0003800000 */
[----:B------:R-:W-:Y:S02]  /*3fe40*/  ULDC UR4, c[0x0][0x64c] ;  /* 0x0001930000047ab9 */ /* 0x000fe40000000800 */
[----:B------:R-:W-:-:S05]  /*3fe50*/  IADD3 R2, P0, R15, UR4, RZ ;  /* 0x000000040f027c10 */ /* 0x000fca000ff1e0ff */
[----:B------:R-:W-:-:S04]  /*3fe60*/  IMAD.X R16, RZ, RZ, R3, P0 ;  /* 0x000000ffff107224 */ /* 0x000fc800000e0603 */
[----:B------:R-:W-:-:S04]  /*3fe70*/  IMAD.WIDE.U32 R4, R16, UR6, RZ ;  /* 0x0000000610047c25 */ /* 0x000fc8000f8e00ff */
[----:B------:R-:W-:-:S04]  /*3fe80*/  IMAD.WIDE.U32 R4, P0, R2, UR7, R4 ;  /* 0x0000000702047c25 */ /* 0x000fc8000f800004 */
[----:B------:R-:W-:-:S04]  /*3fe90*/  IMAD.WIDE.U32 R2, R2, UR6, RZ ;  /* 0x0000000602027c25 */ /* 0x000fc8000f8e00ff */
[----:B------:R-:W-:Y:S01]  /*3fea0*/  IMAD.MOV.U32 R2, RZ, RZ, R5 ;  /* 0x000000ffff027224 */ /* 0x000fe200078e0005 */
[----:B------:R-:W-:Y:S01]  /*3feb0*/  IADD3 RZ, P1, R3, R4, RZ ;  /* 0x0000000403ff7210 */ /* 0x000fe20007f3e0ff */
[----:B------:R-:W-:-:S04]  /*3fec0*/  IMAD.X R3, RZ, RZ, RZ, P0 ;  /* 0x000000ffff037224 */ /* 0x000fc800000e06ff */
[----:B------:R-:W-:-:S08]  /*3fed0*/  IMAD.WIDE.U32.X R2, R16, UR7, R2, P1 ;  /* 0x0000000710027c25 */ /* 0x000fd000088e0402 */
.L_x_1070:
[----:B------:R-:W-:Y:S01]  /*3fee0*/  ULDC UR4, c[0x0][0x648] ;  /* 0x0001920000047ab9 */ /* 0x000fe20000000800 */
[----:B------:R-:W-:Y:S02]  /*3fef0*/  LOP3.LUT R14, R14, UR17, RZ, 0xc0, !PT ;  /* 0x000000110e0e7c12 */ /* 0x000fe4000f8ec0ff */
[----:B------:R-:W-:Y:S01]  /*3ff00*/  SHF.R.U64 R3, R2, UR4, R3 ;  /* 0x0000000402037c19 */ /* 0x000fe20008001203 */
[----:B------:R-:W-:Y:S01]  /*3ff10*/  ULDC UR4, c[0x0][0x638] ;  /* 0x00018e0000047ab9 */ /* 0x000fe20000000800 */
[----:B------:R-:W-:Y:S02]  /*3ff20*/  LOP3.LUT R4, R13, UR16, RZ, 0xc0, !PT ;  /* 0x000000100d047c12 */ /* 0x000fe4000f8ec0ff */
[C---:B------:R-:W-:Y:S01]  /*3ff30*/  IADD3 R2, -R3.reuse, RZ, RZ ;  /* 0x000000ff03027210 */ /* 0x040fe20007ffe1ff */
[----:B------:R-:W-:-:S04]  /*3ff40*/  IMAD R14, R3, UR18, R14 ;  /* 0x00000012030e7c24 */ /* 0x000fc8000f8e020e */
[----:B------:R-:W-:Y:S01]  /*3ff50*/  IMAD R15, R2, UR4, R15 ;  /* 0x00000004020f7c24 */ /* 0x000fe2000f8e020f */
[----:B------:R-:W-:Y:S02]  /*3ff60*/  ULDC UR4, c[0x0][0x610] ;  /* 0x0001840000047ab9 */ /* 0x000fe40000000800 */
[----:B------:R-:W-:Y:S01]  /*3ff70*/  IMAD R9, R14, UR4, R9 ;  /* 0x000000040e097c24 */ /* 0x000fe2000f8e0209 */
[----:B------:R-:W-:Y:S02]  /*3ff80*/  ULDC UR4, c[0x0][0x600] ;  /* 0x0001800000047ab9 */ /* 0x000fe40000000800 */
[----:B------:R-:W-:-:S05]  /*3ff90*/  IMAD R4, R15, UR4, R4 ;  /* 0x000000040f047c24 */ /* 0x000fca000f8e0204 */
[----:B------:R-:W-:Y:S02]  /*3ffa0*/  SEL R2, R4, R9, !P3 ;  /* 0x0000000904027207 */ /* 0x000fe40005800000 */
[----:B------:R-:W-:Y:S01]  /*3ffb0*/  SEL R3, R9, R4, !P3 ;  /* 0x0000000409037207 */ /* 0x000fe20005800000 */
[----:B------:R-:W-:-:S07]  /*3ffc0*/  IMAD.MOV.U32 R4, RZ, RZ, 0x1 ;  /* 0x00000001ff047424 */ /* 0x000fce00078e00ff */
.L_x_1068:
[----:B------:R-:W-:Y:S05]  /*3ffd0*/  BSYNC B1 ;  /* 0x0000000000017941 */ /* 0x000fea0003800000 */
.L_x_1067:
[----:B------:R-:W-:-:S13]  /*3ffe0*/  LOP3.LUT P0, RZ, R4, 0xff, RZ, 0xc0, !PT ;  /* 0x000000ff04ff7812 */ /* 0x000fda000780c0ff */
[----:B------:R-:W-:Y:S05]  /*3fff0*/  @P0 BRA `(.L_x_1071) ;  /* 0xfffffff400280947 */ /* 0x000fea000383ffff */
[----:B------:R-:W-:Y:S05]  /*40000*/  BSYNC B0 ;  /* 0x0000000000007941 */ /* 0x000fea0003800000 */
.L_x_1060:
[----:B------:R-:W-:-:S03]  /*40010*/  UMOV UR4, 0xffffffff ;  /* 0xffffffff00047882 */ /* 0x000fc60000000000 */
[----:B------:R-:W-:Y:S05]  /*40020*/  BRA.DIV UR4, `(.L_x_1072) ;  /* 0x0000000204d07947 */ /* 0x000fea000b800000 */
[----:B------:R-:W-:-:S13]  /*40030*/  ELECT P6, URZ, PT ;  /* 0x00000000003f782f */ /* 0x000fda00038c0000 */
.L_x_1084:
[----:B------:R-:W-:Y:S04]  /*40040*/  BSSY B0, `(.L_x_1073) ;  /* 0x000001a000007945 */ /* 0x000fe80003800000 */
[----:B------:R-:W-:Y:S05]  /*40050*/  @!P6 BRA `(.L_x_1074) ;  /* 0x000000000060e947 */ /* 0x000fea0003800000 */
[----:B------:R-:W2:Y:S02]  /*40060*/  LDL.LU R2, [R1+0x600] ;  /* 0x0006000001027983 */ /* 0x000ea40000300800 */
[----:B--2---:R-:W-:-:S04]  /*40070*/  LOP3.LUT R2, R2, 0x2, RZ, 0xfc, !PT ;  /* 0x0000000202027812 */ /* 0x004fc800078efcff */
[----:B------:R-:W-:-:S13]  /*40080*/  ISETP.NE.AND P0, PT, R2, 0x3, PT ;  /* 0x000000030200780c */ /* 0x000fda0003f05270 */
[----:B------:R-:W-:Y:S05]  /*40090*/  @!P0 BRA `(.L_x_1075) ;  /* 0x0000000000048947 */ /* 0x000fea0003800000 */
[----:B------:R-:W-:Y:S01]  /*400a0*/  BPT.TRAP 0x1 ;  /* 0x000000040000795c */ /* 0x000fe20000300000 */
.L_x_1075:
[----:B------:R-:W0:Y:S01]  /*400b0*/  S2R R3, SR_CgaCtaId ;  /* 0x0000000000037919 */ /* 0x000e220000008800 */
[----:B------:R-:W-:-:S04]  /*400c0*/  MOV R2, 0x400 ;  /* 0x0000040000027802 */ /* 0x000fc80000000f00 */
[----:B0-----:R-:W-:Y:S02]  /*400d0*/  LEA R3, R3, R2, 0x18 ;  /* 0x0000000203037211 */ /* 0x001fe400078ec0ff */
[----:B------:R-:W-:-:S03]  /*400e0*/  SHF.L.U32 R2, R0, 0x1f, RZ ;  /* 0x0000001f00027819 */ /* 0x000fc600000006ff */
[----:B------:R-:W-:-:S04]  /*400f0*/  VIADD R3, R3, 0x10 ;  /* 0x0000001003037836 */ /* 0x000fc80000000000 */
[----:B------:R-:W-:-:S04]  /*40100*/  IMAD R5, R6, 0x8, R3 ;  /* 0x0000000806057824 */ /* 0x000fc800078e0203 */
[----:B------:R-:W0:Y:S02]  /*40110*/  SYNCS.PHASECHK.TRANS64.TRYWAIT P0, [R5+URZ], R2 ;  /* 0x00000002050075a7 */ /* 0x000e24000800017f */
[----:B0-----:R-:W-:Y:S05]  /*40120*/  @!P0 BRA `(.L_x_1076) ;  /* 0x0000000000b08947 */ /* 0x001fea0003800000 */
.L_x_1085:
[----:B------:R-:W-:-:S05]  /*40130*/  VIADD R6, R6, 0x1 ;  /* 0x0000000106067836 */ /* 0x000fca0000000000 */
[----:B------:R-:W-:-:S04]  /*40140*/  ISETP.NE.AND P0, PT, R6, 0x2, PT ;  /* 0x000000020600780c */ /* 0x000fc80003f05270 */
[----:B0-----:R-:W-:Y:S02]  /*40150*/  SEL R5, RZ, 0x1, P0 ;  /* 0x00000001ff057807 */ /* 0x001fe40000000000 */
[----:B------:R-:W-:Y:S02]  /*40160*/  SEL R6, R6, RZ, P0 ;  /* 0x000000ff06067207 */ /* 0x000fe40000000000 */
[----:B------:R-:W-:-:S03]  /*40170*/  LOP3.LUT R0, R0, R5, RZ, 0x3c, !PT ;  /* 0x0000000500007212 */ /* 0x000fc600078e3cff */
[----:B------:R-:W-:Y:S01]  /*40180*/  IMAD R3, R6, 0x8, R3 ;  /* 0x0000000806037824 */ /* 0x000fe200078e0203 */
[----:B------:R-:W-:-:S07]  /*40190*/  SHF.L.U32 R0, R0, 0x1f, RZ ;  /* 0x0000001f00007819 */ /* 0x000fce00000006ff */
.L_x_1077:
[----:B0-----:R0:W1:Y:S02]  /*401a0*/  SYNCS.PHASECHK.TRANS64.TRYWAIT P0, [R3+URZ], R0 ;  /* 0x00000000030075a7 */ /* 0x001064000800017f */
[----:B-1----:R-:W-:Y:S05]  /*401b0*/  @!P0 NANOSLEEP.SYNCS 0x989680 ;  /* 0x009896800000895d */ /* 0x002fea0003900000 */
[----:B------:R-:W1:Y:S02]  /*401c0*/  @!P0 SYNCS.PHASECHK.TRANS64 P0, [R3+URZ], R0 ;  /* 0x00000000030085a7 */ /* 0x000e64000800007f */
[----:B-1----:R-:W-:Y:S05]  /*401d0*/  @!P0 BRA `(.L_x_1077) ;  /* 0xfffffffc00f08947 */ /* 0x002fea000383ffff */
.L_x_1074:
[----:B------:R-:W-:Y:S05]  /*401e0*/  BSYNC B0 ;  /* 0x0000000000007941 */ /* 0x000fea0003800000 */
.L_x_1073:
[----:B------:R-:W-:Y:S05]  /*401f0*/  EXIT ;  /* 0x000000000000794d */ /* 0x000fea0003800000 */
.L_x_21:
[----:B-1----:R1:W2:Y:S02]  /*40200*/  SYNCS.PHASECHK.TRANS64.TRYWAIT P1, [R4+URZ], R3 ;  /* 0x00000003040075a7 */ /* 0x0022a4000802017f */
[----:B--2---:R-:W-:Y:S05]  /*40210*/  @!P1 NANOSLEEP.SYNCS 0x989680 ;  /* 0x009896800000995d */ /* 0x004fea0003900000 */
[----:B------:R-:W2:Y:S02]  /*40220*/  @!P1 SYNCS.PHASECHK.TRANS64 P1, [R4+URZ], R3 ;  /* 0x00000003040095a7 */ /* 0x000ea4000802007f */
[----:B--2---:R-:W-:Y:S05]  /*40230*/  @!P1 BRA `(.L_x_21) ;  /* 0xfffffffc00f09947 */ /* 0x004fea000383ffff */
[----:B------:R-:W-:Y:S05]  /*40240*/  BRA `(.L_x_20) ;  /* 0xfffffc1000c87947 */ /* 0x000fea000383ffff */
.L_x_26:
[----:B--2---:R2:W3:Y:S02]  /*40250*/  SYNCS.PHASECHK.TRANS64.TRYWAIT P1, [R6+URZ], R7 ;  /* 0x00000007060075a7 */ /* 0x0044e4000802017f */
[----:B---3--:R-:W-:Y:S05]  /*40260*/  @!P1 NANOSLEEP.SYNCS 0x989680 ;  /* 0x009896800000995d */ /* 0x008fea0003900000 */
[----:B------:R-:W3:Y:S02]  /*40270*/  @!P1 SYNCS.PHASECHK.TRANS64 P1, [R6+URZ], R7 ;  /* 0x00000007060095a7 */ /* 0x000ee4000802007f */
[----:B---3--:R-:W-:Y:S05]  /*40280*/  @!P1 BRA `(.L_x_26) ;  /* 0xfffffffc00f09947 */ /* 0x008fea000383ffff */
[----:B------:R-:W-:Y:S05]  /*40290*/  BRA `(.L_x_25) ;  /* 0xfffffcd0003c7947 */ /* 0x000fea000383ffff */
.L_x_1061:
[----:B------:R-:W-:Y:S01]  /*402a0*/  BSSY B1, `(.L_x_1078) ;  /* 0x0000006000017945 */ /* 0x000fe20003800000 */
[----:B------:R-:W-:-:S07]  /*402b0*/  IMAD.MOV.U32 R15, RZ, RZ, -0x1 ;  /* 0xffffffffff0f7424 */ /* 0x000fce00078e00ff */
[----:B------:R-:W-:Y:S05]  /*402c0*/  WARPSYNC.COLLECTIVE R15, `(.L_x_1079) ;  /* 0x000000000f0c7348 */ /* 0x000fea0003c00000 */
[----:B------:R-:W-:Y:S02]  /*402d0*/  ELECT P6, UR62, PT ;  /* 0x00000000003e782f */ /* 0x000fe400038c0000 */
[----:B------:R-:W-:Y:S01]  /*402e0*/  MOV R14, UR62 ;  /* 0x0000003e000e7c02 */ /* 0x000fe20008000f00 */
[----:B------:R-:W-:Y:S10]  /*402f0*/  ENDCOLLECTIVE ;  /* 0x000000000000791b */ /* 0x000ff40003800000 */
.L_x_1079:
[----:B------:R-:W-:Y:S05]  /*40300*/  BSYNC B1 ;  /* 0x0000000000017941 */ /* 0x000fea0003800000 */
.L_x_1078:
[----:B------:R-:W-:Y:S05]  /*40310*/  BRA `(.L_x_1080) ;  /* 0xfffffff0006c7947 */ /* 0x000fea000383ffff */
.L_x_1064:
[----:B0-----:R0:W1:Y:S02]  /*40320*/  SYNCS.PHASECHK.TRANS64.TRYWAIT P0, [R15+URZ+0x10], R16 ;  /* 0x000010100f0075a7 */ /* 0x001064000800017f */
[----:B-1----:R-:W-:Y:S05]  /*40330*/  @!P0 NANOSLEEP.SYNCS 0x989680 ;  /* 0x009896800000895d */ /* 0x002fea0003900000 */
[----:B------:R-:W1:Y:S02]  /*40340*/  @!P0 SYNCS.PHASECHK.TRANS64 P0, [R15+URZ+0x10], R16 ;  /* 0x000010100f0085a7 */ /* 0x000e64000800007f */
[----:B-1----:R-:W-:Y:S05]  /*40350*/  @!P0 BRA `(.L_x_1064) ;  /* 0xfffffffc00f08947 */ /* 0x002fea000383ffff */
[----:B------:R-:W-:Y:S05]  /*40360*/  BRA `(.L_x_1081) ;  /* 0xfffffff0009c7947 */ /* 0x000fea000383ffff */
.L_x_1072:
[----:B------:R-:W-:Y:S01]  /*40370*/  BSSY B0, `(.L_x_1082) ;  /* 0x0000006000007945 */ /* 0x000fe20003800000 */
[----:B------:R-:W-:-:S07]  /*40380*/  IMAD.MOV.U32 R15, RZ, RZ, -0x1 ;  /* 0xffffffffff0f7424 */ /* 0x000fce00078e00ff */
[----:B------:R-:W-:Y:S05]  /*40390*/  WARPSYNC.COLLECTIVE R15, `(.L_x_1083) ;  /* 0x000000000f0c7348 */ /* 0x000fea0003c00000 */
[----:B------:R-:W-:Y:S02]  /*403a0*/  ELECT P6, UR62, PT ;  /* 0x00000000003e782f */ /* 0x000fe400038c0000 */
[----:B------:R-:W-:Y:S01]  /*403b0*/  MOV R14, UR62 ;  /* 0x0000003e000e7c02 */ /* 0x000fe20008000f00 */
[----:B------:R-:W-:Y:S10]  /*403c0*/  ENDCOLLECTIVE ;  /* 0x000000000000791b */ /* 0x000ff40003800000 */
.L_x_1083:
[----:B------:R-:W-:Y:S05]  /*403d0*/  BSYNC B0 ;  /* 0x0000000000007941 */ /* 0x000fea0003800000 */
.L_x_1082:
[----:B------:R-:W-:Y:S05]  /*403e0*/  BRA `(.L_x_1084) ;  /* 0xfffffffc00147947 */ /* 0x000fea000383ffff */
.L_x_1076:
[----:B0-----:R0:W1:Y:S02]  /*403f0*/  SYNCS.PHASECHK.TRANS64.TRYWAIT P0, [R5+URZ], R2 ;  /* 0x00000002050075a7 */ /* 0x001064000800017f */
[----:B-1----:R-:W-:Y:S05]  /*40400*/  @!P0 NANOSLEEP.SYNCS 0x989680 ;  /* 0x009896800000895d */ /* 0x002fea0003900000 */
[----:B------:R-:W1:Y:S02]  /*40410*/  @!P0 SYNCS.PHASECHK.TRANS64 P0, [R5+URZ], R2 ;  /* 0x00000002050085a7 */ /* 0x000e64000800007f */
[----:B-1----:R-:W-:Y:S05]  /*40420*/  @!P0 BRA `(.L_x_1076) ;  /* 0xfffffffc00f08947 */ /* 0x002fea000383ffff */
[----:B------:R-:W-:Y:S05]  /*40430*/  BRA `(.L_x_1085) ;  /* 0xfffffffc003c7947 */ /* 0x000fea000383ffff */
.L_x_1086:
[----:B------:R-:W-:-:S00]  /*40440*/  BRA `(.L_x_1086) ;  /* 0xfffffffc00fc7947 */ /* 0x000fc0000383ffff */
[----:B------:R-:W-:-:S00]  /*40450*/  NOP ;  /* 0x0000000000007918 */ /* 0x000fc00000000000 */
        /* <DEDUP_REMOVED lines=10> */
.L_x_1087:


//--------------------- .nv.global.init           --------------------------
	.section	.nv.global.init,"aw",@progbits
.nv.global.init:
	.type		$str$22,@object
	.size		$str$22,($str$23 - $str$22)
$str$22:
        /*0000*/ 	.byte	0x6b, 0x5f, 0x74, 0x69, 0x6c, 0x65, 0x5f, 0x63, 0x6f, 0x75, 0x6e, 0x74, 0x20, 0x3e, 0x3d, 0x20
        /*0010*/ 	.byte	0x31, 0x00
	.type		$str$23,@object
	.size		$str$23,(__unnamed_1 - $str$23)
$str$23:
        /*0012*/ 	.byte	0x2f, 0x74, 0x6d, 0x70, 0x2f, 0x63, 0x75, 0x74, 0x6c, 0x61, 0x73, 0x73, 0x5f, 0x73, 0x77, 0x65
        /*0022*/ 	.byte	0x65, 0x70, 0x5f, 0x73, 0x72, 0x63, 0x2f, 0x69, 0x6e, 0x63, 0x6c, 0x75, 0x64, 0x65, 0x2f, 0x63
        /*0032*/ 	.byte	0x75, 0x74, 0x6c, 0x61, 0x73, 0x73, 0x2f, 0x67, 0x65, 0x6d, 0x6d, 0x2f, 0x63, 0x6f, 0x6c, 0x6c
        /*0042*/ 	.byte	0x65, 0x63, 0x74, 0x69, 0x76, 0x65, 0x2f, 0x73, 0x6d, 0x39, 0x30, 0x5f, 0x6d, 0x6d, 0x61, 0x5f
        /*0052*/ 	.byte	0x74, 0x6d, 0x61, 0x5f, 0x67, 0x6d, 0x6d, 0x61, 0x5f, 0x73, 0x73, 0x5f, 0x77, 0x61, 0x72, 0x70
        /*0062*/ 	.byte	0x73, 0x70, 0x65, 0x63, 0x69, 0x61, 0x6c, 0x69, 0x7a, 0x65, 0x64, 0x2e, 0x68, 0x70, 0x70, 0x00
	.type		__unnamed_1,@object
	.size		__unnamed_1,(.L_0 - __unnamed_1)
__unnamed_1:
        /* <DEDUP_REMOVED lines=182> */
        /*0bd2*/ 	.byte	0x74, 0x79, 0x5d, 0x00
.L_0:


//--------------------- .nv.shared._ZN7cutlass13device_kernelINS_4gemm6kernel13GemmUniversalIN4cute5tupleIJiiiiEEENS1_10collective13CollectiveMmaINS1_34MainloopSm90TmaGmmaWarpSpecializedILi2ENS5_IJNS4_1CILi2EEENSA_ILi1EEESC_EEENS1_35KernelTmaWarpSpecializedCooperativeEEENS5_IJNSA_ILi192EEENSA_ILi512EEENSA_ILi64EEEEEENS_10bfloat16_tENS5_IJlSC_lEEESK_SL_NS4_8TiledMMAINS4_8MMA_AtomIJNS4_4SM904GMMA28MMA_64x256x16_F32BF16BF16_SSILNSP_5MajorE0ELSR_0ELNSP_7ScaleInE1ELSS_1EEEEEENS4_6LayoutISD_NS5_IJSC_NSA_ILi0EEESW_EEEEENS5_IJNS4_10UnderscoreESZ_SZ_EEEEENS4_13SM90_TMA_LOADENS4_14ComposedLayoutINS4_7SwizzleILi3ELi4ELi3EEENS4_18smem_ptr_flag_bitsILi16EEENSV_INS5_IJNSA_ILi8EEESI_EEENS5_IJSI_SC_EEEEEEEvNS4_8identityENS4_23SM90_TMA_LOAD_MULTICASTES1C_vS1D_EENS_8epilogue10collective6detail29Sm90TmaWarpSpecializedAdapterINS1H_15DefaultEpilogueISK_SL_SL_NS1G_6thread17LinearCombinationISK_Li1EffLNS1L_9ScaleType4KindE0ELNS_15FloatRoundStyleE2ESK_EENS1_15EpilogueDefaultEEEEEvvEEEEvNT_6ParamsE --------------------------
	.section	.nv.shared._ZN7cutlass13device_kernelINS_4gemm6kernel13GemmUniversalIN4cute5tupleIJiiiiEEENS1_10collective13CollectiveMmaINS1_34MainloopSm90TmaGmmaWarpSpecializedILi2ENS5_IJNS4_1CILi2EEENSA_ILi1EEESC_EEENS1_35KernelTmaWarpSpecializedCooperativeEEENS5_IJNSA_ILi192EEENSA_ILi512EEENSA_ILi64EEEEEENS_10bfloat16_tENS5_IJlSC_lEEESK_SL_NS4_8TiledMMAINS4_8MMA_AtomIJNS4_4SM904GMMA28MMA_64x256x16_F32BF16BF16_SSILNSP_5MajorE0ELSR_0ELNSP_7ScaleInE1ELSS_1EEEEEENS4_6LayoutISD_NS5_IJSC_NSA_ILi0EEESW_EEEEENS5_IJNS4_10UnderscoreESZ_SZ_EEEEENS4_13SM90_TMA_LOADENS4_14ComposedLayoutINS4_7SwizzleILi3ELi4ELi3EEENS4_18smem_ptr_flag_bitsILi16EEENSV_INS5_IJNSA_ILi8EEESI_EEENS5_IJSI_SC_EEEEEEEvNS4_8identityENS4_23SM90_TMA_LOAD_MULTICASTES1C_vS1D_EENS_8epilogue10collective6detail29Sm90TmaWarpSpecializedAdapterINS1H_15DefaultEpilogueISK_SL_SL_NS1G_6thread17LinearCombinationISK_Li1EffLNS1L_9ScaleType4KindE0ELNS_15FloatRoundStyleE2ESK_EENS1_15EpilogueDefaultEEEEEvvEEEEvNT_6ParamsE,"aw",@nobits
	.sectionflags	@""
	.align	16
	.zero		1024


//--------------------- .nv.shared.reserved.0     --------------------------
	.section	.nv.shared.reserved.0,"aw",@nobits
	.weak		__nv_reservedSMEM_offset_0_alias
	.size		__nv_reservedSMEM_offset_0_alias, 0, 0
	.other		__nv_reservedSMEM_offset_0_alias,@"STO_CUDA_RESERVED_SHARED STV_DEFAULT"
__nv_reservedSMEM_offset_0_alias:
	.zero		0


//--------------------- .nv.global                --------------------------
	.section	.nv.global,"aw",@nobits
.nv.global:
	.type		_ZN40_INTERNAL_961fa951_4_k_cu_c4c84b03_112834cute1_E,@object
	.size		_ZN40_INTERNAL_961fa951_4_k_cu_c4c84b03_112834cute1_E,(_ZN40_INTERNAL_961fa951_4_k_cu_c4c84b03_112834cuda3std3__45__cpo6cbeginE - _ZN40_INTERNAL_961fa951_4_k_cu_c4c84b03_112834cute1_E)
_ZN40_INTERNAL_961fa951_4_k_cu_c4c84b03_112834cute1_E:
	.zero		1
	.type		_ZN40_INTERNAL_961fa951_4_k_cu_c4c84b03_112834cuda3std3__45__cpo6cbeginE,@object
	.size		_ZN40_INTERNAL_961fa951_4_k_cu_c4c84b03_112834cuda3std3__45__cpo6cbeginE,(_ZN40_INTERNAL_961fa951_4_k_cu_c4c84b03_112834cuda3std3__48in_placeE - _ZN40_INTERNAL_961fa951_4_k_cu_c4c84b03_112834cuda3std3__45__cpo6cbeginE)
_ZN40_INTERNAL_961fa951_4_k_cu_c4c84b03_112834cuda3std3__45__cpo6cbeginE:
	.zero		1
	.type		_ZN40_INTERNAL_961fa951_4_k_cu_c4c84b03_112834cuda3std3__48in_placeE,@object
	.size		_ZN40_INTERNAL_961fa951_4_k_cu_c4c84b03_112834cuda3std3__48in_placeE,(_ZN40_INTERNAL_961fa951_4_k_cu_c4c84b03_112834cuda3std6ranges3__45__cpo9iter_moveE - _ZN40_INTERNAL_961fa951_4_k_cu_c4c84b03_112834cuda3std3__48in_placeE)
_ZN40_INTERNAL_961fa951_4_k_cu_c4c84b03_112834cuda3std3__48in_placeE:
	.zero		1
	.type		_ZN40_INTERNAL_961fa951_4_k_cu_c4c84b03_112834cuda3std6ranges3__45__cpo9iter_moveE,@object
	.size		_ZN40_INTERNAL_961fa951_4_k_cu_c4c84b03_112834cuda3std6ranges3__45__cpo9iter_moveE,(_ZN40_INTERNAL_961fa951_4_k_cu_c4c84b03_112834cuda3std3__45__cpo5beginE - _ZN40_INTERNAL_961fa951_4_k_cu_c4c84b03_112834cuda3std6ranges3__45__cpo9iter_moveE)
_ZN40_INTERNAL_961fa951_4_k_cu_c4c84b03_112834cuda3std6ranges3__45__cpo9iter_moveE:
	.zero		1
	.type		_ZN40_INTERNAL_961fa951_4_k_cu_c4c84b03_112834cuda3std3__45__cpo5beginE,@object
	.size		_ZN40_INTERNAL_961fa951_4_k_cu_c4c84b03_112834cuda3std3__45__cpo5beginE,(_ZN40_INTERNAL_961fa951_4_k_cu_c4c84b03_112834cuda3std3__442_GLOBAL__N__961fa951_4_k_cu_c4c84b03_112836ignoreE - _ZN40_INTERNAL_961fa951_4_k_cu_c4c84b03_112834cuda3std3__45__cpo5beginE)
_ZN40_INTERNAL_961fa951_4_k_cu_c4c84b03_112834cuda3std3__45__cpo5beginE:
	.zero		1
	.type		_ZN40_INTERNAL_961fa951_4_k_cu_c4c84b03_112834cuda3std3__442_GLOBAL__N__961fa951_4_k_cu_c4c84b03_112836ignoreE,@object
	.size		_ZN40_INTERNAL_961fa951_4_k_cu_c4c84b03_112834cuda3std3__442_GLOBAL__N__961fa951_4_k_cu_c4c84b03_112836ignoreE,(_ZN40_INTERNAL_961fa951_4_k_cu_c4c84b03_112834cute7productE - _ZN40_INTERNAL_961fa951_4_k_cu_c4c84b03_112834cuda3std3__442_GLOBAL__N__961fa951_4_k_cu_c4c84b03_112836ignoreE)
_ZN40_INTERNAL_961fa951_4_k_cu_c4c84b03_112834cuda3std3__442_GLOBAL__N__961fa951_4_k_cu_c4c84b03_112836ignoreE:
	.zero		1
	.type		_ZN40_INTERNAL_961fa951_4_k_cu_c4c84b03_112834cute7productE,@object
	.size		_ZN40_INTERNAL_961fa951_4_k_cu_c4c84b03_112834cute7productE,(_ZN40_INTERNAL_961fa951_4_k_cu_c4c84b03_112834cuda3std3__45__cpo3endE - _ZN40_INTERNAL_961fa951_4_k_cu_c4c84b03_112834cute7productE)
_ZN40_INTERNAL_961fa951_4_k_cu_c4c84b03_112834cute7productE:
	.zero		1
	.type		_ZN40_INTERNAL_961fa951_4_k_cu_c4c84b03_112834cuda3std3__45__cpo3endE,@object
	.size		_ZN40_INTERNAL_961fa951_4_k_cu_c4c84b03_112834cuda3std3__45__cpo3endE,(_ZN40_INTERNAL_961fa951_4_k_cu_c4c84b03_112834cuda3std3__419piecewise_constructE - _ZN40_INTERNAL_961fa951_4_k_cu_c4c84b03_112834cuda3std3__45__cpo3endE)
_ZN40_INTERNAL_961fa951_4_k_cu_c4c84b03_112834cuda3std3__45__cpo3endE:
	.zero		1
	.type		_ZN40_INTERNAL_961fa951_4_k_cu_c4c84b03_112834cuda3std3__419piecewise_constructE,@object
	.size		_ZN40_INTERNAL_961fa951_4_k_cu_c4c84b03_112834cuda3std3__419piecewise_constructE,(_ZN40_INTERNAL_961fa951_4_k_cu_c4c84b03_112834cuda3std3__45__cpo4cendE - _ZN40_INTERNAL_961fa951_4_k_cu_c4c84b03_112834cuda3std3__419piecewise_constructE)
_ZN40_INTERNAL_961fa951_4_k_cu_c4c84b03_112834cuda3std3__419piecewise_constructE:
	.zero		1
	.type		_ZN40_INTERNAL_961fa951_4_k_cu_c4c84b03_112834cuda3std3__45__cpo4cendE,@object
	.size		_ZN40_INTERNAL_961fa951_4_k_cu_c4c84b03_112834cuda3std3__45__cpo4cendE,(_ZN40_INTERNAL_961fa951_4_k_cu_c4c84b03_112834cuda3std6ranges3__45__cpo4swapE - _ZN40_INTERNAL_961fa951_4_k_cu_c4c84b03_112834cuda3std3__45__cpo4cendE)
_ZN40_INTERNAL_961fa951_4_k_cu_c4c84b03_112834cuda3std3__45__cpo4cendE:
	.zero		1
	.type		_ZN40_INTERNAL_961fa951_4_k_cu_c4c84b03_112834cuda3std6ranges3__45__cpo4swapE,@object
	.size		_ZN40_INTERNAL_961fa951_4_k_cu_c4c84b03_112834cuda3std6ranges3__45__cpo4swapE,(.L_8 - _ZN40_INTERNAL_961fa951_4_k_cu_c4c84b03_112834cuda3std6ranges3__45__cpo4swapE)
_ZN40_INTERNAL_961fa951_4_k_cu_c4c84b03_112834cuda3std6ranges3__45__cpo4swapE:
	.zero		1
.L_8:


//--------------------- .nv.constant0._ZN7cutlass13device_kernelINS_4gemm6kernel13GemmUniversalIN4cute5tupleIJiiiiEEENS1_10collective13CollectiveMmaINS1_34MainloopSm90TmaGmmaWarpSpecializedILi2ENS5_IJNS4_1CILi2EEENSA_ILi1EEESC_EEENS1_35KernelTmaWarpSpecializedCooperativeEEENS5_IJNSA_ILi192EEENSA_ILi512EEENSA_ILi64EEEEEENS_10bfloat16_tENS5_IJlSC_lEEESK_SL_NS4_8TiledMMAINS4_8MMA_AtomIJNS4_4SM904GMMA28MMA_64x256x16_F32BF16BF16_SSILNSP_5MajorE0ELSR_0ELNSP_7ScaleInE1ELSS_1EEEEEENS4_6LayoutISD_NS5_IJSC_NSA_ILi0EEESW_EEEEENS5_IJNS4_10UnderscoreESZ_SZ_EEEEENS4_13SM90_TMA_LOADENS4_14ComposedLayoutINS4_7SwizzleILi3ELi4ELi3EEENS4_18smem_ptr_flag_bitsILi16EEENSV_INS5_IJNSA_ILi8EEESI_EEENS5_IJSI_SC_EEEEEEEvNS4_8identityENS4_23SM90_TMA_LOAD_MULTICASTES1C_vS1D_EENS_8epilogue10collective6detail29Sm90TmaWarpSpecializedAdapterINS1H_15DefaultEpilogueISK_SL_SL_NS1G_6thread17LinearCombinationISK_Li1EffLNS1L_9ScaleType4KindE0ELNS_15FloatRoundStyleE2ESK_EENS1_15EpilogueDefaultEEEEEvvEEEEvNT_6ParamsE --------------------------
	.section	.nv.constant0._ZN7cutlass13device_kernelINS_4gemm6kernel13GemmUniversalIN4cute5tupleIJiiiiEEENS1_10collective13CollectiveMmaINS1_34MainloopSm90TmaGmmaWarpSpecializedILi2ENS5_IJNS4_1CILi2EEENSA_ILi1EEESC_EEENS1_35KernelTmaWarpSpecializedCooperativeEEENS5_IJNSA_ILi192EEENSA_ILi512EEENSA_ILi64EEEEEENS_10bfloat16_tENS5_IJlSC_lEEESK_SL_NS4_8TiledMMAINS4_8MMA_AtomIJNS4_4SM904GMMA28MMA_64x256x16_F32BF16BF16_SSILNSP_5MajorE0ELSR_0ELNSP_7ScaleInE1ELSS_1EEEEEENS4_6LayoutISD_NS5_IJSC_NSA_ILi0EEESW_EEEEENS5_IJNS4_10UnderscoreESZ_SZ_EEEEENS4_13SM90_TMA_LOADENS4_14ComposedLayoutINS4_7SwizzleILi3ELi4ELi3EEENS4_18smem_ptr_flag_bitsILi16EEENSV_INS5_IJNSA_ILi8EEESI_EEENS5_IJSI_SC_EEEEEEEvNS4_8identityENS4_23SM90_TMA_LOAD_MULTICASTES1C_vS1D_EENS_8epilogue10collective6detail29Sm90TmaWarpSpecializedAdapterINS1H_15DefaultEpilogueISK_SL_SL_NS1G_6thread17LinearCombinationISK_Li1EffLNS1L_9ScaleType4KindE0ELNS_15FloatRoundStyleE2ESK_EENS1_15EpilogueDefaultEEEEEvvEEEEvNT_6ParamsE,"a",@progbits
	.sectionflags	@""
	.align	4
.nv.constant0._ZN7cutlass13device_kernelINS_4gemm6kernel13GemmUniversalIN4cute5tupleIJiiiiEEENS1_10collective13CollectiveMmaINS1_34MainloopSm90TmaGmmaWarpSpecializedILi2ENS5_IJNS4_1CILi2EEENSA_ILi1EEESC_EEENS1_35KernelTmaWarpSpecializedCooperativeEEENS5_IJNSA_ILi192EEENSA_ILi512EEENSA_ILi64EEEEEENS_10bfloat16_tENS5_IJlSC_lEEESK_SL_NS4_8TiledMMAINS4_8MMA_AtomIJNS4_4SM904GMMA28MMA_64x256x16_F32BF16BF16_SSILNSP_5MajorE0ELSR_0ELNSP_7ScaleInE1ELSS_1EEEEEENS4_6LayoutISD_NS5_IJSC_NSA_ILi0EEESW_EEEEENS5_IJNS4_10UnderscoreESZ_SZ_EEEEENS4_13SM90_TMA_LOADENS4_14ComposedLayoutINS4_7SwizzleILi3ELi4ELi3EEENS4_18smem_ptr_flag_bitsILi16EEENSV_INS5_IJNSA_ILi8EEESI_EEENS5_IJSI_SC_EEEEEEEvNS4_8identityENS4_23SM90_TMA_LOAD_MULTICASTES1C_vS1D_EENS_8epilogue10collective6detail29Sm90TmaWarpSpecializedAdapterINS1H_15DefaultEpilogueISK_SL_SL_NS1G_6thread17LinearCombinationISK_Li1EffLNS1L_9ScaleType4KindE0ELNS_15FloatRoundStyleE2ESK_EENS1_15EpilogueDefaultEEEEEvvEEEEvNT_6ParamsE:
	.zero		1664


//--------------------- SYMBOLS --------------------------

	.type		.nv.reservedSmem.offset0,@object
	.size		.nv.reservedSmem.offset0,0x4
	.type		__assertfail,@function
